//
// Generated by NVIDIA NVVM Compiler
//
// Compiler Build ID: CL-36424714
// Cuda compilation tools, release 13.0, V13.0.88
// Based on NVVM 20.0.0
//

.version 9.0
.target sm_100
.address_size 64

	// .globl	_Z16layer_norm_floatILi32ELi2EEvPfS0_S0_S0_ii

.visible .entry _Z16layer_norm_floatILi32ELi2EEvPfS0_S0_S0_ii(
	.param .u64 .ptr .align 1 _Z16layer_norm_floatILi32ELi2EEvPfS0_S0_S0_ii_param_0,
	.param .u64 .ptr .align 1 _Z16layer_norm_floatILi32ELi2EEvPfS0_S0_S0_ii_param_1,
	.param .u64 .ptr .align 1 _Z16layer_norm_floatILi32ELi2EEvPfS0_S0_S0_ii_param_2,
	.param .u64 .ptr .align 1 _Z16layer_norm_floatILi32ELi2EEvPfS0_S0_S0_ii_param_3,
	.param .u32 _Z16layer_norm_floatILi32ELi2EEvPfS0_S0_S0_ii_param_4,
	.param .u32 _Z16layer_norm_floatILi32ELi2EEvPfS0_S0_S0_ii_param_5
)
{
	.local .align 8 .b8 	__local_depot0[8];
	.reg .b64 	%SP;
	.reg .b64 	%SPL;
	.reg .pred 	%p<41>;
	.reg .b32 	%r<104>;
	.reg .b32 	%f<216>;
	.reg .b64 	%rd<72>;

	mov.u64 	%SPL, __local_depot0;
	ld.param.u64 	%rd20, [_Z16layer_norm_floatILi32ELi2EEvPfS0_S0_S0_ii_param_0];
	ld.param.u64 	%rd21, [_Z16layer_norm_floatILi32ELi2EEvPfS0_S0_S0_ii_param_1];
	ld.param.u64 	%rd22, [_Z16layer_norm_floatILi32ELi2EEvPfS0_S0_S0_ii_param_2];
	ld.param.u64 	%rd23, [_Z16layer_norm_floatILi32ELi2EEvPfS0_S0_S0_ii_param_3];
	ld.param.u32 	%r44, [_Z16layer_norm_floatILi32ELi2EEvPfS0_S0_S0_ii_param_4];
	ld.param.u32 	%r45, [_Z16layer_norm_floatILi32ELi2EEvPfS0_S0_S0_ii_param_5];
	cvta.to.global.u64 	%rd1, %rd20;
	cvta.to.global.u64 	%rd2, %rd23;
	cvta.to.global.u64 	%rd3, %rd22;
	cvta.to.global.u64 	%rd4, %rd21;
	add.u64 	%rd5, %SPL, 0;
	mov.u32 	%r1, %tid.x;
	mov.u32 	%r46, %tid.y;
	mov.u32 	%r47, %ctaid.x;
	mov.u32 	%r2, %ntid.y;
	mad.lo.s32 	%r88, %r47, %r2, %r46;
	setp.ge.s32 	%p1, %r88, %r44;
	@%p1 bra 	$L__BB0_41;
	cvt.rn.f32.s32 	%f1, %r45;
	mov.u32 	%r48, %nctaid.x;
	mul.lo.s32 	%r4, %r2, %r48;
	not.b32 	%r49, %r1;
	add.s32 	%r5, %r45, %r49;
	shr.u32 	%r50, %r5, 5;
	add.s32 	%r51, %r50, 1;
	and.b32  	%r6, %r51, 3;
	and.b32  	%r7, %r51, 268435452;
	neg.s32 	%r8, %r7;
	add.s64 	%rd6, %rd1, 256;
$L__BB0_2:
	setp.ge.s32 	%p2, %r1, %r45;
	mul.lo.s32 	%r53, %r88, %r45;
	cvt.s64.s32 	%rd7, %r53;
	mov.b32 	%r93, 0;
	mov.f32 	%f207, 0f00000000;
	@%p2 bra 	$L__BB0_10;
	setp.lt.u32 	%p3, %r5, 96;
	mov.f32 	%f207, 0f00000000;
	mov.b32 	%r90, 0;
	mov.u32 	%r92, %r1;
	@%p3 bra 	$L__BB0_6;
	add.s64 	%rd71, %rd5, 8;
	cvt.u64.u32 	%rd25, %r1;
	add.s64 	%rd26, %rd25, %rd7;
	shl.b64 	%rd27, %rd26, 2;
	add.s64 	%rd70, %rd6, %rd27;
	mov.f32 	%f207, 0f00000000;
	mov.u32 	%r91, %r8;
	mov.u32 	%r92, %r1;
$L__BB0_5:
	.pragma "nounroll";
	ld.global.f32 	%f30, [%rd70+-256];
	add.f32 	%f31, %f207, %f30;
	ld.global.f32 	%f32, [%rd70+-128];
	st.local.v2.f32 	[%rd71+-8], {%f30, %f32};
	add.f32 	%f33, %f31, %f32;
	ld.global.f32 	%f34, [%rd70];
	add.f32 	%f35, %f33, %f34;
	ld.global.f32 	%f36, [%rd70+128];
	st.local.v2.f32 	[%rd71], {%f34, %f36};
	add.f32 	%f207, %f35, %f36;
	add.s32 	%r92, %r92, 128;
	add.s64 	%rd71, %rd71, 16;
	add.s32 	%r91, %r91, 4;
	add.s64 	%rd70, %rd70, 512;
	setp.eq.s32 	%p4, %r91, 0;
	mov.u32 	%r90, %r7;
	@%p4 bra 	$L__BB0_6;
	bra.uni 	$L__BB0_5;
$L__BB0_6:
	setp.eq.s32 	%p5, %r6, 0;
	mov.u32 	%r93, %r7;
	@%p5 bra 	$L__BB0_10;
	setp.eq.s32 	%p6, %r6, 1;
	cvt.u64.u32 	%rd28, %r92;
	add.s64 	%rd29, %rd28, %rd7;
	shl.b64 	%rd30, %rd29, 2;
	add.s64 	%rd10, %rd1, %rd30;
	ld.global.f32 	%f37, [%rd10];
	mul.wide.u32 	%rd31, %r90, 4;
	add.s64 	%rd11, %rd5, %rd31;
	st.local.f32 	[%rd11], %f37;
	add.f32 	%f207, %f207, %f37;
	add.s32 	%r93, %r90, 1;
	@%p6 bra 	$L__BB0_10;
	setp.eq.s32 	%p7, %r6, 2;
	ld.global.f32 	%f38, [%rd10+128];
	st.local.f32 	[%rd11+4], %f38;
	add.f32 	%f207, %f207, %f38;
	add.s32 	%r93, %r90, 2;
	@%p7 bra 	$L__BB0_10;
	ld.global.f32 	%f39, [%rd10+256];
	st.local.f32 	[%rd11+8], %f39;
	add.f32 	%f207, %f207, %f39;
	add.s32 	%r93, %r90, 3;
$L__BB0_10:
	mov.b32 	%r55, %f207;
	shfl.sync.bfly.b32	%r56|%p8, %r55, 16, 31, -1;
	mov.b32 	%f41, %r56;
	add.f32 	%f42, %f207, %f41;
	mov.b32 	%r57, %f42;
	shfl.sync.bfly.b32	%r58|%p9, %r57, 8, 31, -1;
	mov.b32 	%f43, %r58;
	add.f32 	%f44, %f42, %f43;
	mov.b32 	%r59, %f44;
	shfl.sync.bfly.b32	%r60|%p10, %r59, 4, 31, -1;
	mov.b32 	%f45, %r60;
	add.f32 	%f46, %f44, %f45;
	mov.b32 	%r61, %f46;
	shfl.sync.bfly.b32	%r62|%p11, %r61, 2, 31, -1;
	mov.b32 	%f47, %r62;
	add.f32 	%f48, %f46, %f47;
	mov.b32 	%r63, %f48;
	shfl.sync.bfly.b32	%r64|%p12, %r63, 1, 31, -1;
	mov.b32 	%f49, %r64;
	add.f32 	%f50, %f48, %f49;
	div.rn.f32 	%f10, %f50, %f1;
	setp.eq.s32 	%p13, %r93, 0;
	mov.f32 	%f215, 0f00000000;
	@%p13 bra 	$L__BB0_24;
	and.b32  	%r20, %r93, 15;
	setp.lt.u32 	%p14, %r93, 16;
	mov.f32 	%f215, 0f00000000;
	mov.b32 	%r94, 0;
	@%p14 bra 	$L__BB0_14;
	and.b32  	%r94, %r93, 536870896;
	mov.f32 	%f215, 0f00000000;
	mov.b32 	%r97, 0;
$L__BB0_13:
	.pragma "nounroll";
	mul.wide.u32 	%rd32, %r97, 4;
	add.s64 	%rd33, %rd5, %rd32;
	ld.local.v2.f32 	{%f54, %f55}, [%rd33];
	sub.f32 	%f56, %f54, %f10;
	fma.rn.f32 	%f57, %f56, %f56, %f215;
	sub.f32 	%f58, %f55, %f10;
	fma.rn.f32 	%f59, %f58, %f58, %f57;
	ld.local.v2.f32 	{%f60, %f61}, [%rd33+8];
	sub.f32 	%f62, %f60, %f10;
	fma.rn.f32 	%f63, %f62, %f62, %f59;
	sub.f32 	%f64, %f61, %f10;
	fma.rn.f32 	%f65, %f64, %f64, %f63;
	ld.local.v2.f32 	{%f66, %f67}, [%rd33+16];
	sub.f32 	%f68, %f66, %f10;
	fma.rn.f32 	%f69, %f68, %f68, %f65;
	sub.f32 	%f70, %f67, %f10;
	fma.rn.f32 	%f71, %f70, %f70, %f69;
	ld.local.v2.f32 	{%f72, %f73}, [%rd33+24];
	sub.f32 	%f74, %f72, %f10;
	fma.rn.f32 	%f75, %f74, %f74, %f71;
	sub.f32 	%f76, %f73, %f10;
	fma.rn.f32 	%f77, %f76, %f76, %f75;
	ld.local.v2.f32 	{%f78, %f79}, [%rd33+32];
	sub.f32 	%f80, %f78, %f10;
	fma.rn.f32 	%f81, %f80, %f80, %f77;
	sub.f32 	%f82, %f79, %f10;
	fma.rn.f32 	%f83, %f82, %f82, %f81;
	ld.local.v2.f32 	{%f84, %f85}, [%rd33+40];
	sub.f32 	%f86, %f84, %f10;
	fma.rn.f32 	%f87, %f86, %f86, %f83;
	sub.f32 	%f88, %f85, %f10;
	fma.rn.f32 	%f89, %f88, %f88, %f87;
	ld.local.v2.f32 	{%f90, %f91}, [%rd33+48];
	sub.f32 	%f92, %f90, %f10;
	fma.rn.f32 	%f93, %f92, %f92, %f89;
	sub.f32 	%f94, %f91, %f10;
	fma.rn.f32 	%f95, %f94, %f94, %f93;
	ld.local.v2.f32 	{%f96, %f97}, [%rd33+56];
	sub.f32 	%f98, %f96, %f10;
	fma.rn.f32 	%f99, %f98, %f98, %f95;
	sub.f32 	%f100, %f97, %f10;
	fma.rn.f32 	%f215, %f100, %f100, %f99;
	add.s32 	%r97, %r97, 16;
	setp.eq.s32 	%p15, %r97, %r94;
	@%p15 bra 	$L__BB0_14;
	bra.uni 	$L__BB0_13;
$L__BB0_14:
	setp.eq.s32 	%p16, %r20, 0;
	@%p16 bra 	$L__BB0_24;
	and.b32  	%r23, %r93, 7;
	setp.lt.u32 	%p17, %r20, 8;
	@%p17 bra 	$L__BB0_17;
	mul.wide.u32 	%rd34, %r94, 4;
	add.s64 	%rd35, %rd5, %rd34;
	ld.local.f32 	%f102, [%rd35];
	sub.f32 	%f103, %f102, %f10;
	fma.rn.f32 	%f104, %f103, %f103, %f215;
	ld.local.f32 	%f105, [%rd35+4];
	sub.f32 	%f106, %f105, %f10;
	fma.rn.f32 	%f107, %f106, %f106, %f104;
	ld.local.f32 	%f108, [%rd35+8];
	sub.f32 	%f109, %f108, %f10;
	fma.rn.f32 	%f110, %f109, %f109, %f107;
	ld.local.f32 	%f111, [%rd35+12];
	sub.f32 	%f112, %f111, %f10;
	fma.rn.f32 	%f113, %f112, %f112, %f110;
	ld.local.f32 	%f114, [%rd35+16];
	sub.f32 	%f115, %f114, %f10;
	fma.rn.f32 	%f116, %f115, %f115, %f113;
	ld.local.f32 	%f117, [%rd35+20];
	sub.f32 	%f118, %f117, %f10;
	fma.rn.f32 	%f119, %f118, %f118, %f116;
	ld.local.f32 	%f120, [%rd35+24];
	sub.f32 	%f121, %f120, %f10;
	fma.rn.f32 	%f122, %f121, %f121, %f119;
	ld.local.f32 	%f123, [%rd35+28];
	sub.f32 	%f124, %f123, %f10;
	fma.rn.f32 	%f215, %f124, %f124, %f122;
	add.s32 	%r94, %r94, 8;
$L__BB0_17:
	setp.eq.s32 	%p18, %r23, 0;
	@%p18 bra 	$L__BB0_24;
	and.b32  	%r26, %r93, 3;
	setp.lt.u32 	%p19, %r23, 4;
	@%p19 bra 	$L__BB0_20;
	mul.wide.u32 	%rd36, %r94, 4;
	add.s64 	%rd37, %rd5, %rd36;
	ld.local.f32 	%f126, [%rd37];
	sub.f32 	%f127, %f126, %f10;
	fma.rn.f32 	%f128, %f127, %f127, %f215;
	ld.local.f32 	%f129, [%rd37+4];
	sub.f32 	%f130, %f129, %f10;
	fma.rn.f32 	%f131, %f130, %f130, %f128;
	ld.local.f32 	%f132, [%rd37+8];
	sub.f32 	%f133, %f132, %f10;
	fma.rn.f32 	%f134, %f133, %f133, %f131;
	ld.local.f32 	%f135, [%rd37+12];
	sub.f32 	%f136, %f135, %f10;
	fma.rn.f32 	%f215, %f136, %f136, %f134;
	add.s32 	%r94, %r94, 4;
$L__BB0_20:
	setp.eq.s32 	%p20, %r26, 0;
	@%p20 bra 	$L__BB0_24;
	mul.wide.u32 	%rd38, %r94, 4;
	add.s64 	%rd16, %rd5, %rd38;
	ld.local.f32 	%f137, [%rd16];
	sub.f32 	%f138, %f137, %f10;
	fma.rn.f32 	%f215, %f138, %f138, %f215;
	setp.eq.s32 	%p21, %r26, 1;
	@%p21 bra 	$L__BB0_24;
	ld.local.f32 	%f139, [%rd16+4];
	sub.f32 	%f140, %f139, %f10;
	fma.rn.f32 	%f215, %f140, %f140, %f215;
	setp.eq.s32 	%p22, %r26, 2;
	@%p22 bra 	$L__BB0_24;
	ld.local.f32 	%f141, [%rd16+8];
	sub.f32 	%f142, %f141, %f10;
	fma.rn.f32 	%f215, %f142, %f142, %f215;
$L__BB0_24:
	mov.b32 	%r67, %f215;
	shfl.sync.bfly.b32	%r68|%p24, %r67, 16, 31, -1;
	mov.b32 	%f143, %r68;
	add.f32 	%f144, %f215, %f143;
	mov.b32 	%r69, %f144;
	shfl.sync.bfly.b32	%r70|%p25, %r69, 8, 31, -1;
	mov.b32 	%f145, %r70;
	add.f32 	%f146, %f144, %f145;
	mov.b32 	%r71, %f146;
	shfl.sync.bfly.b32	%r72|%p26, %r71, 4, 31, -1;
	mov.b32 	%f147, %r72;
	add.f32 	%f148, %f146, %f147;
	mov.b32 	%r73, %f148;
	shfl.sync.bfly.b32	%r74|%p27, %r73, 2, 31, -1;
	mov.b32 	%f149, %r74;
	add.f32 	%f150, %f148, %f149;
	mov.b32 	%r75, %f150;
	shfl.sync.bfly.b32	%r76|%p28, %r75, 1, 31, -1;
	mov.b32 	%f151, %r76;
	add.f32 	%f152, %f150, %f151;
	div.rn.f32 	%f153, %f152, %f1;
	add.f32 	%f154, %f153, 0f3727C5AC;
	rsqrt.approx.f32 	%f25, %f154;
	@%p13 bra 	$L__BB0_32;
	and.b32  	%r31, %r93, 3;
	setp.lt.u32 	%p29, %r93, 4;
	mov.b32 	%r98, 0;
	@%p29 bra 	$L__BB0_28;
	and.b32  	%r98, %r93, 536870908;
	mov.b32 	%r99, 0;
$L__BB0_27:
	.pragma "nounroll";
	shl.b32 	%r79, %r99, 5;
	add.s32 	%r80, %r79, %r1;
	mul.wide.u32 	%rd39, %r80, 4;
	add.s64 	%rd40, %rd3, %rd39;
	ld.global.f32 	%f155, [%rd40];
	mul.wide.u32 	%rd41, %r99, 4;
	add.s64 	%rd42, %rd5, %rd41;
	ld.local.v2.f32 	{%f156, %f157}, [%rd42];
	sub.f32 	%f158, %f156, %f10;
	mul.f32 	%f159, %f25, %f158;
	add.s64 	%rd43, %rd2, %rd39;
	ld.global.f32 	%f160, [%rd43];
	fma.rn.f32 	%f161, %f155, %f159, %f160;
	ld.global.f32 	%f162, [%rd40+128];
	sub.f32 	%f163, %f157, %f10;
	mul.f32 	%f164, %f25, %f163;
	ld.global.f32 	%f165, [%rd43+128];
	fma.rn.f32 	%f166, %f162, %f164, %f165;
	st.local.v2.f32 	[%rd42], {%f161, %f166};
	add.s32 	%r81, %r80, 64;
	mul.wide.u32 	%rd44, %r81, 4;
	add.s64 	%rd45, %rd3, %rd44;
	ld.global.f32 	%f167, [%rd45];
	ld.local.v2.f32 	{%f168, %f169}, [%rd42+8];
	sub.f32 	%f170, %f168, %f10;
	mul.f32 	%f171, %f25, %f170;
	add.s64 	%rd46, %rd2, %rd44;
	ld.global.f32 	%f172, [%rd46];
	fma.rn.f32 	%f173, %f167, %f171, %f172;
	add.s32 	%r82, %r80, 96;
	mul.wide.u32 	%rd47, %r82, 4;
	add.s64 	%rd48, %rd3, %rd47;
	ld.global.f32 	%f174, [%rd48];
	sub.f32 	%f175, %f169, %f10;
	mul.f32 	%f176, %f25, %f175;
	add.s64 	%rd49, %rd2, %rd47;
	ld.global.f32 	%f177, [%rd49];
	fma.rn.f32 	%f178, %f174, %f176, %f177;
	st.local.v2.f32 	[%rd42+8], {%f173, %f178};
	add.s32 	%r99, %r99, 4;
	setp.eq.s32 	%p30, %r99, %r98;
	@%p30 bra 	$L__BB0_28;
	bra.uni 	$L__BB0_27;
$L__BB0_28:
	setp.eq.s32 	%p31, %r31, 0;
	@%p31 bra 	$L__BB0_32;
	shl.b32 	%r83, %r98, 5;
	add.s32 	%r34, %r83, %r1;
	mul.wide.u32 	%rd50, %r34, 4;
	add.s64 	%rd51, %rd3, %rd50;
	ld.global.f32 	%f179, [%rd51];
	mul.wide.u32 	%rd52, %r98, 4;
	add.s64 	%rd17, %rd5, %rd52;
	ld.local.f32 	%f180, [%rd17];
	sub.f32 	%f181, %f180, %f10;
	mul.f32 	%f182, %f25, %f181;
	add.s64 	%rd53, %rd2, %rd50;
	ld.global.f32 	%f183, [%rd53];
	fma.rn.f32 	%f184, %f179, %f182, %f183;
	st.local.f32 	[%rd17], %f184;
	setp.eq.s32 	%p32, %r31, 1;
	@%p32 bra 	$L__BB0_32;
	add.s32 	%r84, %r34, 32;
	mul.wide.u32 	%rd54, %r84, 4;
	add.s64 	%rd55, %rd3, %rd54;
	ld.global.f32 	%f185, [%rd55];
	ld.local.f32 	%f186, [%rd17+4];
	sub.f32 	%f187, %f186, %f10;
	mul.f32 	%f188, %f25, %f187;
	add.s64 	%rd56, %rd2, %rd54;
	ld.global.f32 	%f189, [%rd56];
	fma.rn.f32 	%f190, %f185, %f188, %f189;
	st.local.f32 	[%rd17+4], %f190;
	setp.eq.s32 	%p33, %r31, 2;
	@%p33 bra 	$L__BB0_32;
	add.s32 	%r85, %r34, 64;
	mul.wide.u32 	%rd57, %r85, 4;
	add.s64 	%rd58, %rd3, %rd57;
	ld.global.f32 	%f191, [%rd58];
	ld.local.f32 	%f192, [%rd17+8];
	sub.f32 	%f193, %f192, %f10;
	mul.f32 	%f194, %f25, %f193;
	add.s64 	%rd59, %rd2, %rd57;
	ld.global.f32 	%f195, [%rd59];
	fma.rn.f32 	%f196, %f191, %f194, %f195;
	st.local.f32 	[%rd17+8], %f196;
$L__BB0_32:
	setp.ge.s32 	%p34, %r1, %r45;
	@%p34 bra 	$L__BB0_40;
	setp.lt.u32 	%p35, %r5, 96;
	mov.b32 	%r103, 0;
	mov.u32 	%r102, %r1;
	@%p35 bra 	$L__BB0_36;
	mov.b32 	%r101, 0;
	mov.u32 	%r102, %r1;
$L__BB0_35:
	.pragma "nounroll";
	mul.wide.u32 	%rd60, %r101, 4;
	add.s64 	%rd61, %rd5, %rd60;
	ld.local.v2.f32 	{%f197, %f198}, [%rd61];
	cvt.u64.u32 	%rd62, %r102;
	add.s64 	%rd63, %rd62, %rd7;
	shl.b64 	%rd64, %rd63, 2;
	add.s64 	%rd65, %rd4, %rd64;
	st.global.f32 	[%rd65], %f197;
	st.global.f32 	[%rd65+128], %f198;
	ld.local.v2.f32 	{%f199, %f200}, [%rd61+8];
	st.global.f32 	[%rd65+256], %f199;
	add.s32 	%r101, %r101, 4;
	st.global.f32 	[%rd65+384], %f200;
	add.s32 	%r102, %r102, 128;
	setp.ne.s32 	%p36, %r101, %r7;
	mov.u32 	%r103, %r7;
	@%p36 bra 	$L__BB0_35;
$L__BB0_36:
	setp.eq.s32 	%p37, %r6, 0;
	@%p37 bra 	$L__BB0_40;
	setp.eq.s32 	%p38, %r6, 1;
	mul.wide.u32 	%rd66, %r103, 4;
	add.s64 	%rd18, %rd5, %rd66;
	ld.local.f32 	%f201, [%rd18];
	cvt.u64.u32 	%rd67, %r102;
	add.s64 	%rd68, %rd67, %rd7;
	shl.b64 	%rd69, %rd68, 2;
	add.s64 	%rd19, %rd4, %rd69;
	st.global.f32 	[%rd19], %f201;
	@%p38 bra 	$L__BB0_40;
	setp.eq.s32 	%p39, %r6, 2;
	ld.local.f32 	%f202, [%rd18+4];
	st.global.f32 	[%rd19+128], %f202;
	@%p39 bra 	$L__BB0_40;
	ld.local.f32 	%f203, [%rd18+8];
	st.global.f32 	[%rd19+256], %f203;
$L__BB0_40:
	add.s32 	%r88, %r88, %r4;
	setp.lt.s32 	%p40, %r88, %r44;
	@%p40 bra 	$L__BB0_2;
$L__BB0_41:
	ret;

}
	// .globl	_Z16layer_norm_floatILi32ELi3EEvPfS0_S0_S0_ii
.visible .entry _Z16layer_norm_floatILi32ELi3EEvPfS0_S0_S0_ii(
	.param .u64 .ptr .align 1 _Z16layer_norm_floatILi32ELi3EEvPfS0_S0_S0_ii_param_0,
	.param .u64 .ptr .align 1 _Z16layer_norm_floatILi32ELi3EEvPfS0_S0_S0_ii_param_1,
	.param .u64 .ptr .align 1 _Z16layer_norm_floatILi32ELi3EEvPfS0_S0_S0_ii_param_2,
	.param .u64 .ptr .align 1 _Z16layer_norm_floatILi32ELi3EEvPfS0_S0_S0_ii_param_3,
	.param .u32 _Z16layer_norm_floatILi32ELi3EEvPfS0_S0_S0_ii_param_4,
	.param .u32 _Z16layer_norm_floatILi32ELi3EEvPfS0_S0_S0_ii_param_5
)
{
	.local .align 4 .b8 	__local_depot1[12];
	.reg .b64 	%SP;
	.reg .b64 	%SPL;
	.reg .pred 	%p<41>;
	.reg .b32 	%r<104>;
	.reg .b32 	%f<216>;
	.reg .b64 	%rd<72>;

	mov.u64 	%SPL, __local_depot1;
	ld.param.u64 	%rd20, [_Z16layer_norm_floatILi32ELi3EEvPfS0_S0_S0_ii_param_0];
	ld.param.u64 	%rd21, [_Z16layer_norm_floatILi32ELi3EEvPfS0_S0_S0_ii_param_1];
	ld.param.u64 	%rd22, [_Z16layer_norm_floatILi32ELi3EEvPfS0_S0_S0_ii_param_2];
	ld.param.u64 	%rd23, [_Z16layer_norm_floatILi32ELi3EEvPfS0_S0_S0_ii_param_3];
	ld.param.u32 	%r44, [_Z16layer_norm_floatILi32ELi3EEvPfS0_S0_S0_ii_param_4];
	ld.param.u32 	%r45, [_Z16layer_norm_floatILi32ELi3EEvPfS0_S0_S0_ii_param_5];
	cvta.to.global.u64 	%rd1, %rd20;
	cvta.to.global.u64 	%rd2, %rd23;
	cvta.to.global.u64 	%rd3, %rd22;
	cvta.to.global.u64 	%rd4, %rd21;
	add.u64 	%rd5, %SPL, 0;
	mov.u32 	%r1, %tid.x;
	mov.u32 	%r46, %tid.y;
	mov.u32 	%r47, %ctaid.x;
	mov.u32 	%r2, %ntid.y;
	mad.lo.s32 	%r88, %r47, %r2, %r46;
	setp.ge.s32 	%p1, %r88, %r44;
	@%p1 bra 	$L__BB1_41;
	cvt.rn.f32.s32 	%f1, %r45;
	mov.u32 	%r48, %nctaid.x;
	mul.lo.s32 	%r4, %r2, %r48;
	not.b32 	%r49, %r1;
	add.s32 	%r5, %r45, %r49;
	shr.u32 	%r50, %r5, 5;
	add.s32 	%r51, %r50, 1;
	and.b32  	%r6, %r51, 3;
	and.b32  	%r7, %r51, 268435452;
	neg.s32 	%r8, %r7;
	add.s64 	%rd6, %rd1, 256;
$L__BB1_2:
	setp.ge.s32 	%p2, %r1, %r45;
	mul.lo.s32 	%r53, %r88, %r45;
	cvt.s64.s32 	%rd7, %r53;
	mov.b32 	%r93, 0;
	mov.f32 	%f207, 0f00000000;
	@%p2 bra 	$L__BB1_10;
	setp.lt.u32 	%p3, %r5, 96;
	mov.f32 	%f207, 0f00000000;
	mov.b32 	%r90, 0;
	mov.u32 	%r92, %r1;
	@%p3 bra 	$L__BB1_6;
	add.s64 	%rd71, %rd5, 8;
	cvt.u64.u32 	%rd25, %r1;
	add.s64 	%rd26, %rd25, %rd7;
	shl.b64 	%rd27, %rd26, 2;
	add.s64 	%rd70, %rd6, %rd27;
	mov.f32 	%f207, 0f00000000;
	mov.u32 	%r91, %r8;
	mov.u32 	%r92, %r1;
$L__BB1_5:
	.pragma "nounroll";
	ld.global.f32 	%f30, [%rd70+-256];
	st.local.f32 	[%rd71+-8], %f30;
	add.f32 	%f31, %f207, %f30;
	ld.global.f32 	%f32, [%rd70+-128];
	st.local.f32 	[%rd71+-4], %f32;
	add.f32 	%f33, %f31, %f32;
	ld.global.f32 	%f34, [%rd70];
	st.local.f32 	[%rd71], %f34;
	add.f32 	%f35, %f33, %f34;
	ld.global.f32 	%f36, [%rd70+128];
	st.local.f32 	[%rd71+4], %f36;
	add.f32 	%f207, %f35, %f36;
	add.s32 	%r92, %r92, 128;
	add.s64 	%rd71, %rd71, 16;
	add.s32 	%r91, %r91, 4;
	add.s64 	%rd70, %rd70, 512;
	setp.eq.s32 	%p4, %r91, 0;
	mov.u32 	%r90, %r7;
	@%p4 bra 	$L__BB1_6;
	bra.uni 	$L__BB1_5;
$L__BB1_6:
	setp.eq.s32 	%p5, %r6, 0;
	mov.u32 	%r93, %r7;
	@%p5 bra 	$L__BB1_10;
	setp.eq.s32 	%p6, %r6, 1;
	cvt.u64.u32 	%rd28, %r92;
	add.s64 	%rd29, %rd28, %rd7;
	shl.b64 	%rd30, %rd29, 2;
	add.s64 	%rd10, %rd1, %rd30;
	ld.global.f32 	%f37, [%rd10];
	mul.wide.u32 	%rd31, %r90, 4;
	add.s64 	%rd11, %rd5, %rd31;
	st.local.f32 	[%rd11], %f37;
	add.f32 	%f207, %f207, %f37;
	add.s32 	%r93, %r90, 1;
	@%p6 bra 	$L__BB1_10;
	setp.eq.s32 	%p7, %r6, 2;
	ld.global.f32 	%f38, [%rd10+128];
	st.local.f32 	[%rd11+4], %f38;
	add.f32 	%f207, %f207, %f38;
	add.s32 	%r93, %r90, 2;
	@%p7 bra 	$L__BB1_10;
	ld.global.f32 	%f39, [%rd10+256];
	st.local.f32 	[%rd11+8], %f39;
	add.f32 	%f207, %f207, %f39;
	add.s32 	%r93, %r90, 3;
$L__BB1_10:
	mov.b32 	%r55, %f207;
	shfl.sync.bfly.b32	%r56|%p8, %r55, 16, 31, -1;
	mov.b32 	%f41, %r56;
	add.f32 	%f42, %f207, %f41;
	mov.b32 	%r57, %f42;
	shfl.sync.bfly.b32	%r58|%p9, %r57, 8, 31, -1;
	mov.b32 	%f43, %r58;
	add.f32 	%f44, %f42, %f43;
	mov.b32 	%r59, %f44;
	shfl.sync.bfly.b32	%r60|%p10, %r59, 4, 31, -1;
	mov.b32 	%f45, %r60;
	add.f32 	%f46, %f44, %f45;
	mov.b32 	%r61, %f46;
	shfl.sync.bfly.b32	%r62|%p11, %r61, 2, 31, -1;
	mov.b32 	%f47, %r62;
	add.f32 	%f48, %f46, %f47;
	mov.b32 	%r63, %f48;
	shfl.sync.bfly.b32	%r64|%p12, %r63, 1, 31, -1;
	mov.b32 	%f49, %r64;
	add.f32 	%f50, %f48, %f49;
	div.rn.f32 	%f10, %f50, %f1;
	setp.eq.s32 	%p13, %r93, 0;
	mov.f32 	%f215, 0f00000000;
	@%p13 bra 	$L__BB1_24;
	and.b32  	%r20, %r93, 15;
	setp.lt.u32 	%p14, %r93, 16;
	mov.f32 	%f215, 0f00000000;
	mov.b32 	%r94, 0;
	@%p14 bra 	$L__BB1_14;
	and.b32  	%r94, %r93, 536870896;
	mov.f32 	%f215, 0f00000000;
	mov.b32 	%r97, 0;
$L__BB1_13:
	.pragma "nounroll";
	mul.wide.u32 	%rd32, %r97, 4;
	add.s64 	%rd33, %rd5, %rd32;
	ld.local.f32 	%f54, [%rd33];
	sub.f32 	%f55, %f54, %f10;
	fma.rn.f32 	%f56, %f55, %f55, %f215;
	ld.local.f32 	%f57, [%rd33+4];
	sub.f32 	%f58, %f57, %f10;
	fma.rn.f32 	%f59, %f58, %f58, %f56;
	ld.local.f32 	%f60, [%rd33+8];
	sub.f32 	%f61, %f60, %f10;
	fma.rn.f32 	%f62, %f61, %f61, %f59;
	ld.local.f32 	%f63, [%rd33+12];
	sub.f32 	%f64, %f63, %f10;
	fma.rn.f32 	%f65, %f64, %f64, %f62;
	ld.local.f32 	%f66, [%rd33+16];
	sub.f32 	%f67, %f66, %f10;
	fma.rn.f32 	%f68, %f67, %f67, %f65;
	ld.local.f32 	%f69, [%rd33+20];
	sub.f32 	%f70, %f69, %f10;
	fma.rn.f32 	%f71, %f70, %f70, %f68;
	ld.local.f32 	%f72, [%rd33+24];
	sub.f32 	%f73, %f72, %f10;
	fma.rn.f32 	%f74, %f73, %f73, %f71;
	ld.local.f32 	%f75, [%rd33+28];
	sub.f32 	%f76, %f75, %f10;
	fma.rn.f32 	%f77, %f76, %f76, %f74;
	ld.local.f32 	%f78, [%rd33+32];
	sub.f32 	%f79, %f78, %f10;
	fma.rn.f32 	%f80, %f79, %f79, %f77;
	ld.local.f32 	%f81, [%rd33+36];
	sub.f32 	%f82, %f81, %f10;
	fma.rn.f32 	%f83, %f82, %f82, %f80;
	ld.local.f32 	%f84, [%rd33+40];
	sub.f32 	%f85, %f84, %f10;
	fma.rn.f32 	%f86, %f85, %f85, %f83;
	ld.local.f32 	%f87, [%rd33+44];
	sub.f32 	%f88, %f87, %f10;
	fma.rn.f32 	%f89, %f88, %f88, %f86;
	ld.local.f32 	%f90, [%rd33+48];
	sub.f32 	%f91, %f90, %f10;
	fma.rn.f32 	%f92, %f91, %f91, %f89;
	ld.local.f32 	%f93, [%rd33+52];
	sub.f32 	%f94, %f93, %f10;
	fma.rn.f32 	%f95, %f94, %f94, %f92;
	ld.local.f32 	%f96, [%rd33+56];
	sub.f32 	%f97, %f96, %f10;
	fma.rn.f32 	%f98, %f97, %f97, %f95;
	ld.local.f32 	%f99, [%rd33+60];
	sub.f32 	%f100, %f99, %f10;
	fma.rn.f32 	%f215, %f100, %f100, %f98;
	add.s32 	%r97, %r97, 16;
	setp.eq.s32 	%p15, %r97, %r94;
	@%p15 bra 	$L__BB1_14;
	bra.uni 	$L__BB1_13;
$L__BB1_14:
	setp.eq.s32 	%p16, %r20, 0;
	@%p16 bra 	$L__BB1_24;
	and.b32  	%r23, %r93, 7;
	setp.lt.u32 	%p17, %r20, 8;
	@%p17 bra 	$L__BB1_17;
	mul.wide.u32 	%rd34, %r94, 4;
	add.s64 	%rd35, %rd5, %rd34;
	ld.local.f32 	%f102, [%rd35];
	sub.f32 	%f103, %f102, %f10;
	fma.rn.f32 	%f104, %f103, %f103, %f215;
	ld.local.f32 	%f105, [%rd35+4];
	sub.f32 	%f106, %f105, %f10;
	fma.rn.f32 	%f107, %f106, %f106, %f104;
	ld.local.f32 	%f108, [%rd35+8];
	sub.f32 	%f109, %f108, %f10;
	fma.rn.f32 	%f110, %f109, %f109, %f107;
	ld.local.f32 	%f111, [%rd35+12];
	sub.f32 	%f112, %f111, %f10;
	fma.rn.f32 	%f113, %f112, %f112, %f110;
	ld.local.f32 	%f114, [%rd35+16];
	sub.f32 	%f115, %f114, %f10;
	fma.rn.f32 	%f116, %f115, %f115, %f113;
	ld.local.f32 	%f117, [%rd35+20];
	sub.f32 	%f118, %f117, %f10;
	fma.rn.f32 	%f119, %f118, %f118, %f116;
	ld.local.f32 	%f120, [%rd35+24];
	sub.f32 	%f121, %f120, %f10;
	fma.rn.f32 	%f122, %f121, %f121, %f119;
	ld.local.f32 	%f123, [%rd35+28];
	sub.f32 	%f124, %f123, %f10;
	fma.rn.f32 	%f215, %f124, %f124, %f122;
	add.s32 	%r94, %r94, 8;
$L__BB1_17:
	setp.eq.s32 	%p18, %r23, 0;
	@%p18 bra 	$L__BB1_24;
	and.b32  	%r26, %r93, 3;
	setp.lt.u32 	%p19, %r23, 4;
	@%p19 bra 	$L__BB1_20;
	mul.wide.u32 	%rd36, %r94, 4;
	add.s64 	%rd37, %rd5, %rd36;
	ld.local.f32 	%f126, [%rd37];
	sub.f32 	%f127, %f126, %f10;
	fma.rn.f32 	%f128, %f127, %f127, %f215;
	ld.local.f32 	%f129, [%rd37+4];
	sub.f32 	%f130, %f129, %f10;
	fma.rn.f32 	%f131, %f130, %f130, %f128;
	ld.local.f32 	%f132, [%rd37+8];
	sub.f32 	%f133, %f132, %f10;
	fma.rn.f32 	%f134, %f133, %f133, %f131;
	ld.local.f32 	%f135, [%rd37+12];
	sub.f32 	%f136, %f135, %f10;
	fma.rn.f32 	%f215, %f136, %f136, %f134;
	add.s32 	%r94, %r94, 4;
$L__BB1_20:
	setp.eq.s32 	%p20, %r26, 0;
	@%p20 bra 	$L__BB1_24;
	mul.wide.u32 	%rd38, %r94, 4;
	add.s64 	%rd16, %rd5, %rd38;
	ld.local.f32 	%f137, [%rd16];
	sub.f32 	%f138, %f137, %f10;
	fma.rn.f32 	%f215, %f138, %f138, %f215;
	setp.eq.s32 	%p21, %r26, 1;
	@%p21 bra 	$L__BB1_24;
	ld.local.f32 	%f139, [%rd16+4];
	sub.f32 	%f140, %f139, %f10;
	fma.rn.f32 	%f215, %f140, %f140, %f215;
	setp.eq.s32 	%p22, %r26, 2;
	@%p22 bra 	$L__BB1_24;
	ld.local.f32 	%f141, [%rd16+8];
	sub.f32 	%f142, %f141, %f10;
	fma.rn.f32 	%f215, %f142, %f142, %f215;
$L__BB1_24:
	mov.b32 	%r67, %f215;
	shfl.sync.bfly.b32	%r68|%p24, %r67, 16, 31, -1;
	mov.b32 	%f143, %r68;
	add.f32 	%f144, %f215, %f143;
	mov.b32 	%r69, %f144;
	shfl.sync.bfly.b32	%r70|%p25, %r69, 8, 31, -1;
	mov.b32 	%f145, %r70;
	add.f32 	%f146, %f144, %f145;
	mov.b32 	%r71, %f146;
	shfl.sync.bfly.b32	%r72|%p26, %r71, 4, 31, -1;
	mov.b32 	%f147, %r72;
	add.f32 	%f148, %f146, %f147;
	mov.b32 	%r73, %f148;
	shfl.sync.bfly.b32	%r74|%p27, %r73, 2, 31, -1;
	mov.b32 	%f149, %r74;
	add.f32 	%f150, %f148, %f149;
	mov.b32 	%r75, %f150;
	shfl.sync.bfly.b32	%r76|%p28, %r75, 1, 31, -1;
	mov.b32 	%f151, %r76;
	add.f32 	%f152, %f150, %f151;
	div.rn.f32 	%f153, %f152, %f1;
	add.f32 	%f154, %f153, 0f3727C5AC;
	rsqrt.approx.f32 	%f25, %f154;
	@%p13 bra 	$L__BB1_32;
	and.b32  	%r31, %r93, 3;
	setp.lt.u32 	%p29, %r93, 4;
	mov.b32 	%r98, 0;
	@%p29 bra 	$L__BB1_28;
	and.b32  	%r98, %r93, 536870908;
	mov.b32 	%r99, 0;
$L__BB1_27:
	.pragma "nounroll";
	shl.b32 	%r79, %r99, 5;
	add.s32 	%r80, %r79, %r1;
	mul.wide.u32 	%rd39, %r80, 4;
	add.s64 	%rd40, %rd3, %rd39;
	ld.global.f32 	%f155, [%rd40];
	mul.wide.u32 	%rd41, %r99, 4;
	add.s64 	%rd42, %rd5, %rd41;
	ld.local.f32 	%f156, [%rd42];
	sub.f32 	%f157, %f156, %f10;
	mul.f32 	%f158, %f25, %f157;
	add.s64 	%rd43, %rd2, %rd39;
	ld.global.f32 	%f159, [%rd43];
	fma.rn.f32 	%f160, %f155, %f158, %f159;
	st.local.f32 	[%rd42], %f160;
	ld.global.f32 	%f161, [%rd40+128];
	ld.local.f32 	%f162, [%rd42+4];
	sub.f32 	%f163, %f162, %f10;
	mul.f32 	%f164, %f25, %f163;
	ld.global.f32 	%f165, [%rd43+128];
	fma.rn.f32 	%f166, %f161, %f164, %f165;
	st.local.f32 	[%rd42+4], %f166;
	add.s32 	%r81, %r80, 64;
	mul.wide.u32 	%rd44, %r81, 4;
	add.s64 	%rd45, %rd3, %rd44;
	ld.global.f32 	%f167, [%rd45];
	ld.local.f32 	%f168, [%rd42+8];
	sub.f32 	%f169, %f168, %f10;
	mul.f32 	%f170, %f25, %f169;
	add.s64 	%rd46, %rd2, %rd44;
	ld.global.f32 	%f171, [%rd46];
	fma.rn.f32 	%f172, %f167, %f170, %f171;
	st.local.f32 	[%rd42+8], %f172;
	add.s32 	%r82, %r80, 96;
	mul.wide.u32 	%rd47, %r82, 4;
	add.s64 	%rd48, %rd3, %rd47;
	ld.global.f32 	%f173, [%rd48];
	ld.local.f32 	%f174, [%rd42+12];
	sub.f32 	%f175, %f174, %f10;
	mul.f32 	%f176, %f25, %f175;
	add.s64 	%rd49, %rd2, %rd47;
	ld.global.f32 	%f177, [%rd49];
	fma.rn.f32 	%f178, %f173, %f176, %f177;
	st.local.f32 	[%rd42+12], %f178;
	add.s32 	%r99, %r99, 4;
	setp.eq.s32 	%p30, %r99, %r98;
	@%p30 bra 	$L__BB1_28;
	bra.uni 	$L__BB1_27;
$L__BB1_28:
	setp.eq.s32 	%p31, %r31, 0;
	@%p31 bra 	$L__BB1_32;
	shl.b32 	%r83, %r98, 5;
	add.s32 	%r34, %r83, %r1;
	mul.wide.u32 	%rd50, %r34, 4;
	add.s64 	%rd51, %rd3, %rd50;
	ld.global.f32 	%f179, [%rd51];
	mul.wide.u32 	%rd52, %r98, 4;
	add.s64 	%rd17, %rd5, %rd52;
	ld.local.f32 	%f180, [%rd17];
	sub.f32 	%f181, %f180, %f10;
	mul.f32 	%f182, %f25, %f181;
	add.s64 	%rd53, %rd2, %rd50;
	ld.global.f32 	%f183, [%rd53];
	fma.rn.f32 	%f184, %f179, %f182, %f183;
	st.local.f32 	[%rd17], %f184;
	setp.eq.s32 	%p32, %r31, 1;
	@%p32 bra 	$L__BB1_32;
	add.s32 	%r84, %r34, 32;
	mul.wide.u32 	%rd54, %r84, 4;
	add.s64 	%rd55, %rd3, %rd54;
	ld.global.f32 	%f185, [%rd55];
	ld.local.f32 	%f186, [%rd17+4];
	sub.f32 	%f187, %f186, %f10;
	mul.f32 	%f188, %f25, %f187;
	add.s64 	%rd56, %rd2, %rd54;
	ld.global.f32 	%f189, [%rd56];
	fma.rn.f32 	%f190, %f185, %f188, %f189;
	st.local.f32 	[%rd17+4], %f190;
	setp.eq.s32 	%p33, %r31, 2;
	@%p33 bra 	$L__BB1_32;
	add.s32 	%r85, %r34, 64;
	mul.wide.u32 	%rd57, %r85, 4;
	add.s64 	%rd58, %rd3, %rd57;
	ld.global.f32 	%f191, [%rd58];
	ld.local.f32 	%f192, [%rd17+8];
	sub.f32 	%f193, %f192, %f10;
	mul.f32 	%f194, %f25, %f193;
	add.s64 	%rd59, %rd2, %rd57;
	ld.global.f32 	%f195, [%rd59];
	fma.rn.f32 	%f196, %f191, %f194, %f195;
	st.local.f32 	[%rd17+8], %f196;
$L__BB1_32:
	setp.ge.s32 	%p34, %r1, %r45;
	@%p34 bra 	$L__BB1_40;
	setp.lt.u32 	%p35, %r5, 96;
	mov.b32 	%r103, 0;
	mov.u32 	%r102, %r1;
	@%p35 bra 	$L__BB1_36;
	mov.b32 	%r101, 0;
	mov.u32 	%r102, %r1;
$L__BB1_35:
	.pragma "nounroll";
	mul.wide.u32 	%rd60, %r101, 4;
	add.s64 	%rd61, %rd5, %rd60;
	ld.local.f32 	%f197, [%rd61];
	cvt.u64.u32 	%rd62, %r102;
	add.s64 	%rd63, %rd62, %rd7;
	shl.b64 	%rd64, %rd63, 2;
	add.s64 	%rd65, %rd4, %rd64;
	st.global.f32 	[%rd65], %f197;
	ld.local.f32 	%f198, [%rd61+4];
	st.global.f32 	[%rd65+128], %f198;
	ld.local.f32 	%f199, [%rd61+8];
	st.global.f32 	[%rd65+256], %f199;
	add.s32 	%r101, %r101, 4;
	ld.local.f32 	%f200, [%rd61+12];
	st.global.f32 	[%rd65+384], %f200;
	add.s32 	%r102, %r102, 128;
	setp.ne.s32 	%p36, %r101, %r7;
	mov.u32 	%r103, %r7;
	@%p36 bra 	$L__BB1_35;
$L__BB1_36:
	setp.eq.s32 	%p37, %r6, 0;
	@%p37 bra 	$L__BB1_40;
	setp.eq.s32 	%p38, %r6, 1;
	mul.wide.u32 	%rd66, %r103, 4;
	add.s64 	%rd18, %rd5, %rd66;
	ld.local.f32 	%f201, [%rd18];
	cvt.u64.u32 	%rd67, %r102;
	add.s64 	%rd68, %rd67, %rd7;
	shl.b64 	%rd69, %rd68, 2;
	add.s64 	%rd19, %rd4, %rd69;
	st.global.f32 	[%rd19], %f201;
	@%p38 bra 	$L__BB1_40;
	setp.eq.s32 	%p39, %r6, 2;
	ld.local.f32 	%f202, [%rd18+4];
	st.global.f32 	[%rd19+128], %f202;
	@%p39 bra 	$L__BB1_40;
	ld.local.f32 	%f203, [%rd18+8];
	st.global.f32 	[%rd19+256], %f203;
$L__BB1_40:
	add.s32 	%r88, %r88, %r4;
	setp.lt.s32 	%p40, %r88, %r44;
	@%p40 bra 	$L__BB1_2;
$L__BB1_41:
	ret;

}
	// .globl	_Z16layer_norm_floatILi32ELi4EEvPfS0_S0_S0_ii
.visible .entry _Z16layer_norm_floatILi32ELi4EEvPfS0_S0_S0_ii(
	.param .u64 .ptr .align 1 _Z16layer_norm_floatILi32ELi4EEvPfS0_S0_S0_ii_param_0,
	.param .u64 .ptr .align 1 _Z16layer_norm_floatILi32ELi4EEvPfS0_S0_S0_ii_param_1,
	.param .u64 .ptr .align 1 _Z16layer_norm_floatILi32ELi4EEvPfS0_S0_S0_ii_param_2,
	.param .u64 .ptr .align 1 _Z16layer_norm_floatILi32ELi4EEvPfS0_S0_S0_ii_param_3,
	.param .u32 _Z16layer_norm_floatILi32ELi4EEvPfS0_S0_S0_ii_param_4,
	.param .u32 _Z16layer_norm_floatILi32ELi4EEvPfS0_S0_S0_ii_param_5
)
{
	.local .align 16 .b8 	__local_depot2[16];
	.reg .b64 	%SP;
	.reg .b64 	%SPL;
	.reg .pred 	%p<41>;
	.reg .b32 	%r<104>;
	.reg .b32 	%f<216>;
	.reg .b64 	%rd<71>;

	mov.u64 	%SPL, __local_depot2;
	ld.param.u64 	%rd18, [_Z16layer_norm_floatILi32ELi4EEvPfS0_S0_S0_ii_param_0];
	ld.param.u64 	%rd19, [_Z16layer_norm_floatILi32ELi4EEvPfS0_S0_S0_ii_param_1];
	ld.param.u64 	%rd20, [_Z16layer_norm_floatILi32ELi4EEvPfS0_S0_S0_ii_param_2];
	ld.param.u64 	%rd21, [_Z16layer_norm_floatILi32ELi4EEvPfS0_S0_S0_ii_param_3];
	ld.param.u32 	%r44, [_Z16layer_norm_floatILi32ELi4EEvPfS0_S0_S0_ii_param_4];
	ld.param.u32 	%r45, [_Z16layer_norm_floatILi32ELi4EEvPfS0_S0_S0_ii_param_5];
	cvta.to.global.u64 	%rd1, %rd18;
	cvta.to.global.u64 	%rd2, %rd21;
	cvta.to.global.u64 	%rd3, %rd20;
	cvta.to.global.u64 	%rd4, %rd19;
	add.u64 	%rd5, %SPL, 0;
	mov.u32 	%r1, %tid.x;
	mov.u32 	%r46, %tid.y;
	mov.u32 	%r47, %ctaid.x;
	mov.u32 	%r2, %ntid.y;
	mad.lo.s32 	%r88, %r47, %r2, %r46;
	setp.ge.s32 	%p1, %r88, %r44;
	@%p1 bra 	$L__BB2_41;
	cvt.rn.f32.s32 	%f1, %r45;
	mov.u32 	%r48, %nctaid.x;
	mul.lo.s32 	%r4, %r2, %r48;
	not.b32 	%r49, %r1;
	add.s32 	%r5, %r45, %r49;
	shr.u32 	%r50, %r5, 5;
	add.s32 	%r51, %r50, 1;
	and.b32  	%r6, %r51, 3;
	and.b32  	%r7, %r51, 268435452;
	neg.s32 	%r8, %r7;
$L__BB2_2:
	setp.ge.s32 	%p2, %r1, %r45;
	mul.lo.s32 	%r53, %r88, %r45;
	cvt.s64.s32 	%rd6, %r53;
	mov.b32 	%r93, 0;
	mov.f32 	%f207, 0f00000000;
	@%p2 bra 	$L__BB2_10;
	setp.lt.u32 	%p3, %r5, 96;
	mov.f32 	%f207, 0f00000000;
	mov.b32 	%r90, 0;
	mov.u32 	%r92, %r1;
	@%p3 bra 	$L__BB2_6;
	cvt.u64.u32 	%rd23, %r1;
	add.s64 	%rd24, %rd23, %rd6;
	shl.b64 	%rd25, %rd24, 2;
	add.s64 	%rd26, %rd1, %rd25;
	add.s64 	%rd69, %rd26, 256;
	mov.f32 	%f207, 0f00000000;
	mov.u32 	%r91, %r8;
	mov.u64 	%rd70, %rd5;
	mov.u32 	%r92, %r1;
$L__BB2_5:
	.pragma "nounroll";
	ld.global.f32 	%f30, [%rd69+-256];
	add.f32 	%f31, %f207, %f30;
	ld.global.f32 	%f32, [%rd69+-128];
	add.f32 	%f33, %f31, %f32;
	ld.global.f32 	%f34, [%rd69];
	add.f32 	%f35, %f33, %f34;
	ld.global.f32 	%f36, [%rd69+128];
	st.local.v4.f32 	[%rd70], {%f30, %f32, %f34, %f36};
	add.f32 	%f207, %f35, %f36;
	add.s32 	%r92, %r92, 128;
	add.s64 	%rd70, %rd70, 16;
	add.s32 	%r91, %r91, 4;
	add.s64 	%rd69, %rd69, 512;
	setp.eq.s32 	%p4, %r91, 0;
	mov.u32 	%r90, %r7;
	@%p4 bra 	$L__BB2_6;
	bra.uni 	$L__BB2_5;
$L__BB2_6:
	setp.eq.s32 	%p5, %r6, 0;
	mov.u32 	%r93, %r7;
	@%p5 bra 	$L__BB2_10;
	setp.eq.s32 	%p6, %r6, 1;
	cvt.u64.u32 	%rd27, %r92;
	add.s64 	%rd28, %rd27, %rd6;
	shl.b64 	%rd29, %rd28, 2;
	add.s64 	%rd8, %rd1, %rd29;
	ld.global.f32 	%f37, [%rd8];
	mul.wide.u32 	%rd30, %r90, 4;
	add.s64 	%rd9, %rd5, %rd30;
	st.local.f32 	[%rd9], %f37;
	add.f32 	%f207, %f207, %f37;
	add.s32 	%r93, %r90, 1;
	@%p6 bra 	$L__BB2_10;
	setp.eq.s32 	%p7, %r6, 2;
	ld.global.f32 	%f38, [%rd8+128];
	st.local.f32 	[%rd9+4], %f38;
	add.f32 	%f207, %f207, %f38;
	add.s32 	%r93, %r90, 2;
	@%p7 bra 	$L__BB2_10;
	ld.global.f32 	%f39, [%rd8+256];
	st.local.f32 	[%rd9+8], %f39;
	add.f32 	%f207, %f207, %f39;
	add.s32 	%r93, %r90, 3;
$L__BB2_10:
	mov.b32 	%r55, %f207;
	shfl.sync.bfly.b32	%r56|%p8, %r55, 16, 31, -1;
	mov.b32 	%f41, %r56;
	add.f32 	%f42, %f207, %f41;
	mov.b32 	%r57, %f42;
	shfl.sync.bfly.b32	%r58|%p9, %r57, 8, 31, -1;
	mov.b32 	%f43, %r58;
	add.f32 	%f44, %f42, %f43;
	mov.b32 	%r59, %f44;
	shfl.sync.bfly.b32	%r60|%p10, %r59, 4, 31, -1;
	mov.b32 	%f45, %r60;
	add.f32 	%f46, %f44, %f45;
	mov.b32 	%r61, %f46;
	shfl.sync.bfly.b32	%r62|%p11, %r61, 2, 31, -1;
	mov.b32 	%f47, %r62;
	add.f32 	%f48, %f46, %f47;
	mov.b32 	%r63, %f48;
	shfl.sync.bfly.b32	%r64|%p12, %r63, 1, 31, -1;
	mov.b32 	%f49, %r64;
	add.f32 	%f50, %f48, %f49;
	div.rn.f32 	%f10, %f50, %f1;
	setp.eq.s32 	%p13, %r93, 0;
	mov.f32 	%f215, 0f00000000;
	@%p13 bra 	$L__BB2_24;
	and.b32  	%r20, %r93, 15;
	setp.lt.u32 	%p14, %r93, 16;
	mov.f32 	%f215, 0f00000000;
	mov.b32 	%r94, 0;
	@%p14 bra 	$L__BB2_14;
	and.b32  	%r94, %r93, 536870896;
	mov.f32 	%f215, 0f00000000;
	mov.b32 	%r97, 0;
$L__BB2_13:
	.pragma "nounroll";
	mul.wide.u32 	%rd31, %r97, 4;
	add.s64 	%rd32, %rd5, %rd31;
	ld.local.v4.f32 	{%f54, %f55, %f56, %f57}, [%rd32];
	sub.f32 	%f58, %f54, %f10;
	fma.rn.f32 	%f59, %f58, %f58, %f215;
	sub.f32 	%f60, %f55, %f10;
	fma.rn.f32 	%f61, %f60, %f60, %f59;
	sub.f32 	%f62, %f56, %f10;
	fma.rn.f32 	%f63, %f62, %f62, %f61;
	sub.f32 	%f64, %f57, %f10;
	fma.rn.f32 	%f65, %f64, %f64, %f63;
	ld.local.v4.f32 	{%f66, %f67, %f68, %f69}, [%rd32+16];
	sub.f32 	%f70, %f66, %f10;
	fma.rn.f32 	%f71, %f70, %f70, %f65;
	sub.f32 	%f72, %f67, %f10;
	fma.rn.f32 	%f73, %f72, %f72, %f71;
	sub.f32 	%f74, %f68, %f10;
	fma.rn.f32 	%f75, %f74, %f74, %f73;
	sub.f32 	%f76, %f69, %f10;
	fma.rn.f32 	%f77, %f76, %f76, %f75;
	ld.local.v4.f32 	{%f78, %f79, %f80, %f81}, [%rd32+32];
	sub.f32 	%f82, %f78, %f10;
	fma.rn.f32 	%f83, %f82, %f82, %f77;
	sub.f32 	%f84, %f79, %f10;
	fma.rn.f32 	%f85, %f84, %f84, %f83;
	sub.f32 	%f86, %f80, %f10;
	fma.rn.f32 	%f87, %f86, %f86, %f85;
	sub.f32 	%f88, %f81, %f10;
	fma.rn.f32 	%f89, %f88, %f88, %f87;
	ld.local.v4.f32 	{%f90, %f91, %f92, %f93}, [%rd32+48];
	sub.f32 	%f94, %f90, %f10;
	fma.rn.f32 	%f95, %f94, %f94, %f89;
	sub.f32 	%f96, %f91, %f10;
	fma.rn.f32 	%f97, %f96, %f96, %f95;
	sub.f32 	%f98, %f92, %f10;
	fma.rn.f32 	%f99, %f98, %f98, %f97;
	sub.f32 	%f100, %f93, %f10;
	fma.rn.f32 	%f215, %f100, %f100, %f99;
	add.s32 	%r97, %r97, 16;
	setp.eq.s32 	%p15, %r97, %r94;
	@%p15 bra 	$L__BB2_14;
	bra.uni 	$L__BB2_13;
$L__BB2_14:
	setp.eq.s32 	%p16, %r20, 0;
	@%p16 bra 	$L__BB2_24;
	and.b32  	%r23, %r93, 7;
	setp.lt.u32 	%p17, %r20, 8;
	@%p17 bra 	$L__BB2_17;
	mul.wide.u32 	%rd33, %r94, 4;
	add.s64 	%rd34, %rd5, %rd33;
	ld.local.f32 	%f102, [%rd34];
	sub.f32 	%f103, %f102, %f10;
	fma.rn.f32 	%f104, %f103, %f103, %f215;
	ld.local.f32 	%f105, [%rd34+4];
	sub.f32 	%f106, %f105, %f10;
	fma.rn.f32 	%f107, %f106, %f106, %f104;
	ld.local.f32 	%f108, [%rd34+8];
	sub.f32 	%f109, %f108, %f10;
	fma.rn.f32 	%f110, %f109, %f109, %f107;
	ld.local.f32 	%f111, [%rd34+12];
	sub.f32 	%f112, %f111, %f10;
	fma.rn.f32 	%f113, %f112, %f112, %f110;
	ld.local.f32 	%f114, [%rd34+16];
	sub.f32 	%f115, %f114, %f10;
	fma.rn.f32 	%f116, %f115, %f115, %f113;
	ld.local.f32 	%f117, [%rd34+20];
	sub.f32 	%f118, %f117, %f10;
	fma.rn.f32 	%f119, %f118, %f118, %f116;
	ld.local.f32 	%f120, [%rd34+24];
	sub.f32 	%f121, %f120, %f10;
	fma.rn.f32 	%f122, %f121, %f121, %f119;
	ld.local.f32 	%f123, [%rd34+28];
	sub.f32 	%f124, %f123, %f10;
	fma.rn.f32 	%f215, %f124, %f124, %f122;
	add.s32 	%r94, %r94, 8;
$L__BB2_17:
	setp.eq.s32 	%p18, %r23, 0;
	@%p18 bra 	$L__BB2_24;
	and.b32  	%r26, %r93, 3;
	setp.lt.u32 	%p19, %r23, 4;
	@%p19 bra 	$L__BB2_20;
	mul.wide.u32 	%rd35, %r94, 4;
	add.s64 	%rd36, %rd5, %rd35;
	ld.local.f32 	%f126, [%rd36];
	sub.f32 	%f127, %f126, %f10;
	fma.rn.f32 	%f128, %f127, %f127, %f215;
	ld.local.f32 	%f129, [%rd36+4];
	sub.f32 	%f130, %f129, %f10;
	fma.rn.f32 	%f131, %f130, %f130, %f128;
	ld.local.f32 	%f132, [%rd36+8];
	sub.f32 	%f133, %f132, %f10;
	fma.rn.f32 	%f134, %f133, %f133, %f131;
	ld.local.f32 	%f135, [%rd36+12];
	sub.f32 	%f136, %f135, %f10;
	fma.rn.f32 	%f215, %f136, %f136, %f134;
	add.s32 	%r94, %r94, 4;
$L__BB2_20:
	setp.eq.s32 	%p20, %r26, 0;
	@%p20 bra 	$L__BB2_24;
	mul.wide.u32 	%rd37, %r94, 4;
	add.s64 	%rd14, %rd5, %rd37;
	ld.local.f32 	%f137, [%rd14];
	sub.f32 	%f138, %f137, %f10;
	fma.rn.f32 	%f215, %f138, %f138, %f215;
	setp.eq.s32 	%p21, %r26, 1;
	@%p21 bra 	$L__BB2_24;
	ld.local.f32 	%f139, [%rd14+4];
	sub.f32 	%f140, %f139, %f10;
	fma.rn.f32 	%f215, %f140, %f140, %f215;
	setp.eq.s32 	%p22, %r26, 2;
	@%p22 bra 	$L__BB2_24;
	ld.local.f32 	%f141, [%rd14+8];
	sub.f32 	%f142, %f141, %f10;
	fma.rn.f32 	%f215, %f142, %f142, %f215;
$L__BB2_24:
	mov.b32 	%r67, %f215;
	shfl.sync.bfly.b32	%r68|%p24, %r67, 16, 31, -1;
	mov.b32 	%f143, %r68;
	add.f32 	%f144, %f215, %f143;
	mov.b32 	%r69, %f144;
	shfl.sync.bfly.b32	%r70|%p25, %r69, 8, 31, -1;
	mov.b32 	%f145, %r70;
	add.f32 	%f146, %f144, %f145;
	mov.b32 	%r71, %f146;
	shfl.sync.bfly.b32	%r72|%p26, %r71, 4, 31, -1;
	mov.b32 	%f147, %r72;
	add.f32 	%f148, %f146, %f147;
	mov.b32 	%r73, %f148;
	shfl.sync.bfly.b32	%r74|%p27, %r73, 2, 31, -1;
	mov.b32 	%f149, %r74;
	add.f32 	%f150, %f148, %f149;
	mov.b32 	%r75, %f150;
	shfl.sync.bfly.b32	%r76|%p28, %r75, 1, 31, -1;
	mov.b32 	%f151, %r76;
	add.f32 	%f152, %f150, %f151;
	div.rn.f32 	%f153, %f152, %f1;
	add.f32 	%f154, %f153, 0f3727C5AC;
	rsqrt.approx.f32 	%f25, %f154;
	@%p13 bra 	$L__BB2_32;
	and.b32  	%r31, %r93, 3;
	setp.lt.u32 	%p29, %r93, 4;
	mov.b32 	%r98, 0;
	@%p29 bra 	$L__BB2_28;
	and.b32  	%r98, %r93, 536870908;
	mov.b32 	%r99, 0;
$L__BB2_27:
	.pragma "nounroll";
	shl.b32 	%r79, %r99, 5;
	add.s32 	%r80, %r79, %r1;
	mul.wide.u32 	%rd38, %r80, 4;
	add.s64 	%rd39, %rd3, %rd38;
	ld.global.f32 	%f155, [%rd39];
	mul.wide.u32 	%rd40, %r99, 4;
	add.s64 	%rd41, %rd5, %rd40;
	ld.local.v4.f32 	{%f156, %f157, %f158, %f159}, [%rd41];
	sub.f32 	%f160, %f156, %f10;
	mul.f32 	%f161, %f25, %f160;
	add.s64 	%rd42, %rd2, %rd38;
	ld.global.f32 	%f162, [%rd42];
	fma.rn.f32 	%f163, %f155, %f161, %f162;
	ld.global.f32 	%f164, [%rd39+128];
	sub.f32 	%f165, %f157, %f10;
	mul.f32 	%f166, %f25, %f165;
	ld.global.f32 	%f167, [%rd42+128];
	fma.rn.f32 	%f168, %f164, %f166, %f167;
	add.s32 	%r81, %r80, 64;
	mul.wide.u32 	%rd43, %r81, 4;
	add.s64 	%rd44, %rd3, %rd43;
	ld.global.f32 	%f169, [%rd44];
	sub.f32 	%f170, %f158, %f10;
	mul.f32 	%f171, %f25, %f170;
	add.s64 	%rd45, %rd2, %rd43;
	ld.global.f32 	%f172, [%rd45];
	fma.rn.f32 	%f173, %f169, %f171, %f172;
	add.s32 	%r82, %r80, 96;
	mul.wide.u32 	%rd46, %r82, 4;
	add.s64 	%rd47, %rd3, %rd46;
	ld.global.f32 	%f174, [%rd47];
	sub.f32 	%f175, %f159, %f10;
	mul.f32 	%f176, %f25, %f175;
	add.s64 	%rd48, %rd2, %rd46;
	ld.global.f32 	%f177, [%rd48];
	fma.rn.f32 	%f178, %f174, %f176, %f177;
	st.local.v4.f32 	[%rd41], {%f163, %f168, %f173, %f178};
	add.s32 	%r99, %r99, 4;
	setp.eq.s32 	%p30, %r99, %r98;
	@%p30 bra 	$L__BB2_28;
	bra.uni 	$L__BB2_27;
$L__BB2_28:
	setp.eq.s32 	%p31, %r31, 0;
	@%p31 bra 	$L__BB2_32;
	shl.b32 	%r83, %r98, 5;
	add.s32 	%r34, %r83, %r1;
	mul.wide.u32 	%rd49, %r34, 4;
	add.s64 	%rd50, %rd3, %rd49;
	ld.global.f32 	%f179, [%rd50];
	mul.wide.u32 	%rd51, %r98, 4;
	add.s64 	%rd15, %rd5, %rd51;
	ld.local.f32 	%f180, [%rd15];
	sub.f32 	%f181, %f180, %f10;
	mul.f32 	%f182, %f25, %f181;
	add.s64 	%rd52, %rd2, %rd49;
	ld.global.f32 	%f183, [%rd52];
	fma.rn.f32 	%f184, %f179, %f182, %f183;
	st.local.f32 	[%rd15], %f184;
	setp.eq.s32 	%p32, %r31, 1;
	@%p32 bra 	$L__BB2_32;
	add.s32 	%r84, %r34, 32;
	mul.wide.u32 	%rd53, %r84, 4;
	add.s64 	%rd54, %rd3, %rd53;
	ld.global.f32 	%f185, [%rd54];
	ld.local.f32 	%f186, [%rd15+4];
	sub.f32 	%f187, %f186, %f10;
	mul.f32 	%f188, %f25, %f187;
	add.s64 	%rd55, %rd2, %rd53;
	ld.global.f32 	%f189, [%rd55];
	fma.rn.f32 	%f190, %f185, %f188, %f189;
	st.local.f32 	[%rd15+4], %f190;
	setp.eq.s32 	%p33, %r31, 2;
	@%p33 bra 	$L__BB2_32;
	add.s32 	%r85, %r34, 64;
	mul.wide.u32 	%rd56, %r85, 4;
	add.s64 	%rd57, %rd3, %rd56;
	ld.global.f32 	%f191, [%rd57];
	ld.local.f32 	%f192, [%rd15+8];
	sub.f32 	%f193, %f192, %f10;
	mul.f32 	%f194, %f25, %f193;
	add.s64 	%rd58, %rd2, %rd56;
	ld.global.f32 	%f195, [%rd58];
	fma.rn.f32 	%f196, %f191, %f194, %f195;
	st.local.f32 	[%rd15+8], %f196;
$L__BB2_32:
	setp.ge.s32 	%p34, %r1, %r45;
	@%p34 bra 	$L__BB2_40;
	setp.lt.u32 	%p35, %r5, 96;
	mov.b32 	%r103, 0;
	mov.u32 	%r102, %r1;
	@%p35 bra 	$L__BB2_36;
	mov.b32 	%r101, 0;
	mov.u32 	%r102, %r1;
$L__BB2_35:
	.pragma "nounroll";
	mul.wide.u32 	%rd59, %r101, 4;
	add.s64 	%rd60, %rd5, %rd59;
	ld.local.v4.f32 	{%f197, %f198, %f199, %f200}, [%rd60];
	cvt.u64.u32 	%rd61, %r102;
	add.s64 	%rd62, %rd61, %rd6;
	shl.b64 	%rd63, %rd62, 2;
	add.s64 	%rd64, %rd4, %rd63;
	st.global.f32 	[%rd64], %f197;
	st.global.f32 	[%rd64+128], %f198;
	st.global.f32 	[%rd64+256], %f199;
	add.s32 	%r101, %r101, 4;
	st.global.f32 	[%rd64+384], %f200;
	add.s32 	%r102, %r102, 128;
	setp.ne.s32 	%p36, %r101, %r7;
	mov.u32 	%r103, %r7;
	@%p36 bra 	$L__BB2_35;
$L__BB2_36:
	setp.eq.s32 	%p37, %r6, 0;
	@%p37 bra 	$L__BB2_40;
	setp.eq.s32 	%p38, %r6, 1;
	mul.wide.u32 	%rd65, %r103, 4;
	add.s64 	%rd16, %rd5, %rd65;
	ld.local.f32 	%f201, [%rd16];
	cvt.u64.u32 	%rd66, %r102;
	add.s64 	%rd67, %rd66, %rd6;
	shl.b64 	%rd68, %rd67, 2;
	add.s64 	%rd17, %rd4, %rd68;
	st.global.f32 	[%rd17], %f201;
	@%p38 bra 	$L__BB2_40;
	setp.eq.s32 	%p39, %r6, 2;
	ld.local.f32 	%f202, [%rd16+4];
	st.global.f32 	[%rd17+128], %f202;
	@%p39 bra 	$L__BB2_40;
	ld.local.f32 	%f203, [%rd16+8];
	st.global.f32 	[%rd17+256], %f203;
$L__BB2_40:
	add.s32 	%r88, %r88, %r4;
	setp.lt.s32 	%p40, %r88, %r44;
	@%p40 bra 	$L__BB2_2;
$L__BB2_41:
	ret;

}
	// .globl	_Z16layer_norm_floatILi32ELi5EEvPfS0_S0_S0_ii
.visible .entry _Z16layer_norm_floatILi32ELi5EEvPfS0_S0_S0_ii(
	.param .u64 .ptr .align 1 _Z16layer_norm_floatILi32ELi5EEvPfS0_S0_S0_ii_param_0,
	.param .u64 .ptr .align 1 _Z16layer_norm_floatILi32ELi5EEvPfS0_S0_S0_ii_param_1,
	.param .u64 .ptr .align 1 _Z16layer_norm_floatILi32ELi5EEvPfS0_S0_S0_ii_param_2,
	.param .u64 .ptr .align 1 _Z16layer_norm_floatILi32ELi5EEvPfS0_S0_S0_ii_param_3,
	.param .u32 _Z16layer_norm_floatILi32ELi5EEvPfS0_S0_S0_ii_param_4,
	.param .u32 _Z16layer_norm_floatILi32ELi5EEvPfS0_S0_S0_ii_param_5
)
{
	.local .align 4 .b8 	__local_depot3[20];
	.reg .b64 	%SP;
	.reg .b64 	%SPL;
	.reg .pred 	%p<41>;
	.reg .b32 	%r<104>;
	.reg .b32 	%f<216>;
	.reg .b64 	%rd<72>;

	mov.u64 	%SPL, __local_depot3;
	ld.param.u64 	%rd20, [_Z16layer_norm_floatILi32ELi5EEvPfS0_S0_S0_ii_param_0];
	ld.param.u64 	%rd21, [_Z16layer_norm_floatILi32ELi5EEvPfS0_S0_S0_ii_param_1];
	ld.param.u64 	%rd22, [_Z16layer_norm_floatILi32ELi5EEvPfS0_S0_S0_ii_param_2];
	ld.param.u64 	%rd23, [_Z16layer_norm_floatILi32ELi5EEvPfS0_S0_S0_ii_param_3];
	ld.param.u32 	%r44, [_Z16layer_norm_floatILi32ELi5EEvPfS0_S0_S0_ii_param_4];
	ld.param.u32 	%r45, [_Z16layer_norm_floatILi32ELi5EEvPfS0_S0_S0_ii_param_5];
	cvta.to.global.u64 	%rd1, %rd20;
	cvta.to.global.u64 	%rd2, %rd23;
	cvta.to.global.u64 	%rd3, %rd22;
	cvta.to.global.u64 	%rd4, %rd21;
	add.u64 	%rd5, %SPL, 0;
	mov.u32 	%r1, %tid.x;
	mov.u32 	%r46, %tid.y;
	mov.u32 	%r47, %ctaid.x;
	mov.u32 	%r2, %ntid.y;
	mad.lo.s32 	%r88, %r47, %r2, %r46;
	setp.ge.s32 	%p1, %r88, %r44;
	@%p1 bra 	$L__BB3_41;
	cvt.rn.f32.s32 	%f1, %r45;
	mov.u32 	%r48, %nctaid.x;
	mul.lo.s32 	%r4, %r2, %r48;
	not.b32 	%r49, %r1;
	add.s32 	%r5, %r45, %r49;
	shr.u32 	%r50, %r5, 5;
	add.s32 	%r51, %r50, 1;
	and.b32  	%r6, %r51, 3;
	and.b32  	%r7, %r51, 268435452;
	neg.s32 	%r8, %r7;
	add.s64 	%rd6, %rd1, 256;
$L__BB3_2:
	setp.ge.s32 	%p2, %r1, %r45;
	mul.lo.s32 	%r53, %r88, %r45;
	cvt.s64.s32 	%rd7, %r53;
	mov.b32 	%r93, 0;
	mov.f32 	%f207, 0f00000000;
	@%p2 bra 	$L__BB3_10;
	setp.lt.u32 	%p3, %r5, 96;
	mov.f32 	%f207, 0f00000000;
	mov.b32 	%r90, 0;
	mov.u32 	%r92, %r1;
	@%p3 bra 	$L__BB3_6;
	add.s64 	%rd71, %rd5, 8;
	cvt.u64.u32 	%rd25, %r1;
	add.s64 	%rd26, %rd25, %rd7;
	shl.b64 	%rd27, %rd26, 2;
	add.s64 	%rd70, %rd6, %rd27;
	mov.f32 	%f207, 0f00000000;
	mov.u32 	%r91, %r8;
	mov.u32 	%r92, %r1;
$L__BB3_5:
	.pragma "nounroll";
	ld.global.f32 	%f30, [%rd70+-256];
	st.local.f32 	[%rd71+-8], %f30;
	add.f32 	%f31, %f207, %f30;
	ld.global.f32 	%f32, [%rd70+-128];
	st.local.f32 	[%rd71+-4], %f32;
	add.f32 	%f33, %f31, %f32;
	ld.global.f32 	%f34, [%rd70];
	st.local.f32 	[%rd71], %f34;
	add.f32 	%f35, %f33, %f34;
	ld.global.f32 	%f36, [%rd70+128];
	st.local.f32 	[%rd71+4], %f36;
	add.f32 	%f207, %f35, %f36;
	add.s32 	%r92, %r92, 128;
	add.s64 	%rd71, %rd71, 16;
	add.s32 	%r91, %r91, 4;
	add.s64 	%rd70, %rd70, 512;
	setp.eq.s32 	%p4, %r91, 0;
	mov.u32 	%r90, %r7;
	@%p4 bra 	$L__BB3_6;
	bra.uni 	$L__BB3_5;
$L__BB3_6:
	setp.eq.s32 	%p5, %r6, 0;
	mov.u32 	%r93, %r7;
	@%p5 bra 	$L__BB3_10;
	setp.eq.s32 	%p6, %r6, 1;
	cvt.u64.u32 	%rd28, %r92;
	add.s64 	%rd29, %rd28, %rd7;
	shl.b64 	%rd30, %rd29, 2;
	add.s64 	%rd10, %rd1, %rd30;
	ld.global.f32 	%f37, [%rd10];
	mul.wide.u32 	%rd31, %r90, 4;
	add.s64 	%rd11, %rd5, %rd31;
	st.local.f32 	[%rd11], %f37;
	add.f32 	%f207, %f207, %f37;
	add.s32 	%r93, %r90, 1;
	@%p6 bra 	$L__BB3_10;
	setp.eq.s32 	%p7, %r6, 2;
	ld.global.f32 	%f38, [%rd10+128];
	st.local.f32 	[%rd11+4], %f38;
	add.f32 	%f207, %f207, %f38;
	add.s32 	%r93, %r90, 2;
	@%p7 bra 	$L__BB3_10;
	ld.global.f32 	%f39, [%rd10+256];
	st.local.f32 	[%rd11+8], %f39;
	add.f32 	%f207, %f207, %f39;
	add.s32 	%r93, %r90, 3;
$L__BB3_10:
	mov.b32 	%r55, %f207;
	shfl.sync.bfly.b32	%r56|%p8, %r55, 16, 31, -1;
	mov.b32 	%f41, %r56;
	add.f32 	%f42, %f207, %f41;
	mov.b32 	%r57, %f42;
	shfl.sync.bfly.b32	%r58|%p9, %r57, 8, 31, -1;
	mov.b32 	%f43, %r58;
	add.f32 	%f44, %f42, %f43;
	mov.b32 	%r59, %f44;
	shfl.sync.bfly.b32	%r60|%p10, %r59, 4, 31, -1;
	mov.b32 	%f45, %r60;
	add.f32 	%f46, %f44, %f45;
	mov.b32 	%r61, %f46;
	shfl.sync.bfly.b32	%r62|%p11, %r61, 2, 31, -1;
	mov.b32 	%f47, %r62;
	add.f32 	%f48, %f46, %f47;
	mov.b32 	%r63, %f48;
	shfl.sync.bfly.b32	%r64|%p12, %r63, 1, 31, -1;
	mov.b32 	%f49, %r64;
	add.f32 	%f50, %f48, %f49;
	div.rn.f32 	%f10, %f50, %f1;
	setp.eq.s32 	%p13, %r93, 0;
	mov.f32 	%f215, 0f00000000;
	@%p13 bra 	$L__BB3_24;
	and.b32  	%r20, %r93, 15;
	setp.lt.u32 	%p14, %r93, 16;
	mov.f32 	%f215, 0f00000000;
	mov.b32 	%r94, 0;
	@%p14 bra 	$L__BB3_14;
	and.b32  	%r94, %r93, 536870896;
	mov.f32 	%f215, 0f00000000;
	mov.b32 	%r97, 0;
$L__BB3_13:
	.pragma "nounroll";
	mul.wide.u32 	%rd32, %r97, 4;
	add.s64 	%rd33, %rd5, %rd32;
	ld.local.f32 	%f54, [%rd33];
	sub.f32 	%f55, %f54, %f10;
	fma.rn.f32 	%f56, %f55, %f55, %f215;
	ld.local.f32 	%f57, [%rd33+4];
	sub.f32 	%f58, %f57, %f10;
	fma.rn.f32 	%f59, %f58, %f58, %f56;
	ld.local.f32 	%f60, [%rd33+8];
	sub.f32 	%f61, %f60, %f10;
	fma.rn.f32 	%f62, %f61, %f61, %f59;
	ld.local.f32 	%f63, [%rd33+12];
	sub.f32 	%f64, %f63, %f10;
	fma.rn.f32 	%f65, %f64, %f64, %f62;
	ld.local.f32 	%f66, [%rd33+16];
	sub.f32 	%f67, %f66, %f10;
	fma.rn.f32 	%f68, %f67, %f67, %f65;
	ld.local.f32 	%f69, [%rd33+20];
	sub.f32 	%f70, %f69, %f10;
	fma.rn.f32 	%f71, %f70, %f70, %f68;
	ld.local.f32 	%f72, [%rd33+24];
	sub.f32 	%f73, %f72, %f10;
	fma.rn.f32 	%f74, %f73, %f73, %f71;
	ld.local.f32 	%f75, [%rd33+28];
	sub.f32 	%f76, %f75, %f10;
	fma.rn.f32 	%f77, %f76, %f76, %f74;
	ld.local.f32 	%f78, [%rd33+32];
	sub.f32 	%f79, %f78, %f10;
	fma.rn.f32 	%f80, %f79, %f79, %f77;
	ld.local.f32 	%f81, [%rd33+36];
	sub.f32 	%f82, %f81, %f10;
	fma.rn.f32 	%f83, %f82, %f82, %f80;
	ld.local.f32 	%f84, [%rd33+40];
	sub.f32 	%f85, %f84, %f10;
	fma.rn.f32 	%f86, %f85, %f85, %f83;
	ld.local.f32 	%f87, [%rd33+44];
	sub.f32 	%f88, %f87, %f10;
	fma.rn.f32 	%f89, %f88, %f88, %f86;
	ld.local.f32 	%f90, [%rd33+48];
	sub.f32 	%f91, %f90, %f10;
	fma.rn.f32 	%f92, %f91, %f91, %f89;
	ld.local.f32 	%f93, [%rd33+52];
	sub.f32 	%f94, %f93, %f10;
	fma.rn.f32 	%f95, %f94, %f94, %f92;
	ld.local.f32 	%f96, [%rd33+56];
	sub.f32 	%f97, %f96, %f10;
	fma.rn.f32 	%f98, %f97, %f97, %f95;
	ld.local.f32 	%f99, [%rd33+60];
	sub.f32 	%f100, %f99, %f10;
	fma.rn.f32 	%f215, %f100, %f100, %f98;
	add.s32 	%r97, %r97, 16;
	setp.eq.s32 	%p15, %r97, %r94;
	@%p15 bra 	$L__BB3_14;
	bra.uni 	$L__BB3_13;
$L__BB3_14:
	setp.eq.s32 	%p16, %r20, 0;
	@%p16 bra 	$L__BB3_24;
	and.b32  	%r23, %r93, 7;
	setp.lt.u32 	%p17, %r20, 8;
	@%p17 bra 	$L__BB3_17;
	mul.wide.u32 	%rd34, %r94, 4;
	add.s64 	%rd35, %rd5, %rd34;
	ld.local.f32 	%f102, [%rd35];
	sub.f32 	%f103, %f102, %f10;
	fma.rn.f32 	%f104, %f103, %f103, %f215;
	ld.local.f32 	%f105, [%rd35+4];
	sub.f32 	%f106, %f105, %f10;
	fma.rn.f32 	%f107, %f106, %f106, %f104;
	ld.local.f32 	%f108, [%rd35+8];
	sub.f32 	%f109, %f108, %f10;
	fma.rn.f32 	%f110, %f109, %f109, %f107;
	ld.local.f32 	%f111, [%rd35+12];
	sub.f32 	%f112, %f111, %f10;
	fma.rn.f32 	%f113, %f112, %f112, %f110;
	ld.local.f32 	%f114, [%rd35+16];
	sub.f32 	%f115, %f114, %f10;
	fma.rn.f32 	%f116, %f115, %f115, %f113;
	ld.local.f32 	%f117, [%rd35+20];
	sub.f32 	%f118, %f117, %f10;
	fma.rn.f32 	%f119, %f118, %f118, %f116;
	ld.local.f32 	%f120, [%rd35+24];
	sub.f32 	%f121, %f120, %f10;
	fma.rn.f32 	%f122, %f121, %f121, %f119;
	ld.local.f32 	%f123, [%rd35+28];
	sub.f32 	%f124, %f123, %f10;
	fma.rn.f32 	%f215, %f124, %f124, %f122;
	add.s32 	%r94, %r94, 8;
$L__BB3_17:
	setp.eq.s32 	%p18, %r23, 0;
	@%p18 bra 	$L__BB3_24;
	and.b32  	%r26, %r93, 3;
	setp.lt.u32 	%p19, %r23, 4;
	@%p19 bra 	$L__BB3_20;
	mul.wide.u32 	%rd36, %r94, 4;
	add.s64 	%rd37, %rd5, %rd36;
	ld.local.f32 	%f126, [%rd37];
	sub.f32 	%f127, %f126, %f10;
	fma.rn.f32 	%f128, %f127, %f127, %f215;
	ld.local.f32 	%f129, [%rd37+4];
	sub.f32 	%f130, %f129, %f10;
	fma.rn.f32 	%f131, %f130, %f130, %f128;
	ld.local.f32 	%f132, [%rd37+8];
	sub.f32 	%f133, %f132, %f10;
	fma.rn.f32 	%f134, %f133, %f133, %f131;
	ld.local.f32 	%f135, [%rd37+12];
	sub.f32 	%f136, %f135, %f10;
	fma.rn.f32 	%f215, %f136, %f136, %f134;
	add.s32 	%r94, %r94, 4;
$L__BB3_20:
	setp.eq.s32 	%p20, %r26, 0;
	@%p20 bra 	$L__BB3_24;
	mul.wide.u32 	%rd38, %r94, 4;
	add.s64 	%rd16, %rd5, %rd38;
	ld.local.f32 	%f137, [%rd16];
	sub.f32 	%f138, %f137, %f10;
	fma.rn.f32 	%f215, %f138, %f138, %f215;
	setp.eq.s32 	%p21, %r26, 1;
	@%p21 bra 	$L__BB3_24;
	ld.local.f32 	%f139, [%rd16+4];
	sub.f32 	%f140, %f139, %f10;
	fma.rn.f32 	%f215, %f140, %f140, %f215;
	setp.eq.s32 	%p22, %r26, 2;
	@%p22 bra 	$L__BB3_24;
	ld.local.f32 	%f141, [%rd16+8];
	sub.f32 	%f142, %f141, %f10;
	fma.rn.f32 	%f215, %f142, %f142, %f215;
$L__BB3_24:
	mov.b32 	%r67, %f215;
	shfl.sync.bfly.b32	%r68|%p24, %r67, 16, 31, -1;
	mov.b32 	%f143, %r68;
	add.f32 	%f144, %f215, %f143;
	mov.b32 	%r69, %f144;
	shfl.sync.bfly.b32	%r70|%p25, %r69, 8, 31, -1;
	mov.b32 	%f145, %r70;
	add.f32 	%f146, %f144, %f145;
	mov.b32 	%r71, %f146;
	shfl.sync.bfly.b32	%r72|%p26, %r71, 4, 31, -1;
	mov.b32 	%f147, %r72;
	add.f32 	%f148, %f146, %f147;
	mov.b32 	%r73, %f148;
	shfl.sync.bfly.b32	%r74|%p27, %r73, 2, 31, -1;
	mov.b32 	%f149, %r74;
	add.f32 	%f150, %f148, %f149;
	mov.b32 	%r75, %f150;
	shfl.sync.bfly.b32	%r76|%p28, %r75, 1, 31, -1;
	mov.b32 	%f151, %r76;
	add.f32 	%f152, %f150, %f151;
	div.rn.f32 	%f153, %f152, %f1;
	add.f32 	%f154, %f153, 0f3727C5AC;
	rsqrt.approx.f32 	%f25, %f154;
	@%p13 bra 	$L__BB3_32;
	and.b32  	%r31, %r93, 3;
	setp.lt.u32 	%p29, %r93, 4;
	mov.b32 	%r98, 0;
	@%p29 bra 	$L__BB3_28;
	and.b32  	%r98, %r93, 536870908;
	mov.b32 	%r99, 0;
$L__BB3_27:
	.pragma "nounroll";
	shl.b32 	%r79, %r99, 5;
	add.s32 	%r80, %r79, %r1;
	mul.wide.u32 	%rd39, %r80, 4;
	add.s64 	%rd40, %rd3, %rd39;
	ld.global.f32 	%f155, [%rd40];
	mul.wide.u32 	%rd41, %r99, 4;
	add.s64 	%rd42, %rd5, %rd41;
	ld.local.f32 	%f156, [%rd42];
	sub.f32 	%f157, %f156, %f10;
	mul.f32 	%f158, %f25, %f157;
	add.s64 	%rd43, %rd2, %rd39;
	ld.global.f32 	%f159, [%rd43];
	fma.rn.f32 	%f160, %f155, %f158, %f159;
	st.local.f32 	[%rd42], %f160;
	ld.global.f32 	%f161, [%rd40+128];
	ld.local.f32 	%f162, [%rd42+4];
	sub.f32 	%f163, %f162, %f10;
	mul.f32 	%f164, %f25, %f163;
	ld.global.f32 	%f165, [%rd43+128];
	fma.rn.f32 	%f166, %f161, %f164, %f165;
	st.local.f32 	[%rd42+4], %f166;
	add.s32 	%r81, %r80, 64;
	mul.wide.u32 	%rd44, %r81, 4;
	add.s64 	%rd45, %rd3, %rd44;
	ld.global.f32 	%f167, [%rd45];
	ld.local.f32 	%f168, [%rd42+8];
	sub.f32 	%f169, %f168, %f10;
	mul.f32 	%f170, %f25, %f169;
	add.s64 	%rd46, %rd2, %rd44;
	ld.global.f32 	%f171, [%rd46];
	fma.rn.f32 	%f172, %f167, %f170, %f171;
	st.local.f32 	[%rd42+8], %f172;
	add.s32 	%r82, %r80, 96;
	mul.wide.u32 	%rd47, %r82, 4;
	add.s64 	%rd48, %rd3, %rd47;
	ld.global.f32 	%f173, [%rd48];
	ld.local.f32 	%f174, [%rd42+12];
	sub.f32 	%f175, %f174, %f10;
	mul.f32 	%f176, %f25, %f175;
	add.s64 	%rd49, %rd2, %rd47;
	ld.global.f32 	%f177, [%rd49];
	fma.rn.f32 	%f178, %f173, %f176, %f177;
	st.local.f32 	[%rd42+12], %f178;
	add.s32 	%r99, %r99, 4;
	setp.eq.s32 	%p30, %r99, %r98;
	@%p30 bra 	$L__BB3_28;
	bra.uni 	$L__BB3_27;
$L__BB3_28:
	setp.eq.s32 	%p31, %r31, 0;
	@%p31 bra 	$L__BB3_32;
	shl.b32 	%r83, %r98, 5;
	add.s32 	%r34, %r83, %r1;
	mul.wide.u32 	%rd50, %r34, 4;
	add.s64 	%rd51, %rd3, %rd50;
	ld.global.f32 	%f179, [%rd51];
	mul.wide.u32 	%rd52, %r98, 4;
	add.s64 	%rd17, %rd5, %rd52;
	ld.local.f32 	%f180, [%rd17];
	sub.f32 	%f181, %f180, %f10;
	mul.f32 	%f182, %f25, %f181;
	add.s64 	%rd53, %rd2, %rd50;
	ld.global.f32 	%f183, [%rd53];
	fma.rn.f32 	%f184, %f179, %f182, %f183;
	st.local.f32 	[%rd17], %f184;
	setp.eq.s32 	%p32, %r31, 1;
	@%p32 bra 	$L__BB3_32;
	add.s32 	%r84, %r34, 32;
	mul.wide.u32 	%rd54, %r84, 4;
	add.s64 	%rd55, %rd3, %rd54;
	ld.global.f32 	%f185, [%rd55];
	ld.local.f32 	%f186, [%rd17+4];
	sub.f32 	%f187, %f186, %f10;
	mul.f32 	%f188, %f25, %f187;
	add.s64 	%rd56, %rd2, %rd54;
	ld.global.f32 	%f189, [%rd56];
	fma.rn.f32 	%f190, %f185, %f188, %f189;
	st.local.f32 	[%rd17+4], %f190;
	setp.eq.s32 	%p33, %r31, 2;
	@%p33 bra 	$L__BB3_32;
	add.s32 	%r85, %r34, 64;
	mul.wide.u32 	%rd57, %r85, 4;
	add.s64 	%rd58, %rd3, %rd57;
	ld.global.f32 	%f191, [%rd58];
	ld.local.f32 	%f192, [%rd17+8];
	sub.f32 	%f193, %f192, %f10;
	mul.f32 	%f194, %f25, %f193;
	add.s64 	%rd59, %rd2, %rd57;
	ld.global.f32 	%f195, [%rd59];
	fma.rn.f32 	%f196, %f191, %f194, %f195;
	st.local.f32 	[%rd17+8], %f196;
$L__BB3_32:
	setp.ge.s32 	%p34, %r1, %r45;
	@%p34 bra 	$L__BB3_40;
	setp.lt.u32 	%p35, %r5, 96;
	mov.b32 	%r103, 0;
	mov.u32 	%r102, %r1;
	@%p35 bra 	$L__BB3_36;
	mov.b32 	%r101, 0;
	mov.u32 	%r102, %r1;
$L__BB3_35:
	.pragma "nounroll";
	mul.wide.u32 	%rd60, %r101, 4;
	add.s64 	%rd61, %rd5, %rd60;
	ld.local.f32 	%f197, [%rd61];
	cvt.u64.u32 	%rd62, %r102;
	add.s64 	%rd63, %rd62, %rd7;
	shl.b64 	%rd64, %rd63, 2;
	add.s64 	%rd65, %rd4, %rd64;
	st.global.f32 	[%rd65], %f197;
	ld.local.f32 	%f198, [%rd61+4];
	st.global.f32 	[%rd65+128], %f198;
	ld.local.f32 	%f199, [%rd61+8];
	st.global.f32 	[%rd65+256], %f199;
	add.s32 	%r101, %r101, 4;
	ld.local.f32 	%f200, [%rd61+12];
	st.global.f32 	[%rd65+384], %f200;
	add.s32 	%r102, %r102, 128;
	setp.ne.s32 	%p36, %r101, %r7;
	mov.u32 	%r103, %r7;
	@%p36 bra 	$L__BB3_35;
$L__BB3_36:
	setp.eq.s32 	%p37, %r6, 0;
	@%p37 bra 	$L__BB3_40;
	setp.eq.s32 	%p38, %r6, 1;
	mul.wide.u32 	%rd66, %r103, 4;
	add.s64 	%rd18, %rd5, %rd66;
	ld.local.f32 	%f201, [%rd18];
	cvt.u64.u32 	%rd67, %r102;
	add.s64 	%rd68, %rd67, %rd7;
	shl.b64 	%rd69, %rd68, 2;
	add.s64 	%rd19, %rd4, %rd69;
	st.global.f32 	[%rd19], %f201;
	@%p38 bra 	$L__BB3_40;
	setp.eq.s32 	%p39, %r6, 2;
	ld.local.f32 	%f202, [%rd18+4];
	st.global.f32 	[%rd19+128], %f202;
	@%p39 bra 	$L__BB3_40;
	ld.local.f32 	%f203, [%rd18+8];
	st.global.f32 	[%rd19+256], %f203;
$L__BB3_40:
	add.s32 	%r88, %r88, %r4;
	setp.lt.s32 	%p40, %r88, %r44;
	@%p40 bra 	$L__BB3_2;
$L__BB3_41:
	ret;

}
	// .globl	_Z16layer_norm_floatILi32ELi6EEvPfS0_S0_S0_ii
.visible .entry _Z16layer_norm_floatILi32ELi6EEvPfS0_S0_S0_ii(
	.param .u64 .ptr .align 1 _Z16layer_norm_floatILi32ELi6EEvPfS0_S0_S0_ii_param_0,
	.param .u64 .ptr .align 1 _Z16layer_norm_floatILi32ELi6EEvPfS0_S0_S0_ii_param_1,
	.param .u64 .ptr .align 1 _Z16layer_norm_floatILi32ELi6EEvPfS0_S0_S0_ii_param_2,
	.param .u64 .ptr .align 1 _Z16layer_norm_floatILi32ELi6EEvPfS0_S0_S0_ii_param_3,
	.param .u32 _Z16layer_norm_floatILi32ELi6EEvPfS0_S0_S0_ii_param_4,
	.param .u32 _Z16layer_norm_floatILi32ELi6EEvPfS0_S0_S0_ii_param_5
)
{
	.local .align 8 .b8 	__local_depot4[24];
	.reg .b64 	%SP;
	.reg .b64 	%SPL;
	.reg .pred 	%p<41>;
	.reg .b32 	%r<104>;
	.reg .b32 	%f<216>;
	.reg .b64 	%rd<72>;

	mov.u64 	%SPL, __local_depot4;
	ld.param.u64 	%rd20, [_Z16layer_norm_floatILi32ELi6EEvPfS0_S0_S0_ii_param_0];
	ld.param.u64 	%rd21, [_Z16layer_norm_floatILi32ELi6EEvPfS0_S0_S0_ii_param_1];
	ld.param.u64 	%rd22, [_Z16layer_norm_floatILi32ELi6EEvPfS0_S0_S0_ii_param_2];
	ld.param.u64 	%rd23, [_Z16layer_norm_floatILi32ELi6EEvPfS0_S0_S0_ii_param_3];
	ld.param.u32 	%r44, [_Z16layer_norm_floatILi32ELi6EEvPfS0_S0_S0_ii_param_4];
	ld.param.u32 	%r45, [_Z16layer_norm_floatILi32ELi6EEvPfS0_S0_S0_ii_param_5];
	cvta.to.global.u64 	%rd1, %rd20;
	cvta.to.global.u64 	%rd2, %rd23;
	cvta.to.global.u64 	%rd3, %rd22;
	cvta.to.global.u64 	%rd4, %rd21;
	add.u64 	%rd5, %SPL, 0;
	mov.u32 	%r1, %tid.x;
	mov.u32 	%r46, %tid.y;
	mov.u32 	%r47, %ctaid.x;
	mov.u32 	%r2, %ntid.y;
	mad.lo.s32 	%r88, %r47, %r2, %r46;
	setp.ge.s32 	%p1, %r88, %r44;
	@%p1 bra 	$L__BB4_41;
	cvt.rn.f32.s32 	%f1, %r45;
	mov.u32 	%r48, %nctaid.x;
	mul.lo.s32 	%r4, %r2, %r48;
	not.b32 	%r49, %r1;
	add.s32 	%r5, %r45, %r49;
	shr.u32 	%r50, %r5, 5;
	add.s32 	%r51, %r50, 1;
	and.b32  	%r6, %r51, 3;
	and.b32  	%r7, %r51, 268435452;
	neg.s32 	%r8, %r7;
	add.s64 	%rd6, %rd1, 256;
$L__BB4_2:
	setp.ge.s32 	%p2, %r1, %r45;
	mul.lo.s32 	%r53, %r88, %r45;
	cvt.s64.s32 	%rd7, %r53;
	mov.b32 	%r93, 0;
	mov.f32 	%f207, 0f00000000;
	@%p2 bra 	$L__BB4_10;
	setp.lt.u32 	%p3, %r5, 96;
	mov.f32 	%f207, 0f00000000;
	mov.b32 	%r90, 0;
	mov.u32 	%r92, %r1;
	@%p3 bra 	$L__BB4_6;
	add.s64 	%rd71, %rd5, 8;
	cvt.u64.u32 	%rd25, %r1;
	add.s64 	%rd26, %rd25, %rd7;
	shl.b64 	%rd27, %rd26, 2;
	add.s64 	%rd70, %rd6, %rd27;
	mov.f32 	%f207, 0f00000000;
	mov.u32 	%r91, %r8;
	mov.u32 	%r92, %r1;
$L__BB4_5:
	.pragma "nounroll";
	ld.global.f32 	%f30, [%rd70+-256];
	add.f32 	%f31, %f207, %f30;
	ld.global.f32 	%f32, [%rd70+-128];
	st.local.v2.f32 	[%rd71+-8], {%f30, %f32};
	add.f32 	%f33, %f31, %f32;
	ld.global.f32 	%f34, [%rd70];
	add.f32 	%f35, %f33, %f34;
	ld.global.f32 	%f36, [%rd70+128];
	st.local.v2.f32 	[%rd71], {%f34, %f36};
	add.f32 	%f207, %f35, %f36;
	add.s32 	%r92, %r92, 128;
	add.s64 	%rd71, %rd71, 16;
	add.s32 	%r91, %r91, 4;
	add.s64 	%rd70, %rd70, 512;
	setp.eq.s32 	%p4, %r91, 0;
	mov.u32 	%r90, %r7;
	@%p4 bra 	$L__BB4_6;
	bra.uni 	$L__BB4_5;
$L__BB4_6:
	setp.eq.s32 	%p5, %r6, 0;
	mov.u32 	%r93, %r7;
	@%p5 bra 	$L__BB4_10;
	setp.eq.s32 	%p6, %r6, 1;
	cvt.u64.u32 	%rd28, %r92;
	add.s64 	%rd29, %rd28, %rd7;
	shl.b64 	%rd30, %rd29, 2;
	add.s64 	%rd10, %rd1, %rd30;
	ld.global.f32 	%f37, [%rd10];
	mul.wide.u32 	%rd31, %r90, 4;
	add.s64 	%rd11, %rd5, %rd31;
	st.local.f32 	[%rd11], %f37;
	add.f32 	%f207, %f207, %f37;
	add.s32 	%r93, %r90, 1;
	@%p6 bra 	$L__BB4_10;
	setp.eq.s32 	%p7, %r6, 2;
	ld.global.f32 	%f38, [%rd10+128];
	st.local.f32 	[%rd11+4], %f38;
	add.f32 	%f207, %f207, %f38;
	add.s32 	%r93, %r90, 2;
	@%p7 bra 	$L__BB4_10;
	ld.global.f32 	%f39, [%rd10+256];
	st.local.f32 	[%rd11+8], %f39;
	add.f32 	%f207, %f207, %f39;
	add.s32 	%r93, %r90, 3;
$L__BB4_10:
	mov.b32 	%r55, %f207;
	shfl.sync.bfly.b32	%r56|%p8, %r55, 16, 31, -1;
	mov.b32 	%f41, %r56;
	add.f32 	%f42, %f207, %f41;
	mov.b32 	%r57, %f42;
	shfl.sync.bfly.b32	%r58|%p9, %r57, 8, 31, -1;
	mov.b32 	%f43, %r58;
	add.f32 	%f44, %f42, %f43;
	mov.b32 	%r59, %f44;
	shfl.sync.bfly.b32	%r60|%p10, %r59, 4, 31, -1;
	mov.b32 	%f45, %r60;
	add.f32 	%f46, %f44, %f45;
	mov.b32 	%r61, %f46;
	shfl.sync.bfly.b32	%r62|%p11, %r61, 2, 31, -1;
	mov.b32 	%f47, %r62;
	add.f32 	%f48, %f46, %f47;
	mov.b32 	%r63, %f48;
	shfl.sync.bfly.b32	%r64|%p12, %r63, 1, 31, -1;
	mov.b32 	%f49, %r64;
	add.f32 	%f50, %f48, %f49;
	div.rn.f32 	%f10, %f50, %f1;
	setp.eq.s32 	%p13, %r93, 0;
	mov.f32 	%f215, 0f00000000;
	@%p13 bra 	$L__BB4_24;
	and.b32  	%r20, %r93, 15;
	setp.lt.u32 	%p14, %r93, 16;
	mov.f32 	%f215, 0f00000000;
	mov.b32 	%r94, 0;
	@%p14 bra 	$L__BB4_14;
	and.b32  	%r94, %r93, 536870896;
	mov.f32 	%f215, 0f00000000;
	mov.b32 	%r97, 0;
$L__BB4_13:
	.pragma "nounroll";
	mul.wide.u32 	%rd32, %r97, 4;
	add.s64 	%rd33, %rd5, %rd32;
	ld.local.v2.f32 	{%f54, %f55}, [%rd33];
	sub.f32 	%f56, %f54, %f10;
	fma.rn.f32 	%f57, %f56, %f56, %f215;
	sub.f32 	%f58, %f55, %f10;
	fma.rn.f32 	%f59, %f58, %f58, %f57;
	ld.local.v2.f32 	{%f60, %f61}, [%rd33+8];
	sub.f32 	%f62, %f60, %f10;
	fma.rn.f32 	%f63, %f62, %f62, %f59;
	sub.f32 	%f64, %f61, %f10;
	fma.rn.f32 	%f65, %f64, %f64, %f63;
	ld.local.v2.f32 	{%f66, %f67}, [%rd33+16];
	sub.f32 	%f68, %f66, %f10;
	fma.rn.f32 	%f69, %f68, %f68, %f65;
	sub.f32 	%f70, %f67, %f10;
	fma.rn.f32 	%f71, %f70, %f70, %f69;
	ld.local.v2.f32 	{%f72, %f73}, [%rd33+24];
	sub.f32 	%f74, %f72, %f10;
	fma.rn.f32 	%f75, %f74, %f74, %f71;
	sub.f32 	%f76, %f73, %f10;
	fma.rn.f32 	%f77, %f76, %f76, %f75;
	ld.local.v2.f32 	{%f78, %f79}, [%rd33+32];
	sub.f32 	%f80, %f78, %f10;
	fma.rn.f32 	%f81, %f80, %f80, %f77;
	sub.f32 	%f82, %f79, %f10;
	fma.rn.f32 	%f83, %f82, %f82, %f81;
	ld.local.v2.f32 	{%f84, %f85}, [%rd33+40];
	sub.f32 	%f86, %f84, %f10;
	fma.rn.f32 	%f87, %f86, %f86, %f83;
	sub.f32 	%f88, %f85, %f10;
	fma.rn.f32 	%f89, %f88, %f88, %f87;
	ld.local.v2.f32 	{%f90, %f91}, [%rd33+48];
	sub.f32 	%f92, %f90, %f10;
	fma.rn.f32 	%f93, %f92, %f92, %f89;
	sub.f32 	%f94, %f91, %f10;
	fma.rn.f32 	%f95, %f94, %f94, %f93;
	ld.local.v2.f32 	{%f96, %f97}, [%rd33+56];
	sub.f32 	%f98, %f96, %f10;
	fma.rn.f32 	%f99, %f98, %f98, %f95;
	sub.f32 	%f100, %f97, %f10;
	fma.rn.f32 	%f215, %f100, %f100, %f99;
	add.s32 	%r97, %r97, 16;
	setp.eq.s32 	%p15, %r97, %r94;
	@%p15 bra 	$L__BB4_14;
	bra.uni 	$L__BB4_13;
$L__BB4_14:
	setp.eq.s32 	%p16, %r20, 0;
	@%p16 bra 	$L__BB4_24;
	and.b32  	%r23, %r93, 7;
	setp.lt.u32 	%p17, %r20, 8;
	@%p17 bra 	$L__BB4_17;
	mul.wide.u32 	%rd34, %r94, 4;
	add.s64 	%rd35, %rd5, %rd34;
	ld.local.f32 	%f102, [%rd35];
	sub.f32 	%f103, %f102, %f10;
	fma.rn.f32 	%f104, %f103, %f103, %f215;
	ld.local.f32 	%f105, [%rd35+4];
	sub.f32 	%f106, %f105, %f10;
	fma.rn.f32 	%f107, %f106, %f106, %f104;
	ld.local.f32 	%f108, [%rd35+8];
	sub.f32 	%f109, %f108, %f10;
	fma.rn.f32 	%f110, %f109, %f109, %f107;
	ld.local.f32 	%f111, [%rd35+12];
	sub.f32 	%f112, %f111, %f10;
	fma.rn.f32 	%f113, %f112, %f112, %f110;
	ld.local.f32 	%f114, [%rd35+16];
	sub.f32 	%f115, %f114, %f10;
	fma.rn.f32 	%f116, %f115, %f115, %f113;
	ld.local.f32 	%f117, [%rd35+20];
	sub.f32 	%f118, %f117, %f10;
	fma.rn.f32 	%f119, %f118, %f118, %f116;
	ld.local.f32 	%f120, [%rd35+24];
	sub.f32 	%f121, %f120, %f10;
	fma.rn.f32 	%f122, %f121, %f121, %f119;
	ld.local.f32 	%f123, [%rd35+28];
	sub.f32 	%f124, %f123, %f10;
	fma.rn.f32 	%f215, %f124, %f124, %f122;
	add.s32 	%r94, %r94, 8;
$L__BB4_17:
	setp.eq.s32 	%p18, %r23, 0;
	@%p18 bra 	$L__BB4_24;
	and.b32  	%r26, %r93, 3;
	setp.lt.u32 	%p19, %r23, 4;
	@%p19 bra 	$L__BB4_20;
	mul.wide.u32 	%rd36, %r94, 4;
	add.s64 	%rd37, %rd5, %rd36;
	ld.local.f32 	%f126, [%rd37];
	sub.f32 	%f127, %f126, %f10;
	fma.rn.f32 	%f128, %f127, %f127, %f215;
	ld.local.f32 	%f129, [%rd37+4];
	sub.f32 	%f130, %f129, %f10;
	fma.rn.f32 	%f131, %f130, %f130, %f128;
	ld.local.f32 	%f132, [%rd37+8];
	sub.f32 	%f133, %f132, %f10;
	fma.rn.f32 	%f134, %f133, %f133, %f131;
	ld.local.f32 	%f135, [%rd37+12];
	sub.f32 	%f136, %f135, %f10;
	fma.rn.f32 	%f215, %f136, %f136, %f134;
	add.s32 	%r94, %r94, 4;
$L__BB4_20:
	setp.eq.s32 	%p20, %r26, 0;
	@%p20 bra 	$L__BB4_24;
	mul.wide.u32 	%rd38, %r94, 4;
	add.s64 	%rd16, %rd5, %rd38;
	ld.local.f32 	%f137, [%rd16];
	sub.f32 	%f138, %f137, %f10;
	fma.rn.f32 	%f215, %f138, %f138, %f215;
	setp.eq.s32 	%p21, %r26, 1;
	@%p21 bra 	$L__BB4_24;
	ld.local.f32 	%f139, [%rd16+4];
	sub.f32 	%f140, %f139, %f10;
	fma.rn.f32 	%f215, %f140, %f140, %f215;
	setp.eq.s32 	%p22, %r26, 2;
	@%p22 bra 	$L__BB4_24;
	ld.local.f32 	%f141, [%rd16+8];
	sub.f32 	%f142, %f141, %f10;
	fma.rn.f32 	%f215, %f142, %f142, %f215;
$L__BB4_24:
	mov.b32 	%r67, %f215;
	shfl.sync.bfly.b32	%r68|%p24, %r67, 16, 31, -1;
	mov.b32 	%f143, %r68;
	add.f32 	%f144, %f215, %f143;
	mov.b32 	%r69, %f144;
	shfl.sync.bfly.b32	%r70|%p25, %r69, 8, 31, -1;
	mov.b32 	%f145, %r70;
	add.f32 	%f146, %f144, %f145;
	mov.b32 	%r71, %f146;
	shfl.sync.bfly.b32	%r72|%p26, %r71, 4, 31, -1;
	mov.b32 	%f147, %r72;
	add.f32 	%f148, %f146, %f147;
	mov.b32 	%r73, %f148;
	shfl.sync.bfly.b32	%r74|%p27, %r73, 2, 31, -1;
	mov.b32 	%f149, %r74;
	add.f32 	%f150, %f148, %f149;
	mov.b32 	%r75, %f150;
	shfl.sync.bfly.b32	%r76|%p28, %r75, 1, 31, -1;
	mov.b32 	%f151, %r76;
	add.f32 	%f152, %f150, %f151;
	div.rn.f32 	%f153, %f152, %f1;
	add.f32 	%f154, %f153, 0f3727C5AC;
	rsqrt.approx.f32 	%f25, %f154;
	@%p13 bra 	$L__BB4_32;
	and.b32  	%r31, %r93, 3;
	setp.lt.u32 	%p29, %r93, 4;
	mov.b32 	%r98, 0;
	@%p29 bra 	$L__BB4_28;
	and.b32  	%r98, %r93, 536870908;
	mov.b32 	%r99, 0;
$L__BB4_27:
	.pragma "nounroll";
	shl.b32 	%r79, %r99, 5;
	add.s32 	%r80, %r79, %r1;
	mul.wide.u32 	%rd39, %r80, 4;
	add.s64 	%rd40, %rd3, %rd39;
	ld.global.f32 	%f155, [%rd40];
	mul.wide.u32 	%rd41, %r99, 4;
	add.s64 	%rd42, %rd5, %rd41;
	ld.local.v2.f32 	{%f156, %f157}, [%rd42];
	sub.f32 	%f158, %f156, %f10;
	mul.f32 	%f159, %f25, %f158;
	add.s64 	%rd43, %rd2, %rd39;
	ld.global.f32 	%f160, [%rd43];
	fma.rn.f32 	%f161, %f155, %f159, %f160;
	ld.global.f32 	%f162, [%rd40+128];
	sub.f32 	%f163, %f157, %f10;
	mul.f32 	%f164, %f25, %f163;
	ld.global.f32 	%f165, [%rd43+128];
	fma.rn.f32 	%f166, %f162, %f164, %f165;
	st.local.v2.f32 	[%rd42], {%f161, %f166};
	add.s32 	%r81, %r80, 64;
	mul.wide.u32 	%rd44, %r81, 4;
	add.s64 	%rd45, %rd3, %rd44;
	ld.global.f32 	%f167, [%rd45];
	ld.local.v2.f32 	{%f168, %f169}, [%rd42+8];
	sub.f32 	%f170, %f168, %f10;
	mul.f32 	%f171, %f25, %f170;
	add.s64 	%rd46, %rd2, %rd44;
	ld.global.f32 	%f172, [%rd46];
	fma.rn.f32 	%f173, %f167, %f171, %f172;
	add.s32 	%r82, %r80, 96;
	mul.wide.u32 	%rd47, %r82, 4;
	add.s64 	%rd48, %rd3, %rd47;
	ld.global.f32 	%f174, [%rd48];
	sub.f32 	%f175, %f169, %f10;
	mul.f32 	%f176, %f25, %f175;
	add.s64 	%rd49, %rd2, %rd47;
	ld.global.f32 	%f177, [%rd49];
	fma.rn.f32 	%f178, %f174, %f176, %f177;
	st.local.v2.f32 	[%rd42+8], {%f173, %f178};
	add.s32 	%r99, %r99, 4;
	setp.eq.s32 	%p30, %r99, %r98;
	@%p30 bra 	$L__BB4_28;
	bra.uni 	$L__BB4_27;
$L__BB4_28:
	setp.eq.s32 	%p31, %r31, 0;
	@%p31 bra 	$L__BB4_32;
	shl.b32 	%r83, %r98, 5;
	add.s32 	%r34, %r83, %r1;
	mul.wide.u32 	%rd50, %r34, 4;
	add.s64 	%rd51, %rd3, %rd50;
	ld.global.f32 	%f179, [%rd51];
	mul.wide.u32 	%rd52, %r98, 4;
	add.s64 	%rd17, %rd5, %rd52;
	ld.local.f32 	%f180, [%rd17];
	sub.f32 	%f181, %f180, %f10;
	mul.f32 	%f182, %f25, %f181;
	add.s64 	%rd53, %rd2, %rd50;
	ld.global.f32 	%f183, [%rd53];
	fma.rn.f32 	%f184, %f179, %f182, %f183;
	st.local.f32 	[%rd17], %f184;
	setp.eq.s32 	%p32, %r31, 1;
	@%p32 bra 	$L__BB4_32;
	add.s32 	%r84, %r34, 32;
	mul.wide.u32 	%rd54, %r84, 4;
	add.s64 	%rd55, %rd3, %rd54;
	ld.global.f32 	%f185, [%rd55];
	ld.local.f32 	%f186, [%rd17+4];
	sub.f32 	%f187, %f186, %f10;
	mul.f32 	%f188, %f25, %f187;
	add.s64 	%rd56, %rd2, %rd54;
	ld.global.f32 	%f189, [%rd56];
	fma.rn.f32 	%f190, %f185, %f188, %f189;
	st.local.f32 	[%rd17+4], %f190;
	setp.eq.s32 	%p33, %r31, 2;
	@%p33 bra 	$L__BB4_32;
	add.s32 	%r85, %r34, 64;
	mul.wide.u32 	%rd57, %r85, 4;
	add.s64 	%rd58, %rd3, %rd57;
	ld.global.f32 	%f191, [%rd58];
	ld.local.f32 	%f192, [%rd17+8];
	sub.f32 	%f193, %f192, %f10;
	mul.f32 	%f194, %f25, %f193;
	add.s64 	%rd59, %rd2, %rd57;
	ld.global.f32 	%f195, [%rd59];
	fma.rn.f32 	%f196, %f191, %f194, %f195;
	st.local.f32 	[%rd17+8], %f196;
$L__BB4_32:
	setp.ge.s32 	%p34, %r1, %r45;
	@%p34 bra 	$L__BB4_40;
	setp.lt.u32 	%p35, %r5, 96;
	mov.b32 	%r103, 0;
	mov.u32 	%r102, %r1;
	@%p35 bra 	$L__BB4_36;
	mov.b32 	%r101, 0;
	mov.u32 	%r102, %r1;
$L__BB4_35:
	.pragma "nounroll";
	mul.wide.u32 	%rd60, %r101, 4;
	add.s64 	%rd61, %rd5, %rd60;
	ld.local.v2.f32 	{%f197, %f198}, [%rd61];
	cvt.u64.u32 	%rd62, %r102;
	add.s64 	%rd63, %rd62, %rd7;
	shl.b64 	%rd64, %rd63, 2;
	add.s64 	%rd65, %rd4, %rd64;
	st.global.f32 	[%rd65], %f197;
	st.global.f32 	[%rd65+128], %f198;
	ld.local.v2.f32 	{%f199, %f200}, [%rd61+8];
	st.global.f32 	[%rd65+256], %f199;
	add.s32 	%r101, %r101, 4;
	st.global.f32 	[%rd65+384], %f200;
	add.s32 	%r102, %r102, 128;
	setp.ne.s32 	%p36, %r101, %r7;
	mov.u32 	%r103, %r7;
	@%p36 bra 	$L__BB4_35;
$L__BB4_36:
	setp.eq.s32 	%p37, %r6, 0;
	@%p37 bra 	$L__BB4_40;
	setp.eq.s32 	%p38, %r6, 1;
	mul.wide.u32 	%rd66, %r103, 4;
	add.s64 	%rd18, %rd5, %rd66;
	ld.local.f32 	%f201, [%rd18];
	cvt.u64.u32 	%rd67, %r102;
	add.s64 	%rd68, %rd67, %rd7;
	shl.b64 	%rd69, %rd68, 2;
	add.s64 	%rd19, %rd4, %rd69;
	st.global.f32 	[%rd19], %f201;
	@%p38 bra 	$L__BB4_40;
	setp.eq.s32 	%p39, %r6, 2;
	ld.local.f32 	%f202, [%rd18+4];
	st.global.f32 	[%rd19+128], %f202;
	@%p39 bra 	$L__BB4_40;
	ld.local.f32 	%f203, [%rd18+8];
	st.global.f32 	[%rd19+256], %f203;
$L__BB4_40:
	add.s32 	%r88, %r88, %r4;
	setp.lt.s32 	%p40, %r88, %r44;
	@%p40 bra 	$L__BB4_2;
$L__BB4_41:
	ret;

}
	// .globl	_Z16layer_norm_floatILi32ELi7EEvPfS0_S0_S0_ii
.visible .entry _Z16layer_norm_floatILi32ELi7EEvPfS0_S0_S0_ii(
	.param .u64 .ptr .align 1 _Z16layer_norm_floatILi32ELi7EEvPfS0_S0_S0_ii_param_0,
	.param .u64 .ptr .align 1 _Z16layer_norm_floatILi32ELi7EEvPfS0_S0_S0_ii_param_1,
	.param .u64 .ptr .align 1 _Z16layer_norm_floatILi32ELi7EEvPfS0_S0_S0_ii_param_2,
	.param .u64 .ptr .align 1 _Z16layer_norm_floatILi32ELi7EEvPfS0_S0_S0_ii_param_3,
	.param .u32 _Z16layer_norm_floatILi32ELi7EEvPfS0_S0_S0_ii_param_4,
	.param .u32 _Z16layer_norm_floatILi32ELi7EEvPfS0_S0_S0_ii_param_5
)
{
	.local .align 4 .b8 	__local_depot5[28];
	.reg .b64 	%SP;
	.reg .b64 	%SPL;
	.reg .pred 	%p<41>;
	.reg .b32 	%r<104>;
	.reg .b32 	%f<216>;
	.reg .b64 	%rd<72>;

	mov.u64 	%SPL, __local_depot5;
	ld.param.u64 	%rd20, [_Z16layer_norm_floatILi32ELi7EEvPfS0_S0_S0_ii_param_0];
	ld.param.u64 	%rd21, [_Z16layer_norm_floatILi32ELi7EEvPfS0_S0_S0_ii_param_1];
	ld.param.u64 	%rd22, [_Z16layer_norm_floatILi32ELi7EEvPfS0_S0_S0_ii_param_2];
	ld.param.u64 	%rd23, [_Z16layer_norm_floatILi32ELi7EEvPfS0_S0_S0_ii_param_3];
	ld.param.u32 	%r44, [_Z16layer_norm_floatILi32ELi7EEvPfS0_S0_S0_ii_param_4];
	ld.param.u32 	%r45, [_Z16layer_norm_floatILi32ELi7EEvPfS0_S0_S0_ii_param_5];
	cvta.to.global.u64 	%rd1, %rd20;
	cvta.to.global.u64 	%rd2, %rd23;
	cvta.to.global.u64 	%rd3, %rd22;
	cvta.to.global.u64 	%rd4, %rd21;
	add.u64 	%rd5, %SPL, 0;
	mov.u32 	%r1, %tid.x;
	mov.u32 	%r46, %tid.y;
	mov.u32 	%r47, %ctaid.x;
	mov.u32 	%r2, %ntid.y;
	mad.lo.s32 	%r88, %r47, %r2, %r46;
	setp.ge.s32 	%p1, %r88, %r44;
	@%p1 bra 	$L__BB5_41;
	cvt.rn.f32.s32 	%f1, %r45;
	mov.u32 	%r48, %nctaid.x;
	mul.lo.s32 	%r4, %r2, %r48;
	not.b32 	%r49, %r1;
	add.s32 	%r5, %r45, %r49;
	shr.u32 	%r50, %r5, 5;
	add.s32 	%r51, %r50, 1;
	and.b32  	%r6, %r51, 3;
	and.b32  	%r7, %r51, 268435452;
	neg.s32 	%r8, %r7;
	add.s64 	%rd6, %rd1, 256;
$L__BB5_2:
	setp.ge.s32 	%p2, %r1, %r45;
	mul.lo.s32 	%r53, %r88, %r45;
	cvt.s64.s32 	%rd7, %r53;
	mov.b32 	%r93, 0;
	mov.f32 	%f207, 0f00000000;
	@%p2 bra 	$L__BB5_10;
	setp.lt.u32 	%p3, %r5, 96;
	mov.f32 	%f207, 0f00000000;
	mov.b32 	%r90, 0;
	mov.u32 	%r92, %r1;
	@%p3 bra 	$L__BB5_6;
	add.s64 	%rd71, %rd5, 8;
	cvt.u64.u32 	%rd25, %r1;
	add.s64 	%rd26, %rd25, %rd7;
	shl.b64 	%rd27, %rd26, 2;
	add.s64 	%rd70, %rd6, %rd27;
	mov.f32 	%f207, 0f00000000;
	mov.u32 	%r91, %r8;
	mov.u32 	%r92, %r1;
$L__BB5_5:
	.pragma "nounroll";
	ld.global.f32 	%f30, [%rd70+-256];
	st.local.f32 	[%rd71+-8], %f30;
	add.f32 	%f31, %f207, %f30;
	ld.global.f32 	%f32, [%rd70+-128];
	st.local.f32 	[%rd71+-4], %f32;
	add.f32 	%f33, %f31, %f32;
	ld.global.f32 	%f34, [%rd70];
	st.local.f32 	[%rd71], %f34;
	add.f32 	%f35, %f33, %f34;
	ld.global.f32 	%f36, [%rd70+128];
	st.local.f32 	[%rd71+4], %f36;
	add.f32 	%f207, %f35, %f36;
	add.s32 	%r92, %r92, 128;
	add.s64 	%rd71, %rd71, 16;
	add.s32 	%r91, %r91, 4;
	add.s64 	%rd70, %rd70, 512;
	setp.eq.s32 	%p4, %r91, 0;
	mov.u32 	%r90, %r7;
	@%p4 bra 	$L__BB5_6;
	bra.uni 	$L__BB5_5;
$L__BB5_6:
	setp.eq.s32 	%p5, %r6, 0;
	mov.u32 	%r93, %r7;
	@%p5 bra 	$L__BB5_10;
	setp.eq.s32 	%p6, %r6, 1;
	cvt.u64.u32 	%rd28, %r92;
	add.s64 	%rd29, %rd28, %rd7;
	shl.b64 	%rd30, %rd29, 2;
	add.s64 	%rd10, %rd1, %rd30;
	ld.global.f32 	%f37, [%rd10];
	mul.wide.u32 	%rd31, %r90, 4;
	add.s64 	%rd11, %rd5, %rd31;
	st.local.f32 	[%rd11], %f37;
	add.f32 	%f207, %f207, %f37;
	add.s32 	%r93, %r90, 1;
	@%p6 bra 	$L__BB5_10;
	setp.eq.s32 	%p7, %r6, 2;
	ld.global.f32 	%f38, [%rd10+128];
	st.local.f32 	[%rd11+4], %f38;
	add.f32 	%f207, %f207, %f38;
	add.s32 	%r93, %r90, 2;
	@%p7 bra 	$L__BB5_10;
	ld.global.f32 	%f39, [%rd10+256];
	st.local.f32 	[%rd11+8], %f39;
	add.f32 	%f207, %f207, %f39;
	add.s32 	%r93, %r90, 3;
$L__BB5_10:
	mov.b32 	%r55, %f207;
	shfl.sync.bfly.b32	%r56|%p8, %r55, 16, 31, -1;
	mov.b32 	%f41, %r56;
	add.f32 	%f42, %f207, %f41;
	mov.b32 	%r57, %f42;
	shfl.sync.bfly.b32	%r58|%p9, %r57, 8, 31, -1;
	mov.b32 	%f43, %r58;
	add.f32 	%f44, %f42, %f43;
	mov.b32 	%r59, %f44;
	shfl.sync.bfly.b32	%r60|%p10, %r59, 4, 31, -1;
	mov.b32 	%f45, %r60;
	add.f32 	%f46, %f44, %f45;
	mov.b32 	%r61, %f46;
	shfl.sync.bfly.b32	%r62|%p11, %r61, 2, 31, -1;
	mov.b32 	%f47, %r62;
	add.f32 	%f48, %f46, %f47;
	mov.b32 	%r63, %f48;
	shfl.sync.bfly.b32	%r64|%p12, %r63, 1, 31, -1;
	mov.b32 	%f49, %r64;
	add.f32 	%f50, %f48, %f49;
	div.rn.f32 	%f10, %f50, %f1;
	setp.eq.s32 	%p13, %r93, 0;
	mov.f32 	%f215, 0f00000000;
	@%p13 bra 	$L__BB5_24;
	and.b32  	%r20, %r93, 15;
	setp.lt.u32 	%p14, %r93, 16;
	mov.f32 	%f215, 0f00000000;
	mov.b32 	%r94, 0;
	@%p14 bra 	$L__BB5_14;
	and.b32  	%r94, %r93, 536870896;
	mov.f32 	%f215, 0f00000000;
	mov.b32 	%r97, 0;
$L__BB5_13:
	.pragma "nounroll";
	mul.wide.u32 	%rd32, %r97, 4;
	add.s64 	%rd33, %rd5, %rd32;
	ld.local.f32 	%f54, [%rd33];
	sub.f32 	%f55, %f54, %f10;
	fma.rn.f32 	%f56, %f55, %f55, %f215;
	ld.local.f32 	%f57, [%rd33+4];
	sub.f32 	%f58, %f57, %f10;
	fma.rn.f32 	%f59, %f58, %f58, %f56;
	ld.local.f32 	%f60, [%rd33+8];
	sub.f32 	%f61, %f60, %f10;
	fma.rn.f32 	%f62, %f61, %f61, %f59;
	ld.local.f32 	%f63, [%rd33+12];
	sub.f32 	%f64, %f63, %f10;
	fma.rn.f32 	%f65, %f64, %f64, %f62;
	ld.local.f32 	%f66, [%rd33+16];
	sub.f32 	%f67, %f66, %f10;
	fma.rn.f32 	%f68, %f67, %f67, %f65;
	ld.local.f32 	%f69, [%rd33+20];
	sub.f32 	%f70, %f69, %f10;
	fma.rn.f32 	%f71, %f70, %f70, %f68;
	ld.local.f32 	%f72, [%rd33+24];
	sub.f32 	%f73, %f72, %f10;
	fma.rn.f32 	%f74, %f73, %f73, %f71;
	ld.local.f32 	%f75, [%rd33+28];
	sub.f32 	%f76, %f75, %f10;
	fma.rn.f32 	%f77, %f76, %f76, %f74;
	ld.local.f32 	%f78, [%rd33+32];
	sub.f32 	%f79, %f78, %f10;
	fma.rn.f32 	%f80, %f79, %f79, %f77;
	ld.local.f32 	%f81, [%rd33+36];
	sub.f32 	%f82, %f81, %f10;
	fma.rn.f32 	%f83, %f82, %f82, %f80;
	ld.local.f32 	%f84, [%rd33+40];
	sub.f32 	%f85, %f84, %f10;
	fma.rn.f32 	%f86, %f85, %f85, %f83;
	ld.local.f32 	%f87, [%rd33+44];
	sub.f32 	%f88, %f87, %f10;
	fma.rn.f32 	%f89, %f88, %f88, %f86;
	ld.local.f32 	%f90, [%rd33+48];
	sub.f32 	%f91, %f90, %f10;
	fma.rn.f32 	%f92, %f91, %f91, %f89;
	ld.local.f32 	%f93, [%rd33+52];
	sub.f32 	%f94, %f93, %f10;
	fma.rn.f32 	%f95, %f94, %f94, %f92;
	ld.local.f32 	%f96, [%rd33+56];
	sub.f32 	%f97, %f96, %f10;
	fma.rn.f32 	%f98, %f97, %f97, %f95;
	ld.local.f32 	%f99, [%rd33+60];
	sub.f32 	%f100, %f99, %f10;
	fma.rn.f32 	%f215, %f100, %f100, %f98;
	add.s32 	%r97, %r97, 16;
	setp.eq.s32 	%p15, %r97, %r94;
	@%p15 bra 	$L__BB5_14;
	bra.uni 	$L__BB5_13;
$L__BB5_14:
	setp.eq.s32 	%p16, %r20, 0;
	@%p16 bra 	$L__BB5_24;
	and.b32  	%r23, %r93, 7;
	setp.lt.u32 	%p17, %r20, 8;
	@%p17 bra 	$L__BB5_17;
	mul.wide.u32 	%rd34, %r94, 4;
	add.s64 	%rd35, %rd5, %rd34;
	ld.local.f32 	%f102, [%rd35];
	sub.f32 	%f103, %f102, %f10;
	fma.rn.f32 	%f104, %f103, %f103, %f215;
	ld.local.f32 	%f105, [%rd35+4];
	sub.f32 	%f106, %f105, %f10;
	fma.rn.f32 	%f107, %f106, %f106, %f104;
	ld.local.f32 	%f108, [%rd35+8];
	sub.f32 	%f109, %f108, %f10;
	fma.rn.f32 	%f110, %f109, %f109, %f107;
	ld.local.f32 	%f111, [%rd35+12];
	sub.f32 	%f112, %f111, %f10;
	fma.rn.f32 	%f113, %f112, %f112, %f110;
	ld.local.f32 	%f114, [%rd35+16];
	sub.f32 	%f115, %f114, %f10;
	fma.rn.f32 	%f116, %f115, %f115, %f113;
	ld.local.f32 	%f117, [%rd35+20];
	sub.f32 	%f118, %f117, %f10;
	fma.rn.f32 	%f119, %f118, %f118, %f116;
	ld.local.f32 	%f120, [%rd35+24];
	sub.f32 	%f121, %f120, %f10;
	fma.rn.f32 	%f122, %f121, %f121, %f119;
	ld.local.f32 	%f123, [%rd35+28];
	sub.f32 	%f124, %f123, %f10;
	fma.rn.f32 	%f215, %f124, %f124, %f122;
	add.s32 	%r94, %r94, 8;
$L__BB5_17:
	setp.eq.s32 	%p18, %r23, 0;
	@%p18 bra 	$L__BB5_24;
	and.b32  	%r26, %r93, 3;
	setp.lt.u32 	%p19, %r23, 4;
	@%p19 bra 	$L__BB5_20;
	mul.wide.u32 	%rd36, %r94, 4;
	add.s64 	%rd37, %rd5, %rd36;
	ld.local.f32 	%f126, [%rd37];
	sub.f32 	%f127, %f126, %f10;
	fma.rn.f32 	%f128, %f127, %f127, %f215;
	ld.local.f32 	%f129, [%rd37+4];
	sub.f32 	%f130, %f129, %f10;
	fma.rn.f32 	%f131, %f130, %f130, %f128;
	ld.local.f32 	%f132, [%rd37+8];
	sub.f32 	%f133, %f132, %f10;
	fma.rn.f32 	%f134, %f133, %f133, %f131;
	ld.local.f32 	%f135, [%rd37+12];
	sub.f32 	%f136, %f135, %f10;
	fma.rn.f32 	%f215, %f136, %f136, %f134;
	add.s32 	%r94, %r94, 4;
$L__BB5_20:
	setp.eq.s32 	%p20, %r26, 0;
	@%p20 bra 	$L__BB5_24;
	mul.wide.u32 	%rd38, %r94, 4;
	add.s64 	%rd16, %rd5, %rd38;
	ld.local.f32 	%f137, [%rd16];
	sub.f32 	%f138, %f137, %f10;
	fma.rn.f32 	%f215, %f138, %f138, %f215;
	setp.eq.s32 	%p21, %r26, 1;
	@%p21 bra 	$L__BB5_24;
	ld.local.f32 	%f139, [%rd16+4];
	sub.f32 	%f140, %f139, %f10;
	fma.rn.f32 	%f215, %f140, %f140, %f215;
	setp.eq.s32 	%p22, %r26, 2;
	@%p22 bra 	$L__BB5_24;
	ld.local.f32 	%f141, [%rd16+8];
	sub.f32 	%f142, %f141, %f10;
	fma.rn.f32 	%f215, %f142, %f142, %f215;
$L__BB5_24:
	mov.b32 	%r67, %f215;
	shfl.sync.bfly.b32	%r68|%p24, %r67, 16, 31, -1;
	mov.b32 	%f143, %r68;
	add.f32 	%f144, %f215, %f143;
	mov.b32 	%r69, %f144;
	shfl.sync.bfly.b32	%r70|%p25, %r69, 8, 31, -1;
	mov.b32 	%f145, %r70;
	add.f32 	%f146, %f144, %f145;
	mov.b32 	%r71, %f146;
	shfl.sync.bfly.b32	%r72|%p26, %r71, 4, 31, -1;
	mov.b32 	%f147, %r72;
	add.f32 	%f148, %f146, %f147;
	mov.b32 	%r73, %f148;
	shfl.sync.bfly.b32	%r74|%p27, %r73, 2, 31, -1;
	mov.b32 	%f149, %r74;
	add.f32 	%f150, %f148, %f149;
	mov.b32 	%r75, %f150;
	shfl.sync.bfly.b32	%r76|%p28, %r75, 1, 31, -1;
	mov.b32 	%f151, %r76;
	add.f32 	%f152, %f150, %f151;
	div.rn.f32 	%f153, %f152, %f1;
	add.f32 	%f154, %f153, 0f3727C5AC;
	rsqrt.approx.f32 	%f25, %f154;
	@%p13 bra 	$L__BB5_32;
	and.b32  	%r31, %r93, 3;
	setp.lt.u32 	%p29, %r93, 4;
	mov.b32 	%r98, 0;
	@%p29 bra 	$L__BB5_28;
	and.b32  	%r98, %r93, 536870908;
	mov.b32 	%r99, 0;
$L__BB5_27:
	.pragma "nounroll";
	shl.b32 	%r79, %r99, 5;
	add.s32 	%r80, %r79, %r1;
	mul.wide.u32 	%rd39, %r80, 4;
	add.s64 	%rd40, %rd3, %rd39;
	ld.global.f32 	%f155, [%rd40];
	mul.wide.u32 	%rd41, %r99, 4;
	add.s64 	%rd42, %rd5, %rd41;
	ld.local.f32 	%f156, [%rd42];
	sub.f32 	%f157, %f156, %f10;
	mul.f32 	%f158, %f25, %f157;
	add.s64 	%rd43, %rd2, %rd39;
	ld.global.f32 	%f159, [%rd43];
	fma.rn.f32 	%f160, %f155, %f158, %f159;
	st.local.f32 	[%rd42], %f160;
	ld.global.f32 	%f161, [%rd40+128];
	ld.local.f32 	%f162, [%rd42+4];
	sub.f32 	%f163, %f162, %f10;
	mul.f32 	%f164, %f25, %f163;
	ld.global.f32 	%f165, [%rd43+128];
	fma.rn.f32 	%f166, %f161, %f164, %f165;
	st.local.f32 	[%rd42+4], %f166;
	add.s32 	%r81, %r80, 64;
	mul.wide.u32 	%rd44, %r81, 4;
	add.s64 	%rd45, %rd3, %rd44;
	ld.global.f32 	%f167, [%rd45];
	ld.local.f32 	%f168, [%rd42+8];
	sub.f32 	%f169, %f168, %f10;
	mul.f32 	%f170, %f25, %f169;
	add.s64 	%rd46, %rd2, %rd44;
	ld.global.f32 	%f171, [%rd46];
	fma.rn.f32 	%f172, %f167, %f170, %f171;
	st.local.f32 	[%rd42+8], %f172;
	add.s32 	%r82, %r80, 96;
	mul.wide.u32 	%rd47, %r82, 4;
	add.s64 	%rd48, %rd3, %rd47;
	ld.global.f32 	%f173, [%rd48];
	ld.local.f32 	%f174, [%rd42+12];
	sub.f32 	%f175, %f174, %f10;
	mul.f32 	%f176, %f25, %f175;
	add.s64 	%rd49, %rd2, %rd47;
	ld.global.f32 	%f177, [%rd49];
	fma.rn.f32 	%f178, %f173, %f176, %f177;
	st.local.f32 	[%rd42+12], %f178;
	add.s32 	%r99, %r99, 4;
	setp.eq.s32 	%p30, %r99, %r98;
	@%p30 bra 	$L__BB5_28;
	bra.uni 	$L__BB5_27;
$L__BB5_28:
	setp.eq.s32 	%p31, %r31, 0;
	@%p31 bra 	$L__BB5_32;
	shl.b32 	%r83, %r98, 5;
	add.s32 	%r34, %r83, %r1;
	mul.wide.u32 	%rd50, %r34, 4;
	add.s64 	%rd51, %rd3, %rd50;
	ld.global.f32 	%f179, [%rd51];
	mul.wide.u32 	%rd52, %r98, 4;
	add.s64 	%rd17, %rd5, %rd52;
	ld.local.f32 	%f180, [%rd17];
	sub.f32 	%f181, %f180, %f10;
	mul.f32 	%f182, %f25, %f181;
	add.s64 	%rd53, %rd2, %rd50;
	ld.global.f32 	%f183, [%rd53];
	fma.rn.f32 	%f184, %f179, %f182, %f183;
	st.local.f32 	[%rd17], %f184;
	setp.eq.s32 	%p32, %r31, 1;
	@%p32 bra 	$L__BB5_32;
	add.s32 	%r84, %r34, 32;
	mul.wide.u32 	%rd54, %r84, 4;
	add.s64 	%rd55, %rd3, %rd54;
	ld.global.f32 	%f185, [%rd55];
	ld.local.f32 	%f186, [%rd17+4];
	sub.f32 	%f187, %f186, %f10;
	mul.f32 	%f188, %f25, %f187;
	add.s64 	%rd56, %rd2, %rd54;
	ld.global.f32 	%f189, [%rd56];
	fma.rn.f32 	%f190, %f185, %f188, %f189;
	st.local.f32 	[%rd17+4], %f190;
	setp.eq.s32 	%p33, %r31, 2;
	@%p33 bra 	$L__BB5_32;
	add.s32 	%r85, %r34, 64;
	mul.wide.u32 	%rd57, %r85, 4;
	add.s64 	%rd58, %rd3, %rd57;
	ld.global.f32 	%f191, [%rd58];
	ld.local.f32 	%f192, [%rd17+8];
	sub.f32 	%f193, %f192, %f10;
	mul.f32 	%f194, %f25, %f193;
	add.s64 	%rd59, %rd2, %rd57;
	ld.global.f32 	%f195, [%rd59];
	fma.rn.f32 	%f196, %f191, %f194, %f195;
	st.local.f32 	[%rd17+8], %f196;
$L__BB5_32:
	setp.ge.s32 	%p34, %r1, %r45;
	@%p34 bra 	$L__BB5_40;
	setp.lt.u32 	%p35, %r5, 96;
	mov.b32 	%r103, 0;
	mov.u32 	%r102, %r1;
	@%p35 bra 	$L__BB5_36;
	mov.b32 	%r101, 0;
	mov.u32 	%r102, %r1;
$L__BB5_35:
	.pragma "nounroll";
	mul.wide.u32 	%rd60, %r101, 4;
	add.s64 	%rd61, %rd5, %rd60;
	ld.local.f32 	%f197, [%rd61];
	cvt.u64.u32 	%rd62, %r102;
	add.s64 	%rd63, %rd62, %rd7;
	shl.b64 	%rd64, %rd63, 2;
	add.s64 	%rd65, %rd4, %rd64;
	st.global.f32 	[%rd65], %f197;
	ld.local.f32 	%f198, [%rd61+4];
	st.global.f32 	[%rd65+128], %f198;
	ld.local.f32 	%f199, [%rd61+8];
	st.global.f32 	[%rd65+256], %f199;
	add.s32 	%r101, %r101, 4;
	ld.local.f32 	%f200, [%rd61+12];
	st.global.f32 	[%rd65+384], %f200;
	add.s32 	%r102, %r102, 128;
	setp.ne.s32 	%p36, %r101, %r7;
	mov.u32 	%r103, %r7;
	@%p36 bra 	$L__BB5_35;
$L__BB5_36:
	setp.eq.s32 	%p37, %r6, 0;
	@%p37 bra 	$L__BB5_40;
	setp.eq.s32 	%p38, %r6, 1;
	mul.wide.u32 	%rd66, %r103, 4;
	add.s64 	%rd18, %rd5, %rd66;
	ld.local.f32 	%f201, [%rd18];
	cvt.u64.u32 	%rd67, %r102;
	add.s64 	%rd68, %rd67, %rd7;
	shl.b64 	%rd69, %rd68, 2;
	add.s64 	%rd19, %rd4, %rd69;
	st.global.f32 	[%rd19], %f201;
	@%p38 bra 	$L__BB5_40;
	setp.eq.s32 	%p39, %r6, 2;
	ld.local.f32 	%f202, [%rd18+4];
	st.global.f32 	[%rd19+128], %f202;
	@%p39 bra 	$L__BB5_40;
	ld.local.f32 	%f203, [%rd18+8];
	st.global.f32 	[%rd19+256], %f203;
$L__BB5_40:
	add.s32 	%r88, %r88, %r4;
	setp.lt.s32 	%p40, %r88, %r44;
	@%p40 bra 	$L__BB5_2;
$L__BB5_41:
	ret;

}
	// .globl	_Z16layer_norm_floatILi32ELi8EEvPfS0_S0_S0_ii
.visible .entry _Z16layer_norm_floatILi32ELi8EEvPfS0_S0_S0_ii(
	.param .u64 .ptr .align 1 _Z16layer_norm_floatILi32ELi8EEvPfS0_S0_S0_ii_param_0,
	.param .u64 .ptr .align 1 _Z16layer_norm_floatILi32ELi8EEvPfS0_S0_S0_ii_param_1,
	.param .u64 .ptr .align 1 _Z16layer_norm_floatILi32ELi8EEvPfS0_S0_S0_ii_param_2,
	.param .u64 .ptr .align 1 _Z16layer_norm_floatILi32ELi8EEvPfS0_S0_S0_ii_param_3,
	.param .u32 _Z16layer_norm_floatILi32ELi8EEvPfS0_S0_S0_ii_param_4,
	.param .u32 _Z16layer_norm_floatILi32ELi8EEvPfS0_S0_S0_ii_param_5
)
{
	.local .align 16 .b8 	__local_depot6[32];
	.reg .b64 	%SP;
	.reg .b64 	%SPL;
	.reg .pred 	%p<41>;
	.reg .b32 	%r<104>;
	.reg .b32 	%f<216>;
	.reg .b64 	%rd<71>;

	mov.u64 	%SPL, __local_depot6;
	ld.param.u64 	%rd18, [_Z16layer_norm_floatILi32ELi8EEvPfS0_S0_S0_ii_param_0];
	ld.param.u64 	%rd19, [_Z16layer_norm_floatILi32ELi8EEvPfS0_S0_S0_ii_param_1];
	ld.param.u64 	%rd20, [_Z16layer_norm_floatILi32ELi8EEvPfS0_S0_S0_ii_param_2];
	ld.param.u64 	%rd21, [_Z16layer_norm_floatILi32ELi8EEvPfS0_S0_S0_ii_param_3];
	ld.param.u32 	%r44, [_Z16layer_norm_floatILi32ELi8EEvPfS0_S0_S0_ii_param_4];
	ld.param.u32 	%r45, [_Z16layer_norm_floatILi32ELi8EEvPfS0_S0_S0_ii_param_5];
	cvta.to.global.u64 	%rd1, %rd18;
	cvta.to.global.u64 	%rd2, %rd21;
	cvta.to.global.u64 	%rd3, %rd20;
	cvta.to.global.u64 	%rd4, %rd19;
	add.u64 	%rd5, %SPL, 0;
	mov.u32 	%r1, %tid.x;
	mov.u32 	%r46, %tid.y;
	mov.u32 	%r47, %ctaid.x;
	mov.u32 	%r2, %ntid.y;
	mad.lo.s32 	%r88, %r47, %r2, %r46;
	setp.ge.s32 	%p1, %r88, %r44;
	@%p1 bra 	$L__BB6_41;
	cvt.rn.f32.s32 	%f1, %r45;
	mov.u32 	%r48, %nctaid.x;
	mul.lo.s32 	%r4, %r2, %r48;
	not.b32 	%r49, %r1;
	add.s32 	%r5, %r45, %r49;
	shr.u32 	%r50, %r5, 5;
	add.s32 	%r51, %r50, 1;
	and.b32  	%r6, %r51, 3;
	and.b32  	%r7, %r51, 268435452;
	neg.s32 	%r8, %r7;
$L__BB6_2:
	setp.ge.s32 	%p2, %r1, %r45;
	mul.lo.s32 	%r53, %r88, %r45;
	cvt.s64.s32 	%rd6, %r53;
	mov.b32 	%r93, 0;
	mov.f32 	%f207, 0f00000000;
	@%p2 bra 	$L__BB6_10;
	setp.lt.u32 	%p3, %r5, 96;
	mov.f32 	%f207, 0f00000000;
	mov.b32 	%r90, 0;
	mov.u32 	%r92, %r1;
	@%p3 bra 	$L__BB6_6;
	cvt.u64.u32 	%rd23, %r1;
	add.s64 	%rd24, %rd23, %rd6;
	shl.b64 	%rd25, %rd24, 2;
	add.s64 	%rd26, %rd1, %rd25;
	add.s64 	%rd69, %rd26, 256;
	mov.f32 	%f207, 0f00000000;
	mov.u32 	%r91, %r8;
	mov.u64 	%rd70, %rd5;
	mov.u32 	%r92, %r1;
$L__BB6_5:
	.pragma "nounroll";
	ld.global.f32 	%f30, [%rd69+-256];
	add.f32 	%f31, %f207, %f30;
	ld.global.f32 	%f32, [%rd69+-128];
	add.f32 	%f33, %f31, %f32;
	ld.global.f32 	%f34, [%rd69];
	add.f32 	%f35, %f33, %f34;
	ld.global.f32 	%f36, [%rd69+128];
	st.local.v4.f32 	[%rd70], {%f30, %f32, %f34, %f36};
	add.f32 	%f207, %f35, %f36;
	add.s32 	%r92, %r92, 128;
	add.s64 	%rd70, %rd70, 16;
	add.s32 	%r91, %r91, 4;
	add.s64 	%rd69, %rd69, 512;
	setp.eq.s32 	%p4, %r91, 0;
	mov.u32 	%r90, %r7;
	@%p4 bra 	$L__BB6_6;
	bra.uni 	$L__BB6_5;
$L__BB6_6:
	setp.eq.s32 	%p5, %r6, 0;
	mov.u32 	%r93, %r7;
	@%p5 bra 	$L__BB6_10;
	setp.eq.s32 	%p6, %r6, 1;
	cvt.u64.u32 	%rd27, %r92;
	add.s64 	%rd28, %rd27, %rd6;
	shl.b64 	%rd29, %rd28, 2;
	add.s64 	%rd8, %rd1, %rd29;
	ld.global.f32 	%f37, [%rd8];
	mul.wide.u32 	%rd30, %r90, 4;
	add.s64 	%rd9, %rd5, %rd30;
	st.local.f32 	[%rd9], %f37;
	add.f32 	%f207, %f207, %f37;
	add.s32 	%r93, %r90, 1;
	@%p6 bra 	$L__BB6_10;
	setp.eq.s32 	%p7, %r6, 2;
	ld.global.f32 	%f38, [%rd8+128];
	st.local.f32 	[%rd9+4], %f38;
	add.f32 	%f207, %f207, %f38;
	add.s32 	%r93, %r90, 2;
	@%p7 bra 	$L__BB6_10;
	ld.global.f32 	%f39, [%rd8+256];
	st.local.f32 	[%rd9+8], %f39;
	add.f32 	%f207, %f207, %f39;
	add.s32 	%r93, %r90, 3;
$L__BB6_10:
	mov.b32 	%r55, %f207;
	shfl.sync.bfly.b32	%r56|%p8, %r55, 16, 31, -1;
	mov.b32 	%f41, %r56;
	add.f32 	%f42, %f207, %f41;
	mov.b32 	%r57, %f42;
	shfl.sync.bfly.b32	%r58|%p9, %r57, 8, 31, -1;
	mov.b32 	%f43, %r58;
	add.f32 	%f44, %f42, %f43;
	mov.b32 	%r59, %f44;
	shfl.sync.bfly.b32	%r60|%p10, %r59, 4, 31, -1;
	mov.b32 	%f45, %r60;
	add.f32 	%f46, %f44, %f45;
	mov.b32 	%r61, %f46;
	shfl.sync.bfly.b32	%r62|%p11, %r61, 2, 31, -1;
	mov.b32 	%f47, %r62;
	add.f32 	%f48, %f46, %f47;
	mov.b32 	%r63, %f48;
	shfl.sync.bfly.b32	%r64|%p12, %r63, 1, 31, -1;
	mov.b32 	%f49, %r64;
	add.f32 	%f50, %f48, %f49;
	div.rn.f32 	%f10, %f50, %f1;
	setp.eq.s32 	%p13, %r93, 0;
	mov.f32 	%f215, 0f00000000;
	@%p13 bra 	$L__BB6_24;
	and.b32  	%r20, %r93, 15;
	setp.lt.u32 	%p14, %r93, 16;
	mov.f32 	%f215, 0f00000000;
	mov.b32 	%r94, 0;
	@%p14 bra 	$L__BB6_14;
	and.b32  	%r94, %r93, 536870896;
	mov.f32 	%f215, 0f00000000;
	mov.b32 	%r97, 0;
$L__BB6_13:
	.pragma "nounroll";
	mul.wide.u32 	%rd31, %r97, 4;
	add.s64 	%rd32, %rd5, %rd31;
	ld.local.v4.f32 	{%f54, %f55, %f56, %f57}, [%rd32];
	sub.f32 	%f58, %f54, %f10;
	fma.rn.f32 	%f59, %f58, %f58, %f215;
	sub.f32 	%f60, %f55, %f10;
	fma.rn.f32 	%f61, %f60, %f60, %f59;
	sub.f32 	%f62, %f56, %f10;
	fma.rn.f32 	%f63, %f62, %f62, %f61;
	sub.f32 	%f64, %f57, %f10;
	fma.rn.f32 	%f65, %f64, %f64, %f63;
	ld.local.v4.f32 	{%f66, %f67, %f68, %f69}, [%rd32+16];
	sub.f32 	%f70, %f66, %f10;
	fma.rn.f32 	%f71, %f70, %f70, %f65;
	sub.f32 	%f72, %f67, %f10;
	fma.rn.f32 	%f73, %f72, %f72, %f71;
	sub.f32 	%f74, %f68, %f10;
	fma.rn.f32 	%f75, %f74, %f74, %f73;
	sub.f32 	%f76, %f69, %f10;
	fma.rn.f32 	%f77, %f76, %f76, %f75;
	ld.local.v4.f32 	{%f78, %f79, %f80, %f81}, [%rd32+32];
	sub.f32 	%f82, %f78, %f10;
	fma.rn.f32 	%f83, %f82, %f82, %f77;
	sub.f32 	%f84, %f79, %f10;
	fma.rn.f32 	%f85, %f84, %f84, %f83;
	sub.f32 	%f86, %f80, %f10;
	fma.rn.f32 	%f87, %f86, %f86, %f85;
	sub.f32 	%f88, %f81, %f10;
	fma.rn.f32 	%f89, %f88, %f88, %f87;
	ld.local.v4.f32 	{%f90, %f91, %f92, %f93}, [%rd32+48];
	sub.f32 	%f94, %f90, %f10;
	fma.rn.f32 	%f95, %f94, %f94, %f89;
	sub.f32 	%f96, %f91, %f10;
	fma.rn.f32 	%f97, %f96, %f96, %f95;
	sub.f32 	%f98, %f92, %f10;
	fma.rn.f32 	%f99, %f98, %f98, %f97;
	sub.f32 	%f100, %f93, %f10;
	fma.rn.f32 	%f215, %f100, %f100, %f99;
	add.s32 	%r97, %r97, 16;
	setp.eq.s32 	%p15, %r97, %r94;
	@%p15 bra 	$L__BB6_14;
	bra.uni 	$L__BB6_13;
$L__BB6_14:
	setp.eq.s32 	%p16, %r20, 0;
	@%p16 bra 	$L__BB6_24;
	and.b32  	%r23, %r93, 7;
	setp.lt.u32 	%p17, %r20, 8;
	@%p17 bra 	$L__BB6_17;
	mul.wide.u32 	%rd33, %r94, 4;
	add.s64 	%rd34, %rd5, %rd33;
	ld.local.f32 	%f102, [%rd34];
	sub.f32 	%f103, %f102, %f10;
	fma.rn.f32 	%f104, %f103, %f103, %f215;
	ld.local.f32 	%f105, [%rd34+4];
	sub.f32 	%f106, %f105, %f10;
	fma.rn.f32 	%f107, %f106, %f106, %f104;
	ld.local.f32 	%f108, [%rd34+8];
	sub.f32 	%f109, %f108, %f10;
	fma.rn.f32 	%f110, %f109, %f109, %f107;
	ld.local.f32 	%f111, [%rd34+12];
	sub.f32 	%f112, %f111, %f10;
	fma.rn.f32 	%f113, %f112, %f112, %f110;
	ld.local.f32 	%f114, [%rd34+16];
	sub.f32 	%f115, %f114, %f10;
	fma.rn.f32 	%f116, %f115, %f115, %f113;
	ld.local.f32 	%f117, [%rd34+20];
	sub.f32 	%f118, %f117, %f10;
	fma.rn.f32 	%f119, %f118, %f118, %f116;
	ld.local.f32 	%f120, [%rd34+24];
	sub.f32 	%f121, %f120, %f10;
	fma.rn.f32 	%f122, %f121, %f121, %f119;
	ld.local.f32 	%f123, [%rd34+28];
	sub.f32 	%f124, %f123, %f10;
	fma.rn.f32 	%f215, %f124, %f124, %f122;
	add.s32 	%r94, %r94, 8;
$L__BB6_17:
	setp.eq.s32 	%p18, %r23, 0;
	@%p18 bra 	$L__BB6_24;
	and.b32  	%r26, %r93, 3;
	setp.lt.u32 	%p19, %r23, 4;
	@%p19 bra 	$L__BB6_20;
	mul.wide.u32 	%rd35, %r94, 4;
	add.s64 	%rd36, %rd5, %rd35;
	ld.local.f32 	%f126, [%rd36];
	sub.f32 	%f127, %f126, %f10;
	fma.rn.f32 	%f128, %f127, %f127, %f215;
	ld.local.f32 	%f129, [%rd36+4];
	sub.f32 	%f130, %f129, %f10;
	fma.rn.f32 	%f131, %f130, %f130, %f128;
	ld.local.f32 	%f132, [%rd36+8];
	sub.f32 	%f133, %f132, %f10;
	fma.rn.f32 	%f134, %f133, %f133, %f131;
	ld.local.f32 	%f135, [%rd36+12];
	sub.f32 	%f136, %f135, %f10;
	fma.rn.f32 	%f215, %f136, %f136, %f134;
	add.s32 	%r94, %r94, 4;
$L__BB6_20:
	setp.eq.s32 	%p20, %r26, 0;
	@%p20 bra 	$L__BB6_24;
	mul.wide.u32 	%rd37, %r94, 4;
	add.s64 	%rd14, %rd5, %rd37;
	ld.local.f32 	%f137, [%rd14];
	sub.f32 	%f138, %f137, %f10;
	fma.rn.f32 	%f215, %f138, %f138, %f215;
	setp.eq.s32 	%p21, %r26, 1;
	@%p21 bra 	$L__BB6_24;
	ld.local.f32 	%f139, [%rd14+4];
	sub.f32 	%f140, %f139, %f10;
	fma.rn.f32 	%f215, %f140, %f140, %f215;
	setp.eq.s32 	%p22, %r26, 2;
	@%p22 bra 	$L__BB6_24;
	ld.local.f32 	%f141, [%rd14+8];
	sub.f32 	%f142, %f141, %f10;
	fma.rn.f32 	%f215, %f142, %f142, %f215;
$L__BB6_24:
	mov.b32 	%r67, %f215;
	shfl.sync.bfly.b32	%r68|%p24, %r67, 16, 31, -1;
	mov.b32 	%f143, %r68;
	add.f32 	%f144, %f215, %f143;
	mov.b32 	%r69, %f144;
	shfl.sync.bfly.b32	%r70|%p25, %r69, 8, 31, -1;
	mov.b32 	%f145, %r70;
	add.f32 	%f146, %f144, %f145;
	mov.b32 	%r71, %f146;
	shfl.sync.bfly.b32	%r72|%p26, %r71, 4, 31, -1;
	mov.b32 	%f147, %r72;
	add.f32 	%f148, %f146, %f147;
	mov.b32 	%r73, %f148;
	shfl.sync.bfly.b32	%r74|%p27, %r73, 2, 31, -1;
	mov.b32 	%f149, %r74;
	add.f32 	%f150, %f148, %f149;
	mov.b32 	%r75, %f150;
	shfl.sync.bfly.b32	%r76|%p28, %r75, 1, 31, -1;
	mov.b32 	%f151, %r76;
	add.f32 	%f152, %f150, %f151;
	div.rn.f32 	%f153, %f152, %f1;
	add.f32 	%f154, %f153, 0f3727C5AC;
	rsqrt.approx.f32 	%f25, %f154;
	@%p13 bra 	$L__BB6_32;
	and.b32  	%r31, %r93, 3;
	setp.lt.u32 	%p29, %r93, 4;
	mov.b32 	%r98, 0;
	@%p29 bra 	$L__BB6_28;
	and.b32  	%r98, %r93, 536870908;
	mov.b32 	%r99, 0;
$L__BB6_27:
	.pragma "nounroll";
	shl.b32 	%r79, %r99, 5;
	add.s32 	%r80, %r79, %r1;
	mul.wide.u32 	%rd38, %r80, 4;
	add.s64 	%rd39, %rd3, %rd38;
	ld.global.f32 	%f155, [%rd39];
	mul.wide.u32 	%rd40, %r99, 4;
	add.s64 	%rd41, %rd5, %rd40;
	ld.local.v4.f32 	{%f156, %f157, %f158, %f159}, [%rd41];
	sub.f32 	%f160, %f156, %f10;
	mul.f32 	%f161, %f25, %f160;
	add.s64 	%rd42, %rd2, %rd38;
	ld.global.f32 	%f162, [%rd42];
	fma.rn.f32 	%f163, %f155, %f161, %f162;
	ld.global.f32 	%f164, [%rd39+128];
	sub.f32 	%f165, %f157, %f10;
	mul.f32 	%f166, %f25, %f165;
	ld.global.f32 	%f167, [%rd42+128];
	fma.rn.f32 	%f168, %f164, %f166, %f167;
	add.s32 	%r81, %r80, 64;
	mul.wide.u32 	%rd43, %r81, 4;
	add.s64 	%rd44, %rd3, %rd43;
	ld.global.f32 	%f169, [%rd44];
	sub.f32 	%f170, %f158, %f10;
	mul.f32 	%f171, %f25, %f170;
	add.s64 	%rd45, %rd2, %rd43;
	ld.global.f32 	%f172, [%rd45];
	fma.rn.f32 	%f173, %f169, %f171, %f172;
	add.s32 	%r82, %r80, 96;
	mul.wide.u32 	%rd46, %r82, 4;
	add.s64 	%rd47, %rd3, %rd46;
	ld.global.f32 	%f174, [%rd47];
	sub.f32 	%f175, %f159, %f10;
	mul.f32 	%f176, %f25, %f175;
	add.s64 	%rd48, %rd2, %rd46;
	ld.global.f32 	%f177, [%rd48];
	fma.rn.f32 	%f178, %f174, %f176, %f177;
	st.local.v4.f32 	[%rd41], {%f163, %f168, %f173, %f178};
	add.s32 	%r99, %r99, 4;
	setp.eq.s32 	%p30, %r99, %r98;
	@%p30 bra 	$L__BB6_28;
	bra.uni 	$L__BB6_27;
$L__BB6_28:
	setp.eq.s32 	%p31, %r31, 0;
	@%p31 bra 	$L__BB6_32;
	shl.b32 	%r83, %r98, 5;
	add.s32 	%r34, %r83, %r1;
	mul.wide.u32 	%rd49, %r34, 4;
	add.s64 	%rd50, %rd3, %rd49;
	ld.global.f32 	%f179, [%rd50];
	mul.wide.u32 	%rd51, %r98, 4;
	add.s64 	%rd15, %rd5, %rd51;
	ld.local.f32 	%f180, [%rd15];
	sub.f32 	%f181, %f180, %f10;
	mul.f32 	%f182, %f25, %f181;
	add.s64 	%rd52, %rd2, %rd49;
	ld.global.f32 	%f183, [%rd52];
	fma.rn.f32 	%f184, %f179, %f182, %f183;
	st.local.f32 	[%rd15], %f184;
	setp.eq.s32 	%p32, %r31, 1;
	@%p32 bra 	$L__BB6_32;
	add.s32 	%r84, %r34, 32;
	mul.wide.u32 	%rd53, %r84, 4;
	add.s64 	%rd54, %rd3, %rd53;
	ld.global.f32 	%f185, [%rd54];
	ld.local.f32 	%f186, [%rd15+4];
	sub.f32 	%f187, %f186, %f10;
	mul.f32 	%f188, %f25, %f187;
	add.s64 	%rd55, %rd2, %rd53;
	ld.global.f32 	%f189, [%rd55];
	fma.rn.f32 	%f190, %f185, %f188, %f189;
	st.local.f32 	[%rd15+4], %f190;
	setp.eq.s32 	%p33, %r31, 2;
	@%p33 bra 	$L__BB6_32;
	add.s32 	%r85, %r34, 64;
	mul.wide.u32 	%rd56, %r85, 4;
	add.s64 	%rd57, %rd3, %rd56;
	ld.global.f32 	%f191, [%rd57];
	ld.local.f32 	%f192, [%rd15+8];
	sub.f32 	%f193, %f192, %f10;
	mul.f32 	%f194, %f25, %f193;
	add.s64 	%rd58, %rd2, %rd56;
	ld.global.f32 	%f195, [%rd58];
	fma.rn.f32 	%f196, %f191, %f194, %f195;
	st.local.f32 	[%rd15+8], %f196;
$L__BB6_32:
	setp.ge.s32 	%p34, %r1, %r45;
	@%p34 bra 	$L__BB6_40;
	setp.lt.u32 	%p35, %r5, 96;
	mov.b32 	%r103, 0;
	mov.u32 	%r102, %r1;
	@%p35 bra 	$L__BB6_36;
	mov.b32 	%r101, 0;
	mov.u32 	%r102, %r1;
$L__BB6_35:
	.pragma "nounroll";
	mul.wide.u32 	%rd59, %r101, 4;
	add.s64 	%rd60, %rd5, %rd59;
	ld.local.v4.f32 	{%f197, %f198, %f199, %f200}, [%rd60];
	cvt.u64.u32 	%rd61, %r102;
	add.s64 	%rd62, %rd61, %rd6;
	shl.b64 	%rd63, %rd62, 2;
	add.s64 	%rd64, %rd4, %rd63;
	st.global.f32 	[%rd64], %f197;
	st.global.f32 	[%rd64+128], %f198;
	st.global.f32 	[%rd64+256], %f199;
	add.s32 	%r101, %r101, 4;
	st.global.f32 	[%rd64+384], %f200;
	add.s32 	%r102, %r102, 128;
	setp.ne.s32 	%p36, %r101, %r7;
	mov.u32 	%r103, %r7;
	@%p36 bra 	$L__BB6_35;
$L__BB6_36:
	setp.eq.s32 	%p37, %r6, 0;
	@%p37 bra 	$L__BB6_40;
	setp.eq.s32 	%p38, %r6, 1;
	mul.wide.u32 	%rd65, %r103, 4;
	add.s64 	%rd16, %rd5, %rd65;
	ld.local.f32 	%f201, [%rd16];
	cvt.u64.u32 	%rd66, %r102;
	add.s64 	%rd67, %rd66, %rd6;
	shl.b64 	%rd68, %rd67, 2;
	add.s64 	%rd17, %rd4, %rd68;
	st.global.f32 	[%rd17], %f201;
	@%p38 bra 	$L__BB6_40;
	setp.eq.s32 	%p39, %r6, 2;
	ld.local.f32 	%f202, [%rd16+4];
	st.global.f32 	[%rd17+128], %f202;
	@%p39 bra 	$L__BB6_40;
	ld.local.f32 	%f203, [%rd16+8];
	st.global.f32 	[%rd17+256], %f203;
$L__BB6_40:
	add.s32 	%r88, %r88, %r4;
	setp.lt.s32 	%p40, %r88, %r44;
	@%p40 bra 	$L__BB6_2;
$L__BB6_41:
	ret;

}
	// .globl	_Z16layer_norm_floatILi32ELi9EEvPfS0_S0_S0_ii
.visible .entry _Z16layer_norm_floatILi32ELi9EEvPfS0_S0_S0_ii(
	.param .u64 .ptr .align 1 _Z16layer_norm_floatILi32ELi9EEvPfS0_S0_S0_ii_param_0,
	.param .u64 .ptr .align 1 _Z16layer_norm_floatILi32ELi9EEvPfS0_S0_S0_ii_param_1,
	.param .u64 .ptr .align 1 _Z16layer_norm_floatILi32ELi9EEvPfS0_S0_S0_ii_param_2,
	.param .u64 .ptr .align 1 _Z16layer_norm_floatILi32ELi9EEvPfS0_S0_S0_ii_param_3,
	.param .u32 _Z16layer_norm_floatILi32ELi9EEvPfS0_S0_S0_ii_param_4,
	.param .u32 _Z16layer_norm_floatILi32ELi9EEvPfS0_S0_S0_ii_param_5
)
{
	.local .align 4 .b8 	__local_depot7[36];
	.reg .b64 	%SP;
	.reg .b64 	%SPL;
	.reg .pred 	%p<41>;
	.reg .b32 	%r<104>;
	.reg .b32 	%f<216>;
	.reg .b64 	%rd<72>;

	mov.u64 	%SPL, __local_depot7;
	ld.param.u64 	%rd20, [_Z16layer_norm_floatILi32ELi9EEvPfS0_S0_S0_ii_param_0];
	ld.param.u64 	%rd21, [_Z16layer_norm_floatILi32ELi9EEvPfS0_S0_S0_ii_param_1];
	ld.param.u64 	%rd22, [_Z16layer_norm_floatILi32ELi9EEvPfS0_S0_S0_ii_param_2];
	ld.param.u64 	%rd23, [_Z16layer_norm_floatILi32ELi9EEvPfS0_S0_S0_ii_param_3];
	ld.param.u32 	%r44, [_Z16layer_norm_floatILi32ELi9EEvPfS0_S0_S0_ii_param_4];
	ld.param.u32 	%r45, [_Z16layer_norm_floatILi32ELi9EEvPfS0_S0_S0_ii_param_5];
	cvta.to.global.u64 	%rd1, %rd20;
	cvta.to.global.u64 	%rd2, %rd23;
	cvta.to.global.u64 	%rd3, %rd22;
	cvta.to.global.u64 	%rd4, %rd21;
	add.u64 	%rd5, %SPL, 0;
	mov.u32 	%r1, %tid.x;
	mov.u32 	%r46, %tid.y;
	mov.u32 	%r47, %ctaid.x;
	mov.u32 	%r2, %ntid.y;
	mad.lo.s32 	%r88, %r47, %r2, %r46;
	setp.ge.s32 	%p1, %r88, %r44;
	@%p1 bra 	$L__BB7_41;
	cvt.rn.f32.s32 	%f1, %r45;
	mov.u32 	%r48, %nctaid.x;
	mul.lo.s32 	%r4, %r2, %r48;
	not.b32 	%r49, %r1;
	add.s32 	%r5, %r45, %r49;
	shr.u32 	%r50, %r5, 5;
	add.s32 	%r51, %r50, 1;
	and.b32  	%r6, %r51, 3;
	and.b32  	%r7, %r51, 268435452;
	neg.s32 	%r8, %r7;
	add.s64 	%rd6, %rd1, 256;
$L__BB7_2:
	setp.ge.s32 	%p2, %r1, %r45;
	mul.lo.s32 	%r53, %r88, %r45;
	cvt.s64.s32 	%rd7, %r53;
	mov.b32 	%r93, 0;
	mov.f32 	%f207, 0f00000000;
	@%p2 bra 	$L__BB7_10;
	setp.lt.u32 	%p3, %r5, 96;
	mov.f32 	%f207, 0f00000000;
	mov.b32 	%r90, 0;
	mov.u32 	%r92, %r1;
	@%p3 bra 	$L__BB7_6;
	add.s64 	%rd71, %rd5, 8;
	cvt.u64.u32 	%rd25, %r1;
	add.s64 	%rd26, %rd25, %rd7;
	shl.b64 	%rd27, %rd26, 2;
	add.s64 	%rd70, %rd6, %rd27;
	mov.f32 	%f207, 0f00000000;
	mov.u32 	%r91, %r8;
	mov.u32 	%r92, %r1;
$L__BB7_5:
	.pragma "nounroll";
	ld.global.f32 	%f30, [%rd70+-256];
	st.local.f32 	[%rd71+-8], %f30;
	add.f32 	%f31, %f207, %f30;
	ld.global.f32 	%f32, [%rd70+-128];
	st.local.f32 	[%rd71+-4], %f32;
	add.f32 	%f33, %f31, %f32;
	ld.global.f32 	%f34, [%rd70];
	st.local.f32 	[%rd71], %f34;
	add.f32 	%f35, %f33, %f34;
	ld.global.f32 	%f36, [%rd70+128];
	st.local.f32 	[%rd71+4], %f36;
	add.f32 	%f207, %f35, %f36;
	add.s32 	%r92, %r92, 128;
	add.s64 	%rd71, %rd71, 16;
	add.s32 	%r91, %r91, 4;
	add.s64 	%rd70, %rd70, 512;
	setp.eq.s32 	%p4, %r91, 0;
	mov.u32 	%r90, %r7;
	@%p4 bra 	$L__BB7_6;
	bra.uni 	$L__BB7_5;
$L__BB7_6:
	setp.eq.s32 	%p5, %r6, 0;
	mov.u32 	%r93, %r7;
	@%p5 bra 	$L__BB7_10;
	setp.eq.s32 	%p6, %r6, 1;
	cvt.u64.u32 	%rd28, %r92;
	add.s64 	%rd29, %rd28, %rd7;
	shl.b64 	%rd30, %rd29, 2;
	add.s64 	%rd10, %rd1, %rd30;
	ld.global.f32 	%f37, [%rd10];
	mul.wide.u32 	%rd31, %r90, 4;
	add.s64 	%rd11, %rd5, %rd31;
	st.local.f32 	[%rd11], %f37;
	add.f32 	%f207, %f207, %f37;
	add.s32 	%r93, %r90, 1;
	@%p6 bra 	$L__BB7_10;
	setp.eq.s32 	%p7, %r6, 2;
	ld.global.f32 	%f38, [%rd10+128];
	st.local.f32 	[%rd11+4], %f38;
	add.f32 	%f207, %f207, %f38;
	add.s32 	%r93, %r90, 2;
	@%p7 bra 	$L__BB7_10;
	ld.global.f32 	%f39, [%rd10+256];
	st.local.f32 	[%rd11+8], %f39;
	add.f32 	%f207, %f207, %f39;
	add.s32 	%r93, %r90, 3;
$L__BB7_10:
	mov.b32 	%r55, %f207;
	shfl.sync.bfly.b32	%r56|%p8, %r55, 16, 31, -1;
	mov.b32 	%f41, %r56;
	add.f32 	%f42, %f207, %f41;
	mov.b32 	%r57, %f42;
	shfl.sync.bfly.b32	%r58|%p9, %r57, 8, 31, -1;
	mov.b32 	%f43, %r58;
	add.f32 	%f44, %f42, %f43;
	mov.b32 	%r59, %f44;
	shfl.sync.bfly.b32	%r60|%p10, %r59, 4, 31, -1;
	mov.b32 	%f45, %r60;
	add.f32 	%f46, %f44, %f45;
	mov.b32 	%r61, %f46;
	shfl.sync.bfly.b32	%r62|%p11, %r61, 2, 31, -1;
	mov.b32 	%f47, %r62;
	add.f32 	%f48, %f46, %f47;
	mov.b32 	%r63, %f48;
	shfl.sync.bfly.b32	%r64|%p12, %r63, 1, 31, -1;
	mov.b32 	%f49, %r64;
	add.f32 	%f50, %f48, %f49;
	div.rn.f32 	%f10, %f50, %f1;
	setp.eq.s32 	%p13, %r93, 0;
	mov.f32 	%f215, 0f00000000;
	@%p13 bra 	$L__BB7_24;
	and.b32  	%r20, %r93, 15;
	setp.lt.u32 	%p14, %r93, 16;
	mov.f32 	%f215, 0f00000000;
	mov.b32 	%r94, 0;
	@%p14 bra 	$L__BB7_14;
	and.b32  	%r94, %r93, 536870896;
	mov.f32 	%f215, 0f00000000;
	mov.b32 	%r97, 0;
$L__BB7_13:
	.pragma "nounroll";
	mul.wide.u32 	%rd32, %r97, 4;
	add.s64 	%rd33, %rd5, %rd32;
	ld.local.f32 	%f54, [%rd33];
	sub.f32 	%f55, %f54, %f10;
	fma.rn.f32 	%f56, %f55, %f55, %f215;
	ld.local.f32 	%f57, [%rd33+4];
	sub.f32 	%f58, %f57, %f10;
	fma.rn.f32 	%f59, %f58, %f58, %f56;
	ld.local.f32 	%f60, [%rd33+8];
	sub.f32 	%f61, %f60, %f10;
	fma.rn.f32 	%f62, %f61, %f61, %f59;
	ld.local.f32 	%f63, [%rd33+12];
	sub.f32 	%f64, %f63, %f10;
	fma.rn.f32 	%f65, %f64, %f64, %f62;
	ld.local.f32 	%f66, [%rd33+16];
	sub.f32 	%f67, %f66, %f10;
	fma.rn.f32 	%f68, %f67, %f67, %f65;
	ld.local.f32 	%f69, [%rd33+20];
	sub.f32 	%f70, %f69, %f10;
	fma.rn.f32 	%f71, %f70, %f70, %f68;
	ld.local.f32 	%f72, [%rd33+24];
	sub.f32 	%f73, %f72, %f10;
	fma.rn.f32 	%f74, %f73, %f73, %f71;
	ld.local.f32 	%f75, [%rd33+28];
	sub.f32 	%f76, %f75, %f10;
	fma.rn.f32 	%f77, %f76, %f76, %f74;
	ld.local.f32 	%f78, [%rd33+32];
	sub.f32 	%f79, %f78, %f10;
	fma.rn.f32 	%f80, %f79, %f79, %f77;
	ld.local.f32 	%f81, [%rd33+36];
	sub.f32 	%f82, %f81, %f10;
	fma.rn.f32 	%f83, %f82, %f82, %f80;
	ld.local.f32 	%f84, [%rd33+40];
	sub.f32 	%f85, %f84, %f10;
	fma.rn.f32 	%f86, %f85, %f85, %f83;
	ld.local.f32 	%f87, [%rd33+44];
	sub.f32 	%f88, %f87, %f10;
	fma.rn.f32 	%f89, %f88, %f88, %f86;
	ld.local.f32 	%f90, [%rd33+48];
	sub.f32 	%f91, %f90, %f10;
	fma.rn.f32 	%f92, %f91, %f91, %f89;
	ld.local.f32 	%f93, [%rd33+52];
	sub.f32 	%f94, %f93, %f10;
	fma.rn.f32 	%f95, %f94, %f94, %f92;
	ld.local.f32 	%f96, [%rd33+56];
	sub.f32 	%f97, %f96, %f10;
	fma.rn.f32 	%f98, %f97, %f97, %f95;
	ld.local.f32 	%f99, [%rd33+60];
	sub.f32 	%f100, %f99, %f10;
	fma.rn.f32 	%f215, %f100, %f100, %f98;
	add.s32 	%r97, %r97, 16;
	setp.eq.s32 	%p15, %r97, %r94;
	@%p15 bra 	$L__BB7_14;
	bra.uni 	$L__BB7_13;
$L__BB7_14:
	setp.eq.s32 	%p16, %r20, 0;
	@%p16 bra 	$L__BB7_24;
	and.b32  	%r23, %r93, 7;
	setp.lt.u32 	%p17, %r20, 8;
	@%p17 bra 	$L__BB7_17;
	mul.wide.u32 	%rd34, %r94, 4;
	add.s64 	%rd35, %rd5, %rd34;
	ld.local.f32 	%f102, [%rd35];
	sub.f32 	%f103, %f102, %f10;
	fma.rn.f32 	%f104, %f103, %f103, %f215;
	ld.local.f32 	%f105, [%rd35+4];
	sub.f32 	%f106, %f105, %f10;
	fma.rn.f32 	%f107, %f106, %f106, %f104;
	ld.local.f32 	%f108, [%rd35+8];
	sub.f32 	%f109, %f108, %f10;
	fma.rn.f32 	%f110, %f109, %f109, %f107;
	ld.local.f32 	%f111, [%rd35+12];
	sub.f32 	%f112, %f111, %f10;
	fma.rn.f32 	%f113, %f112, %f112, %f110;
	ld.local.f32 	%f114, [%rd35+16];
	sub.f32 	%f115, %f114, %f10;
	fma.rn.f32 	%f116, %f115, %f115, %f113;
	ld.local.f32 	%f117, [%rd35+20];
	sub.f32 	%f118, %f117, %f10;
	fma.rn.f32 	%f119, %f118, %f118, %f116;
	ld.local.f32 	%f120, [%rd35+24];
	sub.f32 	%f121, %f120, %f10;
	fma.rn.f32 	%f122, %f121, %f121, %f119;
	ld.local.f32 	%f123, [%rd35+28];
	sub.f32 	%f124, %f123, %f10;
	fma.rn.f32 	%f215, %f124, %f124, %f122;
	add.s32 	%r94, %r94, 8;
$L__BB7_17:
	setp.eq.s32 	%p18, %r23, 0;
	@%p18 bra 	$L__BB7_24;
	and.b32  	%r26, %r93, 3;
	setp.lt.u32 	%p19, %r23, 4;
	@%p19 bra 	$L__BB7_20;
	mul.wide.u32 	%rd36, %r94, 4;
	add.s64 	%rd37, %rd5, %rd36;
	ld.local.f32 	%f126, [%rd37];
	sub.f32 	%f127, %f126, %f10;
	fma.rn.f32 	%f128, %f127, %f127, %f215;
	ld.local.f32 	%f129, [%rd37+4];
	sub.f32 	%f130, %f129, %f10;
	fma.rn.f32 	%f131, %f130, %f130, %f128;
	ld.local.f32 	%f132, [%rd37+8];
	sub.f32 	%f133, %f132, %f10;
	fma.rn.f32 	%f134, %f133, %f133, %f131;
	ld.local.f32 	%f135, [%rd37+12];
	sub.f32 	%f136, %f135, %f10;
	fma.rn.f32 	%f215, %f136, %f136, %f134;
	add.s32 	%r94, %r94, 4;
$L__BB7_20:
	setp.eq.s32 	%p20, %r26, 0;
	@%p20 bra 	$L__BB7_24;
	mul.wide.u32 	%rd38, %r94, 4;
	add.s64 	%rd16, %rd5, %rd38;
	ld.local.f32 	%f137, [%rd16];
	sub.f32 	%f138, %f137, %f10;
	fma.rn.f32 	%f215, %f138, %f138, %f215;
	setp.eq.s32 	%p21, %r26, 1;
	@%p21 bra 	$L__BB7_24;
	ld.local.f32 	%f139, [%rd16+4];
	sub.f32 	%f140, %f139, %f10;
	fma.rn.f32 	%f215, %f140, %f140, %f215;
	setp.eq.s32 	%p22, %r26, 2;
	@%p22 bra 	$L__BB7_24;
	ld.local.f32 	%f141, [%rd16+8];
	sub.f32 	%f142, %f141, %f10;
	fma.rn.f32 	%f215, %f142, %f142, %f215;
$L__BB7_24:
	mov.b32 	%r67, %f215;
	shfl.sync.bfly.b32	%r68|%p24, %r67, 16, 31, -1;
	mov.b32 	%f143, %r68;
	add.f32 	%f144, %f215, %f143;
	mov.b32 	%r69, %f144;
	shfl.sync.bfly.b32	%r70|%p25, %r69, 8, 31, -1;
	mov.b32 	%f145, %r70;
	add.f32 	%f146, %f144, %f145;
	mov.b32 	%r71, %f146;
	shfl.sync.bfly.b32	%r72|%p26, %r71, 4, 31, -1;
	mov.b32 	%f147, %r72;
	add.f32 	%f148, %f146, %f147;
	mov.b32 	%r73, %f148;
	shfl.sync.bfly.b32	%r74|%p27, %r73, 2, 31, -1;
	mov.b32 	%f149, %r74;
	add.f32 	%f150, %f148, %f149;
	mov.b32 	%r75, %f150;
	shfl.sync.bfly.b32	%r76|%p28, %r75, 1, 31, -1;
	mov.b32 	%f151, %r76;
	add.f32 	%f152, %f150, %f151;
	div.rn.f32 	%f153, %f152, %f1;
	add.f32 	%f154, %f153, 0f3727C5AC;
	rsqrt.approx.f32 	%f25, %f154;
	@%p13 bra 	$L__BB7_32;
	and.b32  	%r31, %r93, 3;
	setp.lt.u32 	%p29, %r93, 4;
	mov.b32 	%r98, 0;
	@%p29 bra 	$L__BB7_28;
	and.b32  	%r98, %r93, 536870908;
	mov.b32 	%r99, 0;
$L__BB7_27:
	.pragma "nounroll";
	shl.b32 	%r79, %r99, 5;
	add.s32 	%r80, %r79, %r1;
	mul.wide.u32 	%rd39, %r80, 4;
	add.s64 	%rd40, %rd3, %rd39;
	ld.global.f32 	%f155, [%rd40];
	mul.wide.u32 	%rd41, %r99, 4;
	add.s64 	%rd42, %rd5, %rd41;
	ld.local.f32 	%f156, [%rd42];
	sub.f32 	%f157, %f156, %f10;
	mul.f32 	%f158, %f25, %f157;
	add.s64 	%rd43, %rd2, %rd39;
	ld.global.f32 	%f159, [%rd43];
	fma.rn.f32 	%f160, %f155, %f158, %f159;
	st.local.f32 	[%rd42], %f160;
	ld.global.f32 	%f161, [%rd40+128];
	ld.local.f32 	%f162, [%rd42+4];
	sub.f32 	%f163, %f162, %f10;
	mul.f32 	%f164, %f25, %f163;
	ld.global.f32 	%f165, [%rd43+128];
	fma.rn.f32 	%f166, %f161, %f164, %f165;
	st.local.f32 	[%rd42+4], %f166;
	add.s32 	%r81, %r80, 64;
	mul.wide.u32 	%rd44, %r81, 4;
	add.s64 	%rd45, %rd3, %rd44;
	ld.global.f32 	%f167, [%rd45];
	ld.local.f32 	%f168, [%rd42+8];
	sub.f32 	%f169, %f168, %f10;
	mul.f32 	%f170, %f25, %f169;
	add.s64 	%rd46, %rd2, %rd44;
	ld.global.f32 	%f171, [%rd46];
	fma.rn.f32 	%f172, %f167, %f170, %f171;
	st.local.f32 	[%rd42+8], %f172;
	add.s32 	%r82, %r80, 96;
	mul.wide.u32 	%rd47, %r82, 4;
	add.s64 	%rd48, %rd3, %rd47;
	ld.global.f32 	%f173, [%rd48];
	ld.local.f32 	%f174, [%rd42+12];
	sub.f32 	%f175, %f174, %f10;
	mul.f32 	%f176, %f25, %f175;
	add.s64 	%rd49, %rd2, %rd47;
	ld.global.f32 	%f177, [%rd49];
	fma.rn.f32 	%f178, %f173, %f176, %f177;
	st.local.f32 	[%rd42+12], %f178;
	add.s32 	%r99, %r99, 4;
	setp.eq.s32 	%p30, %r99, %r98;
	@%p30 bra 	$L__BB7_28;
	bra.uni 	$L__BB7_27;
$L__BB7_28:
	setp.eq.s32 	%p31, %r31, 0;
	@%p31 bra 	$L__BB7_32;
	shl.b32 	%r83, %r98, 5;
	add.s32 	%r34, %r83, %r1;
	mul.wide.u32 	%rd50, %r34, 4;
	add.s64 	%rd51, %rd3, %rd50;
	ld.global.f32 	%f179, [%rd51];
	mul.wide.u32 	%rd52, %r98, 4;
	add.s64 	%rd17, %rd5, %rd52;
	ld.local.f32 	%f180, [%rd17];
	sub.f32 	%f181, %f180, %f10;
	mul.f32 	%f182, %f25, %f181;
	add.s64 	%rd53, %rd2, %rd50;
	ld.global.f32 	%f183, [%rd53];
	fma.rn.f32 	%f184, %f179, %f182, %f183;
	st.local.f32 	[%rd17], %f184;
	setp.eq.s32 	%p32, %r31, 1;
	@%p32 bra 	$L__BB7_32;
	add.s32 	%r84, %r34, 32;
	mul.wide.u32 	%rd54, %r84, 4;
	add.s64 	%rd55, %rd3, %rd54;
	ld.global.f32 	%f185, [%rd55];
	ld.local.f32 	%f186, [%rd17+4];
	sub.f32 	%f187, %f186, %f10;
	mul.f32 	%f188, %f25, %f187;
	add.s64 	%rd56, %rd2, %rd54;
	ld.global.f32 	%f189, [%rd56];
	fma.rn.f32 	%f190, %f185, %f188, %f189;
	st.local.f32 	[%rd17+4], %f190;
	setp.eq.s32 	%p33, %r31, 2;
	@%p33 bra 	$L__BB7_32;
	add.s32 	%r85, %r34, 64;
	mul.wide.u32 	%rd57, %r85, 4;
	add.s64 	%rd58, %rd3, %rd57;
	ld.global.f32 	%f191, [%rd58];
	ld.local.f32 	%f192, [%rd17+8];
	sub.f32 	%f193, %f192, %f10;
	mul.f32 	%f194, %f25, %f193;
	add.s64 	%rd59, %rd2, %rd57;
	ld.global.f32 	%f195, [%rd59];
	fma.rn.f32 	%f196, %f191, %f194, %f195;
	st.local.f32 	[%rd17+8], %f196;
$L__BB7_32:
	setp.ge.s32 	%p34, %r1, %r45;
	@%p34 bra 	$L__BB7_40;
	setp.lt.u32 	%p35, %r5, 96;
	mov.b32 	%r103, 0;
	mov.u32 	%r102, %r1;
	@%p35 bra 	$L__BB7_36;
	mov.b32 	%r101, 0;
	mov.u32 	%r102, %r1;
$L__BB7_35:
	.pragma "nounroll";
	mul.wide.u32 	%rd60, %r101, 4;
	add.s64 	%rd61, %rd5, %rd60;
	ld.local.f32 	%f197, [%rd61];
	cvt.u64.u32 	%rd62, %r102;
	add.s64 	%rd63, %rd62, %rd7;
	shl.b64 	%rd64, %rd63, 2;
	add.s64 	%rd65, %rd4, %rd64;
	st.global.f32 	[%rd65], %f197;
	ld.local.f32 	%f198, [%rd61+4];
	st.global.f32 	[%rd65+128], %f198;
	ld.local.f32 	%f199, [%rd61+8];
	st.global.f32 	[%rd65+256], %f199;
	add.s32 	%r101, %r101, 4;
	ld.local.f32 	%f200, [%rd61+12];
	st.global.f32 	[%rd65+384], %f200;
	add.s32 	%r102, %r102, 128;
	setp.ne.s32 	%p36, %r101, %r7;
	mov.u32 	%r103, %r7;
	@%p36 bra 	$L__BB7_35;
$L__BB7_36:
	setp.eq.s32 	%p37, %r6, 0;
	@%p37 bra 	$L__BB7_40;
	setp.eq.s32 	%p38, %r6, 1;
	mul.wide.u32 	%rd66, %r103, 4;
	add.s64 	%rd18, %rd5, %rd66;
	ld.local.f32 	%f201, [%rd18];
	cvt.u64.u32 	%rd67, %r102;
	add.s64 	%rd68, %rd67, %rd7;
	shl.b64 	%rd69, %rd68, 2;
	add.s64 	%rd19, %rd4, %rd69;
	st.global.f32 	[%rd19], %f201;
	@%p38 bra 	$L__BB7_40;
	setp.eq.s32 	%p39, %r6, 2;
	ld.local.f32 	%f202, [%rd18+4];
	st.global.f32 	[%rd19+128], %f202;
	@%p39 bra 	$L__BB7_40;
	ld.local.f32 	%f203, [%rd18+8];
	st.global.f32 	[%rd19+256], %f203;
$L__BB7_40:
	add.s32 	%r88, %r88, %r4;
	setp.lt.s32 	%p40, %r88, %r44;
	@%p40 bra 	$L__BB7_2;
$L__BB7_41:
	ret;

}
	// .globl	_Z16layer_norm_floatILi32ELi10EEvPfS0_S0_S0_ii
.visible .entry _Z16layer_norm_floatILi32ELi10EEvPfS0_S0_S0_ii(
	.param .u64 .ptr .align 1 _Z16layer_norm_floatILi32ELi10EEvPfS0_S0_S0_ii_param_0,
	.param .u64 .ptr .align 1 _Z16layer_norm_floatILi32ELi10EEvPfS0_S0_S0_ii_param_1,
	.param .u64 .ptr .align 1 _Z16layer_norm_floatILi32ELi10EEvPfS0_S0_S0_ii_param_2,
	.param .u64 .ptr .align 1 _Z16layer_norm_floatILi32ELi10EEvPfS0_S0_S0_ii_param_3,
	.param .u32 _Z16layer_norm_floatILi32ELi10EEvPfS0_S0_S0_ii_param_4,
	.param .u32 _Z16layer_norm_floatILi32ELi10EEvPfS0_S0_S0_ii_param_5
)
{
	.local .align 8 .b8 	__local_depot8[40];
	.reg .b64 	%SP;
	.reg .b64 	%SPL;
	.reg .pred 	%p<41>;
	.reg .b32 	%r<104>;
	.reg .b32 	%f<216>;
	.reg .b64 	%rd<72>;

	mov.u64 	%SPL, __local_depot8;
	ld.param.u64 	%rd20, [_Z16layer_norm_floatILi32ELi10EEvPfS0_S0_S0_ii_param_0];
	ld.param.u64 	%rd21, [_Z16layer_norm_floatILi32ELi10EEvPfS0_S0_S0_ii_param_1];
	ld.param.u64 	%rd22, [_Z16layer_norm_floatILi32ELi10EEvPfS0_S0_S0_ii_param_2];
	ld.param.u64 	%rd23, [_Z16layer_norm_floatILi32ELi10EEvPfS0_S0_S0_ii_param_3];
	ld.param.u32 	%r44, [_Z16layer_norm_floatILi32ELi10EEvPfS0_S0_S0_ii_param_4];
	ld.param.u32 	%r45, [_Z16layer_norm_floatILi32ELi10EEvPfS0_S0_S0_ii_param_5];
	cvta.to.global.u64 	%rd1, %rd20;
	cvta.to.global.u64 	%rd2, %rd23;
	cvta.to.global.u64 	%rd3, %rd22;
	cvta.to.global.u64 	%rd4, %rd21;
	add.u64 	%rd5, %SPL, 0;
	mov.u32 	%r1, %tid.x;
	mov.u32 	%r46, %tid.y;
	mov.u32 	%r47, %ctaid.x;
	mov.u32 	%r2, %ntid.y;
	mad.lo.s32 	%r88, %r47, %r2, %r46;
	setp.ge.s32 	%p1, %r88, %r44;
	@%p1 bra 	$L__BB8_41;
	cvt.rn.f32.s32 	%f1, %r45;
	mov.u32 	%r48, %nctaid.x;
	mul.lo.s32 	%r4, %r2, %r48;
	not.b32 	%r49, %r1;
	add.s32 	%r5, %r45, %r49;
	shr.u32 	%r50, %r5, 5;
	add.s32 	%r51, %r50, 1;
	and.b32  	%r6, %r51, 3;
	and.b32  	%r7, %r51, 268435452;
	neg.s32 	%r8, %r7;
	add.s64 	%rd6, %rd1, 256;
$L__BB8_2:
	setp.ge.s32 	%p2, %r1, %r45;
	mul.lo.s32 	%r53, %r88, %r45;
	cvt.s64.s32 	%rd7, %r53;
	mov.b32 	%r93, 0;
	mov.f32 	%f207, 0f00000000;
	@%p2 bra 	$L__BB8_10;
	setp.lt.u32 	%p3, %r5, 96;
	mov.f32 	%f207, 0f00000000;
	mov.b32 	%r90, 0;
	mov.u32 	%r92, %r1;
	@%p3 bra 	$L__BB8_6;
	add.s64 	%rd71, %rd5, 8;
	cvt.u64.u32 	%rd25, %r1;
	add.s64 	%rd26, %rd25, %rd7;
	shl.b64 	%rd27, %rd26, 2;
	add.s64 	%rd70, %rd6, %rd27;
	mov.f32 	%f207, 0f00000000;
	mov.u32 	%r91, %r8;
	mov.u32 	%r92, %r1;
$L__BB8_5:
	.pragma "nounroll";
	ld.global.f32 	%f30, [%rd70+-256];
	add.f32 	%f31, %f207, %f30;
	ld.global.f32 	%f32, [%rd70+-128];
	st.local.v2.f32 	[%rd71+-8], {%f30, %f32};
	add.f32 	%f33, %f31, %f32;
	ld.global.f32 	%f34, [%rd70];
	add.f32 	%f35, %f33, %f34;
	ld.global.f32 	%f36, [%rd70+128];
	st.local.v2.f32 	[%rd71], {%f34, %f36};
	add.f32 	%f207, %f35, %f36;
	add.s32 	%r92, %r92, 128;
	add.s64 	%rd71, %rd71, 16;
	add.s32 	%r91, %r91, 4;
	add.s64 	%rd70, %rd70, 512;
	setp.eq.s32 	%p4, %r91, 0;
	mov.u32 	%r90, %r7;
	@%p4 bra 	$L__BB8_6;
	bra.uni 	$L__BB8_5;
$L__BB8_6:
	setp.eq.s32 	%p5, %r6, 0;
	mov.u32 	%r93, %r7;
	@%p5 bra 	$L__BB8_10;
	setp.eq.s32 	%p6, %r6, 1;
	cvt.u64.u32 	%rd28, %r92;
	add.s64 	%rd29, %rd28, %rd7;
	shl.b64 	%rd30, %rd29, 2;
	add.s64 	%rd10, %rd1, %rd30;
	ld.global.f32 	%f37, [%rd10];
	mul.wide.u32 	%rd31, %r90, 4;
	add.s64 	%rd11, %rd5, %rd31;
	st.local.f32 	[%rd11], %f37;
	add.f32 	%f207, %f207, %f37;
	add.s32 	%r93, %r90, 1;
	@%p6 bra 	$L__BB8_10;
	setp.eq.s32 	%p7, %r6, 2;
	ld.global.f32 	%f38, [%rd10+128];
	st.local.f32 	[%rd11+4], %f38;
	add.f32 	%f207, %f207, %f38;
	add.s32 	%r93, %r90, 2;
	@%p7 bra 	$L__BB8_10;
	ld.global.f32 	%f39, [%rd10+256];
	st.local.f32 	[%rd11+8], %f39;
	add.f32 	%f207, %f207, %f39;
	add.s32 	%r93, %r90, 3;
$L__BB8_10:
	mov.b32 	%r55, %f207;
	shfl.sync.bfly.b32	%r56|%p8, %r55, 16, 31, -1;
	mov.b32 	%f41, %r56;
	add.f32 	%f42, %f207, %f41;
	mov.b32 	%r57, %f42;
	shfl.sync.bfly.b32	%r58|%p9, %r57, 8, 31, -1;
	mov.b32 	%f43, %r58;
	add.f32 	%f44, %f42, %f43;
	mov.b32 	%r59, %f44;
	shfl.sync.bfly.b32	%r60|%p10, %r59, 4, 31, -1;
	mov.b32 	%f45, %r60;
	add.f32 	%f46, %f44, %f45;
	mov.b32 	%r61, %f46;
	shfl.sync.bfly.b32	%r62|%p11, %r61, 2, 31, -1;
	mov.b32 	%f47, %r62;
	add.f32 	%f48, %f46, %f47;
	mov.b32 	%r63, %f48;
	shfl.sync.bfly.b32	%r64|%p12, %r63, 1, 31, -1;
	mov.b32 	%f49, %r64;
	add.f32 	%f50, %f48, %f49;
	div.rn.f32 	%f10, %f50, %f1;
	setp.eq.s32 	%p13, %r93, 0;
	mov.f32 	%f215, 0f00000000;
	@%p13 bra 	$L__BB8_24;
	and.b32  	%r20, %r93, 15;
	setp.lt.u32 	%p14, %r93, 16;
	mov.f32 	%f215, 0f00000000;
	mov.b32 	%r94, 0;
	@%p14 bra 	$L__BB8_14;
	and.b32  	%r94, %r93, 536870896;
	mov.f32 	%f215, 0f00000000;
	mov.b32 	%r97, 0;
$L__BB8_13:
	.pragma "nounroll";
	mul.wide.u32 	%rd32, %r97, 4;
	add.s64 	%rd33, %rd5, %rd32;
	ld.local.v2.f32 	{%f54, %f55}, [%rd33];
	sub.f32 	%f56, %f54, %f10;
	fma.rn.f32 	%f57, %f56, %f56, %f215;
	sub.f32 	%f58, %f55, %f10;
	fma.rn.f32 	%f59, %f58, %f58, %f57;
	ld.local.v2.f32 	{%f60, %f61}, [%rd33+8];
	sub.f32 	%f62, %f60, %f10;
	fma.rn.f32 	%f63, %f62, %f62, %f59;
	sub.f32 	%f64, %f61, %f10;
	fma.rn.f32 	%f65, %f64, %f64, %f63;
	ld.local.v2.f32 	{%f66, %f67}, [%rd33+16];
	sub.f32 	%f68, %f66, %f10;
	fma.rn.f32 	%f69, %f68, %f68, %f65;
	sub.f32 	%f70, %f67, %f10;
	fma.rn.f32 	%f71, %f70, %f70, %f69;
	ld.local.v2.f32 	{%f72, %f73}, [%rd33+24];
	sub.f32 	%f74, %f72, %f10;
	fma.rn.f32 	%f75, %f74, %f74, %f71;
	sub.f32 	%f76, %f73, %f10;
	fma.rn.f32 	%f77, %f76, %f76, %f75;
	ld.local.v2.f32 	{%f78, %f79}, [%rd33+32];
	sub.f32 	%f80, %f78, %f10;
	fma.rn.f32 	%f81, %f80, %f80, %f77;
	sub.f32 	%f82, %f79, %f10;
	fma.rn.f32 	%f83, %f82, %f82, %f81;
	ld.local.v2.f32 	{%f84, %f85}, [%rd33+40];
	sub.f32 	%f86, %f84, %f10;
	fma.rn.f32 	%f87, %f86, %f86, %f83;
	sub.f32 	%f88, %f85, %f10;
	fma.rn.f32 	%f89, %f88, %f88, %f87;
	ld.local.v2.f32 	{%f90, %f91}, [%rd33+48];
	sub.f32 	%f92, %f90, %f10;
	fma.rn.f32 	%f93, %f92, %f92, %f89;
	sub.f32 	%f94, %f91, %f10;
	fma.rn.f32 	%f95, %f94, %f94, %f93;
	ld.local.v2.f32 	{%f96, %f97}, [%rd33+56];
	sub.f32 	%f98, %f96, %f10;
	fma.rn.f32 	%f99, %f98, %f98, %f95;
	sub.f32 	%f100, %f97, %f10;
	fma.rn.f32 	%f215, %f100, %f100, %f99;
	add.s32 	%r97, %r97, 16;
	setp.eq.s32 	%p15, %r97, %r94;
	@%p15 bra 	$L__BB8_14;
	bra.uni 	$L__BB8_13;
$L__BB8_14:
	setp.eq.s32 	%p16, %r20, 0;
	@%p16 bra 	$L__BB8_24;
	and.b32  	%r23, %r93, 7;
	setp.lt.u32 	%p17, %r20, 8;
	@%p17 bra 	$L__BB8_17;
	mul.wide.u32 	%rd34, %r94, 4;
	add.s64 	%rd35, %rd5, %rd34;
	ld.local.f32 	%f102, [%rd35];
	sub.f32 	%f103, %f102, %f10;
	fma.rn.f32 	%f104, %f103, %f103, %f215;
	ld.local.f32 	%f105, [%rd35+4];
	sub.f32 	%f106, %f105, %f10;
	fma.rn.f32 	%f107, %f106, %f106, %f104;
	ld.local.f32 	%f108, [%rd35+8];
	sub.f32 	%f109, %f108, %f10;
	fma.rn.f32 	%f110, %f109, %f109, %f107;
	ld.local.f32 	%f111, [%rd35+12];
	sub.f32 	%f112, %f111, %f10;
	fma.rn.f32 	%f113, %f112, %f112, %f110;
	ld.local.f32 	%f114, [%rd35+16];
	sub.f32 	%f115, %f114, %f10;
	fma.rn.f32 	%f116, %f115, %f115, %f113;
	ld.local.f32 	%f117, [%rd35+20];
	sub.f32 	%f118, %f117, %f10;
	fma.rn.f32 	%f119, %f118, %f118, %f116;
	ld.local.f32 	%f120, [%rd35+24];
	sub.f32 	%f121, %f120, %f10;
	fma.rn.f32 	%f122, %f121, %f121, %f119;
	ld.local.f32 	%f123, [%rd35+28];
	sub.f32 	%f124, %f123, %f10;
	fma.rn.f32 	%f215, %f124, %f124, %f122;
	add.s32 	%r94, %r94, 8;
$L__BB8_17:
	setp.eq.s32 	%p18, %r23, 0;
	@%p18 bra 	$L__BB8_24;
	and.b32  	%r26, %r93, 3;
	setp.lt.u32 	%p19, %r23, 4;
	@%p19 bra 	$L__BB8_20;
	mul.wide.u32 	%rd36, %r94, 4;
	add.s64 	%rd37, %rd5, %rd36;
	ld.local.f32 	%f126, [%rd37];
	sub.f32 	%f127, %f126, %f10;
	fma.rn.f32 	%f128, %f127, %f127, %f215;
	ld.local.f32 	%f129, [%rd37+4];
	sub.f32 	%f130, %f129, %f10;
	fma.rn.f32 	%f131, %f130, %f130, %f128;
	ld.local.f32 	%f132, [%rd37+8];
	sub.f32 	%f133, %f132, %f10;
	fma.rn.f32 	%f134, %f133, %f133, %f131;
	ld.local.f32 	%f135, [%rd37+12];
	sub.f32 	%f136, %f135, %f10;
	fma.rn.f32 	%f215, %f136, %f136, %f134;
	add.s32 	%r94, %r94, 4;
$L__BB8_20:
	setp.eq.s32 	%p20, %r26, 0;
	@%p20 bra 	$L__BB8_24;
	mul.wide.u32 	%rd38, %r94, 4;
	add.s64 	%rd16, %rd5, %rd38;
	ld.local.f32 	%f137, [%rd16];
	sub.f32 	%f138, %f137, %f10;
	fma.rn.f32 	%f215, %f138, %f138, %f215;
	setp.eq.s32 	%p21, %r26, 1;
	@%p21 bra 	$L__BB8_24;
	ld.local.f32 	%f139, [%rd16+4];
	sub.f32 	%f140, %f139, %f10;
	fma.rn.f32 	%f215, %f140, %f140, %f215;
	setp.eq.s32 	%p22, %r26, 2;
	@%p22 bra 	$L__BB8_24;
	ld.local.f32 	%f141, [%rd16+8];
	sub.f32 	%f142, %f141, %f10;
	fma.rn.f32 	%f215, %f142, %f142, %f215;
$L__BB8_24:
	mov.b32 	%r67, %f215;
	shfl.sync.bfly.b32	%r68|%p24, %r67, 16, 31, -1;
	mov.b32 	%f143, %r68;
	add.f32 	%f144, %f215, %f143;
	mov.b32 	%r69, %f144;
	shfl.sync.bfly.b32	%r70|%p25, %r69, 8, 31, -1;
	mov.b32 	%f145, %r70;
	add.f32 	%f146, %f144, %f145;
	mov.b32 	%r71, %f146;
	shfl.sync.bfly.b32	%r72|%p26, %r71, 4, 31, -1;
	mov.b32 	%f147, %r72;
	add.f32 	%f148, %f146, %f147;
	mov.b32 	%r73, %f148;
	shfl.sync.bfly.b32	%r74|%p27, %r73, 2, 31, -1;
	mov.b32 	%f149, %r74;
	add.f32 	%f150, %f148, %f149;
	mov.b32 	%r75, %f150;
	shfl.sync.bfly.b32	%r76|%p28, %r75, 1, 31, -1;
	mov.b32 	%f151, %r76;
	add.f32 	%f152, %f150, %f151;
	div.rn.f32 	%f153, %f152, %f1;
	add.f32 	%f154, %f153, 0f3727C5AC;
	rsqrt.approx.f32 	%f25, %f154;
	@%p13 bra 	$L__BB8_32;
	and.b32  	%r31, %r93, 3;
	setp.lt.u32 	%p29, %r93, 4;
	mov.b32 	%r98, 0;
	@%p29 bra 	$L__BB8_28;
	and.b32  	%r98, %r93, 536870908;
	mov.b32 	%r99, 0;
$L__BB8_27:
	.pragma "nounroll";
	shl.b32 	%r79, %r99, 5;
	add.s32 	%r80, %r79, %r1;
	mul.wide.u32 	%rd39, %r80, 4;
	add.s64 	%rd40, %rd3, %rd39;
	ld.global.f32 	%f155, [%rd40];
	mul.wide.u32 	%rd41, %r99, 4;
	add.s64 	%rd42, %rd5, %rd41;
	ld.local.v2.f32 	{%f156, %f157}, [%rd42];
	sub.f32 	%f158, %f156, %f10;
	mul.f32 	%f159, %f25, %f158;
	add.s64 	%rd43, %rd2, %rd39;
	ld.global.f32 	%f160, [%rd43];
	fma.rn.f32 	%f161, %f155, %f159, %f160;
	ld.global.f32 	%f162, [%rd40+128];
	sub.f32 	%f163, %f157, %f10;
	mul.f32 	%f164, %f25, %f163;
	ld.global.f32 	%f165, [%rd43+128];
	fma.rn.f32 	%f166, %f162, %f164, %f165;
	st.local.v2.f32 	[%rd42], {%f161, %f166};
	add.s32 	%r81, %r80, 64;
	mul.wide.u32 	%rd44, %r81, 4;
	add.s64 	%rd45, %rd3, %rd44;
	ld.global.f32 	%f167, [%rd45];
	ld.local.v2.f32 	{%f168, %f169}, [%rd42+8];
	sub.f32 	%f170, %f168, %f10;
	mul.f32 	%f171, %f25, %f170;
	add.s64 	%rd46, %rd2, %rd44;
	ld.global.f32 	%f172, [%rd46];
	fma.rn.f32 	%f173, %f167, %f171, %f172;
	add.s32 	%r82, %r80, 96;
	mul.wide.u32 	%rd47, %r82, 4;
	add.s64 	%rd48, %rd3, %rd47;
	ld.global.f32 	%f174, [%rd48];
	sub.f32 	%f175, %f169, %f10;
	mul.f32 	%f176, %f25, %f175;
	add.s64 	%rd49, %rd2, %rd47;
	ld.global.f32 	%f177, [%rd49];
	fma.rn.f32 	%f178, %f174, %f176, %f177;
	st.local.v2.f32 	[%rd42+8], {%f173, %f178};
	add.s32 	%r99, %r99, 4;
	setp.eq.s32 	%p30, %r99, %r98;
	@%p30 bra 	$L__BB8_28;
	bra.uni 	$L__BB8_27;
$L__BB8_28:
	setp.eq.s32 	%p31, %r31, 0;
	@%p31 bra 	$L__BB8_32;
	shl.b32 	%r83, %r98, 5;
	add.s32 	%r34, %r83, %r1;
	mul.wide.u32 	%rd50, %r34, 4;
	add.s64 	%rd51, %rd3, %rd50;
	ld.global.f32 	%f179, [%rd51];
	mul.wide.u32 	%rd52, %r98, 4;
	add.s64 	%rd17, %rd5, %rd52;
	ld.local.f32 	%f180, [%rd17];
	sub.f32 	%f181, %f180, %f10;
	mul.f32 	%f182, %f25, %f181;
	add.s64 	%rd53, %rd2, %rd50;
	ld.global.f32 	%f183, [%rd53];
	fma.rn.f32 	%f184, %f179, %f182, %f183;
	st.local.f32 	[%rd17], %f184;
	setp.eq.s32 	%p32, %r31, 1;
	@%p32 bra 	$L__BB8_32;
	add.s32 	%r84, %r34, 32;
	mul.wide.u32 	%rd54, %r84, 4;
	add.s64 	%rd55, %rd3, %rd54;
	ld.global.f32 	%f185, [%rd55];
	ld.local.f32 	%f186, [%rd17+4];
	sub.f32 	%f187, %f186, %f10;
	mul.f32 	%f188, %f25, %f187;
	add.s64 	%rd56, %rd2, %rd54;
	ld.global.f32 	%f189, [%rd56];
	fma.rn.f32 	%f190, %f185, %f188, %f189;
	st.local.f32 	[%rd17+4], %f190;
	setp.eq.s32 	%p33, %r31, 2;
	@%p33 bra 	$L__BB8_32;
	add.s32 	%r85, %r34, 64;
	mul.wide.u32 	%rd57, %r85, 4;
	add.s64 	%rd58, %rd3, %rd57;
	ld.global.f32 	%f191, [%rd58];
	ld.local.f32 	%f192, [%rd17+8];
	sub.f32 	%f193, %f192, %f10;
	mul.f32 	%f194, %f25, %f193;
	add.s64 	%rd59, %rd2, %rd57;
	ld.global.f32 	%f195, [%rd59];
	fma.rn.f32 	%f196, %f191, %f194, %f195;
	st.local.f32 	[%rd17+8], %f196;
$L__BB8_32:
	setp.ge.s32 	%p34, %r1, %r45;
	@%p34 bra 	$L__BB8_40;
	setp.lt.u32 	%p35, %r5, 96;
	mov.b32 	%r103, 0;
	mov.u32 	%r102, %r1;
	@%p35 bra 	$L__BB8_36;
	mov.b32 	%r101, 0;
	mov.u32 	%r102, %r1;
$L__BB8_35:
	.pragma "nounroll";
	mul.wide.u32 	%rd60, %r101, 4;
	add.s64 	%rd61, %rd5, %rd60;
	ld.local.v2.f32 	{%f197, %f198}, [%rd61];
	cvt.u64.u32 	%rd62, %r102;
	add.s64 	%rd63, %rd62, %rd7;
	shl.b64 	%rd64, %rd63, 2;
	add.s64 	%rd65, %rd4, %rd64;
	st.global.f32 	[%rd65], %f197;
	st.global.f32 	[%rd65+128], %f198;
	ld.local.v2.f32 	{%f199, %f200}, [%rd61+8];
	st.global.f32 	[%rd65+256], %f199;
	add.s32 	%r101, %r101, 4;
	st.global.f32 	[%rd65+384], %f200;
	add.s32 	%r102, %r102, 128;
	setp.ne.s32 	%p36, %r101, %r7;
	mov.u32 	%r103, %r7;
	@%p36 bra 	$L__BB8_35;
$L__BB8_36:
	setp.eq.s32 	%p37, %r6, 0;
	@%p37 bra 	$L__BB8_40;
	setp.eq.s32 	%p38, %r6, 1;
	mul.wide.u32 	%rd66, %r103, 4;
	add.s64 	%rd18, %rd5, %rd66;
	ld.local.f32 	%f201, [%rd18];
	cvt.u64.u32 	%rd67, %r102;
	add.s64 	%rd68, %rd67, %rd7;
	shl.b64 	%rd69, %rd68, 2;
	add.s64 	%rd19, %rd4, %rd69;
	st.global.f32 	[%rd19], %f201;
	@%p38 bra 	$L__BB8_40;
	setp.eq.s32 	%p39, %r6, 2;
	ld.local.f32 	%f202, [%rd18+4];
	st.global.f32 	[%rd19+128], %f202;
	@%p39 bra 	$L__BB8_40;
	ld.local.f32 	%f203, [%rd18+8];
	st.global.f32 	[%rd19+256], %f203;
$L__BB8_40:
	add.s32 	%r88, %r88, %r4;
	setp.lt.s32 	%p40, %r88, %r44;
	@%p40 bra 	$L__BB8_2;
$L__BB8_41:
	ret;

}
	// .globl	_Z16layer_norm_floatILi32ELi11EEvPfS0_S0_S0_ii
.visible .entry _Z16layer_norm_floatILi32ELi11EEvPfS0_S0_S0_ii(
	.param .u64 .ptr .align 1 _Z16layer_norm_floatILi32ELi11EEvPfS0_S0_S0_ii_param_0,
	.param .u64 .ptr .align 1 _Z16layer_norm_floatILi32ELi11EEvPfS0_S0_S0_ii_param_1,
	.param .u64 .ptr .align 1 _Z16layer_norm_floatILi32ELi11EEvPfS0_S0_S0_ii_param_2,
	.param .u64 .ptr .align 1 _Z16layer_norm_floatILi32ELi11EEvPfS0_S0_S0_ii_param_3,
	.param .u32 _Z16layer_norm_floatILi32ELi11EEvPfS0_S0_S0_ii_param_4,
	.param .u32 _Z16layer_norm_floatILi32ELi11EEvPfS0_S0_S0_ii_param_5
)
{
	.local .align 4 .b8 	__local_depot9[44];
	.reg .b64 	%SP;
	.reg .b64 	%SPL;
	.reg .pred 	%p<41>;
	.reg .b32 	%r<104>;
	.reg .b32 	%f<216>;
	.reg .b64 	%rd<72>;

	mov.u64 	%SPL, __local_depot9;
	ld.param.u64 	%rd20, [_Z16layer_norm_floatILi32ELi11EEvPfS0_S0_S0_ii_param_0];
	ld.param.u64 	%rd21, [_Z16layer_norm_floatILi32ELi11EEvPfS0_S0_S0_ii_param_1];
	ld.param.u64 	%rd22, [_Z16layer_norm_floatILi32ELi11EEvPfS0_S0_S0_ii_param_2];
	ld.param.u64 	%rd23, [_Z16layer_norm_floatILi32ELi11EEvPfS0_S0_S0_ii_param_3];
	ld.param.u32 	%r44, [_Z16layer_norm_floatILi32ELi11EEvPfS0_S0_S0_ii_param_4];
	ld.param.u32 	%r45, [_Z16layer_norm_floatILi32ELi11EEvPfS0_S0_S0_ii_param_5];
	cvta.to.global.u64 	%rd1, %rd20;
	cvta.to.global.u64 	%rd2, %rd23;
	cvta.to.global.u64 	%rd3, %rd22;
	cvta.to.global.u64 	%rd4, %rd21;
	add.u64 	%rd5, %SPL, 0;
	mov.u32 	%r1, %tid.x;
	mov.u32 	%r46, %tid.y;
	mov.u32 	%r47, %ctaid.x;
	mov.u32 	%r2, %ntid.y;
	mad.lo.s32 	%r88, %r47, %r2, %r46;
	setp.ge.s32 	%p1, %r88, %r44;
	@%p1 bra 	$L__BB9_41;
	cvt.rn.f32.s32 	%f1, %r45;
	mov.u32 	%r48, %nctaid.x;
	mul.lo.s32 	%r4, %r2, %r48;
	not.b32 	%r49, %r1;
	add.s32 	%r5, %r45, %r49;
	shr.u32 	%r50, %r5, 5;
	add.s32 	%r51, %r50, 1;
	and.b32  	%r6, %r51, 3;
	and.b32  	%r7, %r51, 268435452;
	neg.s32 	%r8, %r7;
	add.s64 	%rd6, %rd1, 256;
$L__BB9_2:
	setp.ge.s32 	%p2, %r1, %r45;
	mul.lo.s32 	%r53, %r88, %r45;
	cvt.s64.s32 	%rd7, %r53;
	mov.b32 	%r93, 0;
	mov.f32 	%f207, 0f00000000;
	@%p2 bra 	$L__BB9_10;
	setp.lt.u32 	%p3, %r5, 96;
	mov.f32 	%f207, 0f00000000;
	mov.b32 	%r90, 0;
	mov.u32 	%r92, %r1;
	@%p3 bra 	$L__BB9_6;
	add.s64 	%rd71, %rd5, 8;
	cvt.u64.u32 	%rd25, %r1;
	add.s64 	%rd26, %rd25, %rd7;
	shl.b64 	%rd27, %rd26, 2;
	add.s64 	%rd70, %rd6, %rd27;
	mov.f32 	%f207, 0f00000000;
	mov.u32 	%r91, %r8;
	mov.u32 	%r92, %r1;
$L__BB9_5:
	.pragma "nounroll";
	ld.global.f32 	%f30, [%rd70+-256];
	st.local.f32 	[%rd71+-8], %f30;
	add.f32 	%f31, %f207, %f30;
	ld.global.f32 	%f32, [%rd70+-128];
	st.local.f32 	[%rd71+-4], %f32;
	add.f32 	%f33, %f31, %f32;
	ld.global.f32 	%f34, [%rd70];
	st.local.f32 	[%rd71], %f34;
	add.f32 	%f35, %f33, %f34;
	ld.global.f32 	%f36, [%rd70+128];
	st.local.f32 	[%rd71+4], %f36;
	add.f32 	%f207, %f35, %f36;
	add.s32 	%r92, %r92, 128;
	add.s64 	%rd71, %rd71, 16;
	add.s32 	%r91, %r91, 4;
	add.s64 	%rd70, %rd70, 512;
	setp.eq.s32 	%p4, %r91, 0;
	mov.u32 	%r90, %r7;
	@%p4 bra 	$L__BB9_6;
	bra.uni 	$L__BB9_5;
$L__BB9_6:
	setp.eq.s32 	%p5, %r6, 0;
	mov.u32 	%r93, %r7;
	@%p5 bra 	$L__BB9_10;
	setp.eq.s32 	%p6, %r6, 1;
	cvt.u64.u32 	%rd28, %r92;
	add.s64 	%rd29, %rd28, %rd7;
	shl.b64 	%rd30, %rd29, 2;
	add.s64 	%rd10, %rd1, %rd30;
	ld.global.f32 	%f37, [%rd10];
	mul.wide.u32 	%rd31, %r90, 4;
	add.s64 	%rd11, %rd5, %rd31;
	st.local.f32 	[%rd11], %f37;
	add.f32 	%f207, %f207, %f37;
	add.s32 	%r93, %r90, 1;
	@%p6 bra 	$L__BB9_10;
	setp.eq.s32 	%p7, %r6, 2;
	ld.global.f32 	%f38, [%rd10+128];
	st.local.f32 	[%rd11+4], %f38;
	add.f32 	%f207, %f207, %f38;
	add.s32 	%r93, %r90, 2;
	@%p7 bra 	$L__BB9_10;
	ld.global.f32 	%f39, [%rd10+256];
	st.local.f32 	[%rd11+8], %f39;
	add.f32 	%f207, %f207, %f39;
	add.s32 	%r93, %r90, 3;
$L__BB9_10:
	mov.b32 	%r55, %f207;
	shfl.sync.bfly.b32	%r56|%p8, %r55, 16, 31, -1;
	mov.b32 	%f41, %r56;
	add.f32 	%f42, %f207, %f41;
	mov.b32 	%r57, %f42;
	shfl.sync.bfly.b32	%r58|%p9, %r57, 8, 31, -1;
	mov.b32 	%f43, %r58;
	add.f32 	%f44, %f42, %f43;
	mov.b32 	%r59, %f44;
	shfl.sync.bfly.b32	%r60|%p10, %r59, 4, 31, -1;
	mov.b32 	%f45, %r60;
	add.f32 	%f46, %f44, %f45;
	mov.b32 	%r61, %f46;
	shfl.sync.bfly.b32	%r62|%p11, %r61, 2, 31, -1;
	mov.b32 	%f47, %r62;
	add.f32 	%f48, %f46, %f47;
	mov.b32 	%r63, %f48;
	shfl.sync.bfly.b32	%r64|%p12, %r63, 1, 31, -1;
	mov.b32 	%f49, %r64;
	add.f32 	%f50, %f48, %f49;
	div.rn.f32 	%f10, %f50, %f1;
	setp.eq.s32 	%p13, %r93, 0;
	mov.f32 	%f215, 0f00000000;
	@%p13 bra 	$L__BB9_24;
	and.b32  	%r20, %r93, 15;
	setp.lt.u32 	%p14, %r93, 16;
	mov.f32 	%f215, 0f00000000;
	mov.b32 	%r94, 0;
	@%p14 bra 	$L__BB9_14;
	and.b32  	%r94, %r93, 536870896;
	mov.f32 	%f215, 0f00000000;
	mov.b32 	%r97, 0;
$L__BB9_13:
	.pragma "nounroll";
	mul.wide.u32 	%rd32, %r97, 4;
	add.s64 	%rd33, %rd5, %rd32;
	ld.local.f32 	%f54, [%rd33];
	sub.f32 	%f55, %f54, %f10;
	fma.rn.f32 	%f56, %f55, %f55, %f215;
	ld.local.f32 	%f57, [%rd33+4];
	sub.f32 	%f58, %f57, %f10;
	fma.rn.f32 	%f59, %f58, %f58, %f56;
	ld.local.f32 	%f60, [%rd33+8];
	sub.f32 	%f61, %f60, %f10;
	fma.rn.f32 	%f62, %f61, %f61, %f59;
	ld.local.f32 	%f63, [%rd33+12];
	sub.f32 	%f64, %f63, %f10;
	fma.rn.f32 	%f65, %f64, %f64, %f62;
	ld.local.f32 	%f66, [%rd33+16];
	sub.f32 	%f67, %f66, %f10;
	fma.rn.f32 	%f68, %f67, %f67, %f65;
	ld.local.f32 	%f69, [%rd33+20];
	sub.f32 	%f70, %f69, %f10;
	fma.rn.f32 	%f71, %f70, %f70, %f68;
	ld.local.f32 	%f72, [%rd33+24];
	sub.f32 	%f73, %f72, %f10;
	fma.rn.f32 	%f74, %f73, %f73, %f71;
	ld.local.f32 	%f75, [%rd33+28];
	sub.f32 	%f76, %f75, %f10;
	fma.rn.f32 	%f77, %f76, %f76, %f74;
	ld.local.f32 	%f78, [%rd33+32];
	sub.f32 	%f79, %f78, %f10;
	fma.rn.f32 	%f80, %f79, %f79, %f77;
	ld.local.f32 	%f81, [%rd33+36];
	sub.f32 	%f82, %f81, %f10;
	fma.rn.f32 	%f83, %f82, %f82, %f80;
	ld.local.f32 	%f84, [%rd33+40];
	sub.f32 	%f85, %f84, %f10;
	fma.rn.f32 	%f86, %f85, %f85, %f83;
	ld.local.f32 	%f87, [%rd33+44];
	sub.f32 	%f88, %f87, %f10;
	fma.rn.f32 	%f89, %f88, %f88, %f86;
	ld.local.f32 	%f90, [%rd33+48];
	sub.f32 	%f91, %f90, %f10;
	fma.rn.f32 	%f92, %f91, %f91, %f89;
	ld.local.f32 	%f93, [%rd33+52];
	sub.f32 	%f94, %f93, %f10;
	fma.rn.f32 	%f95, %f94, %f94, %f92;
	ld.local.f32 	%f96, [%rd33+56];
	sub.f32 	%f97, %f96, %f10;
	fma.rn.f32 	%f98, %f97, %f97, %f95;
	ld.local.f32 	%f99, [%rd33+60];
	sub.f32 	%f100, %f99, %f10;
	fma.rn.f32 	%f215, %f100, %f100, %f98;
	add.s32 	%r97, %r97, 16;
	setp.eq.s32 	%p15, %r97, %r94;
	@%p15 bra 	$L__BB9_14;
	bra.uni 	$L__BB9_13;
$L__BB9_14:
	setp.eq.s32 	%p16, %r20, 0;
	@%p16 bra 	$L__BB9_24;
	and.b32  	%r23, %r93, 7;
	setp.lt.u32 	%p17, %r20, 8;
	@%p17 bra 	$L__BB9_17;
	mul.wide.u32 	%rd34, %r94, 4;
	add.s64 	%rd35, %rd5, %rd34;
	ld.local.f32 	%f102, [%rd35];
	sub.f32 	%f103, %f102, %f10;
	fma.rn.f32 	%f104, %f103, %f103, %f215;
	ld.local.f32 	%f105, [%rd35+4];
	sub.f32 	%f106, %f105, %f10;
	fma.rn.f32 	%f107, %f106, %f106, %f104;
	ld.local.f32 	%f108, [%rd35+8];
	sub.f32 	%f109, %f108, %f10;
	fma.rn.f32 	%f110, %f109, %f109, %f107;
	ld.local.f32 	%f111, [%rd35+12];
	sub.f32 	%f112, %f111, %f10;
	fma.rn.f32 	%f113, %f112, %f112, %f110;
	ld.local.f32 	%f114, [%rd35+16];
	sub.f32 	%f115, %f114, %f10;
	fma.rn.f32 	%f116, %f115, %f115, %f113;
	ld.local.f32 	%f117, [%rd35+20];
	sub.f32 	%f118, %f117, %f10;
	fma.rn.f32 	%f119, %f118, %f118, %f116;
	ld.local.f32 	%f120, [%rd35+24];
	sub.f32 	%f121, %f120, %f10;
	fma.rn.f32 	%f122, %f121, %f121, %f119;
	ld.local.f32 	%f123, [%rd35+28];
	sub.f32 	%f124, %f123, %f10;
	fma.rn.f32 	%f215, %f124, %f124, %f122;
	add.s32 	%r94, %r94, 8;
$L__BB9_17:
	setp.eq.s32 	%p18, %r23, 0;
	@%p18 bra 	$L__BB9_24;
	and.b32  	%r26, %r93, 3;
	setp.lt.u32 	%p19, %r23, 4;
	@%p19 bra 	$L__BB9_20;
	mul.wide.u32 	%rd36, %r94, 4;
	add.s64 	%rd37, %rd5, %rd36;
	ld.local.f32 	%f126, [%rd37];
	sub.f32 	%f127, %f126, %f10;
	fma.rn.f32 	%f128, %f127, %f127, %f215;
	ld.local.f32 	%f129, [%rd37+4];
	sub.f32 	%f130, %f129, %f10;
	fma.rn.f32 	%f131, %f130, %f130, %f128;
	ld.local.f32 	%f132, [%rd37+8];
	sub.f32 	%f133, %f132, %f10;
	fma.rn.f32 	%f134, %f133, %f133, %f131;
	ld.local.f32 	%f135, [%rd37+12];
	sub.f32 	%f136, %f135, %f10;
	fma.rn.f32 	%f215, %f136, %f136, %f134;
	add.s32 	%r94, %r94, 4;
$L__BB9_20:
	setp.eq.s32 	%p20, %r26, 0;
	@%p20 bra 	$L__BB9_24;
	mul.wide.u32 	%rd38, %r94, 4;
	add.s64 	%rd16, %rd5, %rd38;
	ld.local.f32 	%f137, [%rd16];
	sub.f32 	%f138, %f137, %f10;
	fma.rn.f32 	%f215, %f138, %f138, %f215;
	setp.eq.s32 	%p21, %r26, 1;
	@%p21 bra 	$L__BB9_24;
	ld.local.f32 	%f139, [%rd16+4];
	sub.f32 	%f140, %f139, %f10;
	fma.rn.f32 	%f215, %f140, %f140, %f215;
	setp.eq.s32 	%p22, %r26, 2;
	@%p22 bra 	$L__BB9_24;
	ld.local.f32 	%f141, [%rd16+8];
	sub.f32 	%f142, %f141, %f10;
	fma.rn.f32 	%f215, %f142, %f142, %f215;
$L__BB9_24:
	mov.b32 	%r67, %f215;
	shfl.sync.bfly.b32	%r68|%p24, %r67, 16, 31, -1;
	mov.b32 	%f143, %r68;
	add.f32 	%f144, %f215, %f143;
	mov.b32 	%r69, %f144;
	shfl.sync.bfly.b32	%r70|%p25, %r69, 8, 31, -1;
	mov.b32 	%f145, %r70;
	add.f32 	%f146, %f144, %f145;
	mov.b32 	%r71, %f146;
	shfl.sync.bfly.b32	%r72|%p26, %r71, 4, 31, -1;
	mov.b32 	%f147, %r72;
	add.f32 	%f148, %f146, %f147;
	mov.b32 	%r73, %f148;
	shfl.sync.bfly.b32	%r74|%p27, %r73, 2, 31, -1;
	mov.b32 	%f149, %r74;
	add.f32 	%f150, %f148, %f149;
	mov.b32 	%r75, %f150;
	shfl.sync.bfly.b32	%r76|%p28, %r75, 1, 31, -1;
	mov.b32 	%f151, %r76;
	add.f32 	%f152, %f150, %f151;
	div.rn.f32 	%f153, %f152, %f1;
	add.f32 	%f154, %f153, 0f3727C5AC;
	rsqrt.approx.f32 	%f25, %f154;
	@%p13 bra 	$L__BB9_32;
	and.b32  	%r31, %r93, 3;
	setp.lt.u32 	%p29, %r93, 4;
	mov.b32 	%r98, 0;
	@%p29 bra 	$L__BB9_28;
	and.b32  	%r98, %r93, 536870908;
	mov.b32 	%r99, 0;
$L__BB9_27:
	.pragma "nounroll";
	shl.b32 	%r79, %r99, 5;
	add.s32 	%r80, %r79, %r1;
	mul.wide.u32 	%rd39, %r80, 4;
	add.s64 	%rd40, %rd3, %rd39;
	ld.global.f32 	%f155, [%rd40];
	mul.wide.u32 	%rd41, %r99, 4;
	add.s64 	%rd42, %rd5, %rd41;
	ld.local.f32 	%f156, [%rd42];
	sub.f32 	%f157, %f156, %f10;
	mul.f32 	%f158, %f25, %f157;
	add.s64 	%rd43, %rd2, %rd39;
	ld.global.f32 	%f159, [%rd43];
	fma.rn.f32 	%f160, %f155, %f158, %f159;
	st.local.f32 	[%rd42], %f160;
	ld.global.f32 	%f161, [%rd40+128];
	ld.local.f32 	%f162, [%rd42+4];
	sub.f32 	%f163, %f162, %f10;
	mul.f32 	%f164, %f25, %f163;
	ld.global.f32 	%f165, [%rd43+128];
	fma.rn.f32 	%f166, %f161, %f164, %f165;
	st.local.f32 	[%rd42+4], %f166;
	add.s32 	%r81, %r80, 64;
	mul.wide.u32 	%rd44, %r81, 4;
	add.s64 	%rd45, %rd3, %rd44;
	ld.global.f32 	%f167, [%rd45];
	ld.local.f32 	%f168, [%rd42+8];
	sub.f32 	%f169, %f168, %f10;
	mul.f32 	%f170, %f25, %f169;
	add.s64 	%rd46, %rd2, %rd44;
	ld.global.f32 	%f171, [%rd46];
	fma.rn.f32 	%f172, %f167, %f170, %f171;
	st.local.f32 	[%rd42+8], %f172;
	add.s32 	%r82, %r80, 96;
	mul.wide.u32 	%rd47, %r82, 4;
	add.s64 	%rd48, %rd3, %rd47;
	ld.global.f32 	%f173, [%rd48];
	ld.local.f32 	%f174, [%rd42+12];
	sub.f32 	%f175, %f174, %f10;
	mul.f32 	%f176, %f25, %f175;
	add.s64 	%rd49, %rd2, %rd47;
	ld.global.f32 	%f177, [%rd49];
	fma.rn.f32 	%f178, %f173, %f176, %f177;
	st.local.f32 	[%rd42+12], %f178;
	add.s32 	%r99, %r99, 4;
	setp.eq.s32 	%p30, %r99, %r98;
	@%p30 bra 	$L__BB9_28;
	bra.uni 	$L__BB9_27;
$L__BB9_28:
	setp.eq.s32 	%p31, %r31, 0;
	@%p31 bra 	$L__BB9_32;
	shl.b32 	%r83, %r98, 5;
	add.s32 	%r34, %r83, %r1;
	mul.wide.u32 	%rd50, %r34, 4;
	add.s64 	%rd51, %rd3, %rd50;
	ld.global.f32 	%f179, [%rd51];
	mul.wide.u32 	%rd52, %r98, 4;
	add.s64 	%rd17, %rd5, %rd52;
	ld.local.f32 	%f180, [%rd17];
	sub.f32 	%f181, %f180, %f10;
	mul.f32 	%f182, %f25, %f181;
	add.s64 	%rd53, %rd2, %rd50;
	ld.global.f32 	%f183, [%rd53];
	fma.rn.f32 	%f184, %f179, %f182, %f183;
	st.local.f32 	[%rd17], %f184;
	setp.eq.s32 	%p32, %r31, 1;
	@%p32 bra 	$L__BB9_32;
	add.s32 	%r84, %r34, 32;
	mul.wide.u32 	%rd54, %r84, 4;
	add.s64 	%rd55, %rd3, %rd54;
	ld.global.f32 	%f185, [%rd55];
	ld.local.f32 	%f186, [%rd17+4];
	sub.f32 	%f187, %f186, %f10;
	mul.f32 	%f188, %f25, %f187;
	add.s64 	%rd56, %rd2, %rd54;
	ld.global.f32 	%f189, [%rd56];
	fma.rn.f32 	%f190, %f185, %f188, %f189;
	st.local.f32 	[%rd17+4], %f190;
	setp.eq.s32 	%p33, %r31, 2;
	@%p33 bra 	$L__BB9_32;
	add.s32 	%r85, %r34, 64;
	mul.wide.u32 	%rd57, %r85, 4;
	add.s64 	%rd58, %rd3, %rd57;
	ld.global.f32 	%f191, [%rd58];
	ld.local.f32 	%f192, [%rd17+8];
	sub.f32 	%f193, %f192, %f10;
	mul.f32 	%f194, %f25, %f193;
	add.s64 	%rd59, %rd2, %rd57;
	ld.global.f32 	%f195, [%rd59];
	fma.rn.f32 	%f196, %f191, %f194, %f195;
	st.local.f32 	[%rd17+8], %f196;
$L__BB9_32:
	setp.ge.s32 	%p34, %r1, %r45;
	@%p34 bra 	$L__BB9_40;
	setp.lt.u32 	%p35, %r5, 96;
	mov.b32 	%r103, 0;
	mov.u32 	%r102, %r1;
	@%p35 bra 	$L__BB9_36;
	mov.b32 	%r101, 0;
	mov.u32 	%r102, %r1;
$L__BB9_35:
	.pragma "nounroll";
	mul.wide.u32 	%rd60, %r101, 4;
	add.s64 	%rd61, %rd5, %rd60;
	ld.local.f32 	%f197, [%rd61];
	cvt.u64.u32 	%rd62, %r102;
	add.s64 	%rd63, %rd62, %rd7;
	shl.b64 	%rd64, %rd63, 2;
	add.s64 	%rd65, %rd4, %rd64;
	st.global.f32 	[%rd65], %f197;
	ld.local.f32 	%f198, [%rd61+4];
	st.global.f32 	[%rd65+128], %f198;
	ld.local.f32 	%f199, [%rd61+8];
	st.global.f32 	[%rd65+256], %f199;
	add.s32 	%r101, %r101, 4;
	ld.local.f32 	%f200, [%rd61+12];
	st.global.f32 	[%rd65+384], %f200;
	add.s32 	%r102, %r102, 128;
	setp.ne.s32 	%p36, %r101, %r7;
	mov.u32 	%r103, %r7;
	@%p36 bra 	$L__BB9_35;
$L__BB9_36:
	setp.eq.s32 	%p37, %r6, 0;
	@%p37 bra 	$L__BB9_40;
	setp.eq.s32 	%p38, %r6, 1;
	mul.wide.u32 	%rd66, %r103, 4;
	add.s64 	%rd18, %rd5, %rd66;
	ld.local.f32 	%f201, [%rd18];
	cvt.u64.u32 	%rd67, %r102;
	add.s64 	%rd68, %rd67, %rd7;
	shl.b64 	%rd69, %rd68, 2;
	add.s64 	%rd19, %rd4, %rd69;
	st.global.f32 	[%rd19], %f201;
	@%p38 bra 	$L__BB9_40;
	setp.eq.s32 	%p39, %r6, 2;
	ld.local.f32 	%f202, [%rd18+4];
	st.global.f32 	[%rd19+128], %f202;
	@%p39 bra 	$L__BB9_40;
	ld.local.f32 	%f203, [%rd18+8];
	st.global.f32 	[%rd19+256], %f203;
$L__BB9_40:
	add.s32 	%r88, %r88, %r4;
	setp.lt.s32 	%p40, %r88, %r44;
	@%p40 bra 	$L__BB9_2;
$L__BB9_41:
	ret;

}
	// .globl	_Z16layer_norm_floatILi32ELi12EEvPfS0_S0_S0_ii
.visible .entry _Z16layer_norm_floatILi32ELi12EEvPfS0_S0_S0_ii(
	.param .u64 .ptr .align 1 _Z16layer_norm_floatILi32ELi12EEvPfS0_S0_S0_ii_param_0,
	.param .u64 .ptr .align 1 _Z16layer_norm_floatILi32ELi12EEvPfS0_S0_S0_ii_param_1,
	.param .u64 .ptr .align 1 _Z16layer_norm_floatILi32ELi12EEvPfS0_S0_S0_ii_param_2,
	.param .u64 .ptr .align 1 _Z16layer_norm_floatILi32ELi12EEvPfS0_S0_S0_ii_param_3,
	.param .u32 _Z16layer_norm_floatILi32ELi12EEvPfS0_S0_S0_ii_param_4,
	.param .u32 _Z16layer_norm_floatILi32ELi12EEvPfS0_S0_S0_ii_param_5
)
{
	.local .align 16 .b8 	__local_depot10[48];
	.reg .b64 	%SP;
	.reg .b64 	%SPL;
	.reg .pred 	%p<41>;
	.reg .b32 	%r<104>;
	.reg .b32 	%f<216>;
	.reg .b64 	%rd<71>;

	mov.u64 	%SPL, __local_depot10;
	ld.param.u64 	%rd18, [_Z16layer_norm_floatILi32ELi12EEvPfS0_S0_S0_ii_param_0];
	ld.param.u64 	%rd19, [_Z16layer_norm_floatILi32ELi12EEvPfS0_S0_S0_ii_param_1];
	ld.param.u64 	%rd20, [_Z16layer_norm_floatILi32ELi12EEvPfS0_S0_S0_ii_param_2];
	ld.param.u64 	%rd21, [_Z16layer_norm_floatILi32ELi12EEvPfS0_S0_S0_ii_param_3];
	ld.param.u32 	%r44, [_Z16layer_norm_floatILi32ELi12EEvPfS0_S0_S0_ii_param_4];
	ld.param.u32 	%r45, [_Z16layer_norm_floatILi32ELi12EEvPfS0_S0_S0_ii_param_5];
	cvta.to.global.u64 	%rd1, %rd18;
	cvta.to.global.u64 	%rd2, %rd21;
	cvta.to.global.u64 	%rd3, %rd20;
	cvta.to.global.u64 	%rd4, %rd19;
	add.u64 	%rd5, %SPL, 0;
	mov.u32 	%r1, %tid.x;
	mov.u32 	%r46, %tid.y;
	mov.u32 	%r47, %ctaid.x;
	mov.u32 	%r2, %ntid.y;
	mad.lo.s32 	%r88, %r47, %r2, %r46;
	setp.ge.s32 	%p1, %r88, %r44;
	@%p1 bra 	$L__BB10_41;
	cvt.rn.f32.s32 	%f1, %r45;
	mov.u32 	%r48, %nctaid.x;
	mul.lo.s32 	%r4, %r2, %r48;
	not.b32 	%r49, %r1;
	add.s32 	%r5, %r45, %r49;
	shr.u32 	%r50, %r5, 5;
	add.s32 	%r51, %r50, 1;
	and.b32  	%r6, %r51, 3;
	and.b32  	%r7, %r51, 268435452;
	neg.s32 	%r8, %r7;
$L__BB10_2:
	setp.ge.s32 	%p2, %r1, %r45;
	mul.lo.s32 	%r53, %r88, %r45;
	cvt.s64.s32 	%rd6, %r53;
	mov.b32 	%r93, 0;
	mov.f32 	%f207, 0f00000000;
	@%p2 bra 	$L__BB10_10;
	setp.lt.u32 	%p3, %r5, 96;
	mov.f32 	%f207, 0f00000000;
	mov.b32 	%r90, 0;
	mov.u32 	%r92, %r1;
	@%p3 bra 	$L__BB10_6;
	cvt.u64.u32 	%rd23, %r1;
	add.s64 	%rd24, %rd23, %rd6;
	shl.b64 	%rd25, %rd24, 2;
	add.s64 	%rd26, %rd1, %rd25;
	add.s64 	%rd69, %rd26, 256;
	mov.f32 	%f207, 0f00000000;
	mov.u32 	%r91, %r8;
	mov.u64 	%rd70, %rd5;
	mov.u32 	%r92, %r1;
$L__BB10_5:
	.pragma "nounroll";
	ld.global.f32 	%f30, [%rd69+-256];
	add.f32 	%f31, %f207, %f30;
	ld.global.f32 	%f32, [%rd69+-128];
	add.f32 	%f33, %f31, %f32;
	ld.global.f32 	%f34, [%rd69];
	add.f32 	%f35, %f33, %f34;
	ld.global.f32 	%f36, [%rd69+128];
	st.local.v4.f32 	[%rd70], {%f30, %f32, %f34, %f36};
	add.f32 	%f207, %f35, %f36;
	add.s32 	%r92, %r92, 128;
	add.s64 	%rd70, %rd70, 16;
	add.s32 	%r91, %r91, 4;
	add.s64 	%rd69, %rd69, 512;
	setp.eq.s32 	%p4, %r91, 0;
	mov.u32 	%r90, %r7;
	@%p4 bra 	$L__BB10_6;
	bra.uni 	$L__BB10_5;
$L__BB10_6:
	setp.eq.s32 	%p5, %r6, 0;
	mov.u32 	%r93, %r7;
	@%p5 bra 	$L__BB10_10;
	setp.eq.s32 	%p6, %r6, 1;
	cvt.u64.u32 	%rd27, %r92;
	add.s64 	%rd28, %rd27, %rd6;
	shl.b64 	%rd29, %rd28, 2;
	add.s64 	%rd8, %rd1, %rd29;
	ld.global.f32 	%f37, [%rd8];
	mul.wide.u32 	%rd30, %r90, 4;
	add.s64 	%rd9, %rd5, %rd30;
	st.local.f32 	[%rd9], %f37;
	add.f32 	%f207, %f207, %f37;
	add.s32 	%r93, %r90, 1;
	@%p6 bra 	$L__BB10_10;
	setp.eq.s32 	%p7, %r6, 2;
	ld.global.f32 	%f38, [%rd8+128];
	st.local.f32 	[%rd9+4], %f38;
	add.f32 	%f207, %f207, %f38;
	add.s32 	%r93, %r90, 2;
	@%p7 bra 	$L__BB10_10;
	ld.global.f32 	%f39, [%rd8+256];
	st.local.f32 	[%rd9+8], %f39;
	add.f32 	%f207, %f207, %f39;
	add.s32 	%r93, %r90, 3;
$L__BB10_10:
	mov.b32 	%r55, %f207;
	shfl.sync.bfly.b32	%r56|%p8, %r55, 16, 31, -1;
	mov.b32 	%f41, %r56;
	add.f32 	%f42, %f207, %f41;
	mov.b32 	%r57, %f42;
	shfl.sync.bfly.b32	%r58|%p9, %r57, 8, 31, -1;
	mov.b32 	%f43, %r58;
	add.f32 	%f44, %f42, %f43;
	mov.b32 	%r59, %f44;
	shfl.sync.bfly.b32	%r60|%p10, %r59, 4, 31, -1;
	mov.b32 	%f45, %r60;
	add.f32 	%f46, %f44, %f45;
	mov.b32 	%r61, %f46;
	shfl.sync.bfly.b32	%r62|%p11, %r61, 2, 31, -1;
	mov.b32 	%f47, %r62;
	add.f32 	%f48, %f46, %f47;
	mov.b32 	%r63, %f48;
	shfl.sync.bfly.b32	%r64|%p12, %r63, 1, 31, -1;
	mov.b32 	%f49, %r64;
	add.f32 	%f50, %f48, %f49;
	div.rn.f32 	%f10, %f50, %f1;
	setp.eq.s32 	%p13, %r93, 0;
	mov.f32 	%f215, 0f00000000;
	@%p13 bra 	$L__BB10_24;
	and.b32  	%r20, %r93, 15;
	setp.lt.u32 	%p14, %r93, 16;
	mov.f32 	%f215, 0f00000000;
	mov.b32 	%r94, 0;
	@%p14 bra 	$L__BB10_14;
	and.b32  	%r94, %r93, 536870896;
	mov.f32 	%f215, 0f00000000;
	mov.b32 	%r97, 0;
$L__BB10_13:
	.pragma "nounroll";
	mul.wide.u32 	%rd31, %r97, 4;
	add.s64 	%rd32, %rd5, %rd31;
	ld.local.v4.f32 	{%f54, %f55, %f56, %f57}, [%rd32];
	sub.f32 	%f58, %f54, %f10;
	fma.rn.f32 	%f59, %f58, %f58, %f215;
	sub.f32 	%f60, %f55, %f10;
	fma.rn.f32 	%f61, %f60, %f60, %f59;
	sub.f32 	%f62, %f56, %f10;
	fma.rn.f32 	%f63, %f62, %f62, %f61;
	sub.f32 	%f64, %f57, %f10;
	fma.rn.f32 	%f65, %f64, %f64, %f63;
	ld.local.v4.f32 	{%f66, %f67, %f68, %f69}, [%rd32+16];
	sub.f32 	%f70, %f66, %f10;
	fma.rn.f32 	%f71, %f70, %f70, %f65;
	sub.f32 	%f72, %f67, %f10;
	fma.rn.f32 	%f73, %f72, %f72, %f71;
	sub.f32 	%f74, %f68, %f10;
	fma.rn.f32 	%f75, %f74, %f74, %f73;
	sub.f32 	%f76, %f69, %f10;
	fma.rn.f32 	%f77, %f76, %f76, %f75;
	ld.local.v4.f32 	{%f78, %f79, %f80, %f81}, [%rd32+32];
	sub.f32 	%f82, %f78, %f10;
	fma.rn.f32 	%f83, %f82, %f82, %f77;
	sub.f32 	%f84, %f79, %f10;
	fma.rn.f32 	%f85, %f84, %f84, %f83;
	sub.f32 	%f86, %f80, %f10;
	fma.rn.f32 	%f87, %f86, %f86, %f85;
	sub.f32 	%f88, %f81, %f10;
	fma.rn.f32 	%f89, %f88, %f88, %f87;
	ld.local.v4.f32 	{%f90, %f91, %f92, %f93}, [%rd32+48];
	sub.f32 	%f94, %f90, %f10;
	fma.rn.f32 	%f95, %f94, %f94, %f89;
	sub.f32 	%f96, %f91, %f10;
	fma.rn.f32 	%f97, %f96, %f96, %f95;
	sub.f32 	%f98, %f92, %f10;
	fma.rn.f32 	%f99, %f98, %f98, %f97;
	sub.f32 	%f100, %f93, %f10;
	fma.rn.f32 	%f215, %f100, %f100, %f99;
	add.s32 	%r97, %r97, 16;
	setp.eq.s32 	%p15, %r97, %r94;
	@%p15 bra 	$L__BB10_14;
	bra.uni 	$L__BB10_13;
$L__BB10_14:
	setp.eq.s32 	%p16, %r20, 0;
	@%p16 bra 	$L__BB10_24;
	and.b32  	%r23, %r93, 7;
	setp.lt.u32 	%p17, %r20, 8;
	@%p17 bra 	$L__BB10_17;
	mul.wide.u32 	%rd33, %r94, 4;
	add.s64 	%rd34, %rd5, %rd33;
	ld.local.f32 	%f102, [%rd34];
	sub.f32 	%f103, %f102, %f10;
	fma.rn.f32 	%f104, %f103, %f103, %f215;
	ld.local.f32 	%f105, [%rd34+4];
	sub.f32 	%f106, %f105, %f10;
	fma.rn.f32 	%f107, %f106, %f106, %f104;
	ld.local.f32 	%f108, [%rd34+8];
	sub.f32 	%f109, %f108, %f10;
	fma.rn.f32 	%f110, %f109, %f109, %f107;
	ld.local.f32 	%f111, [%rd34+12];
	sub.f32 	%f112, %f111, %f10;
	fma.rn.f32 	%f113, %f112, %f112, %f110;
	ld.local.f32 	%f114, [%rd34+16];
	sub.f32 	%f115, %f114, %f10;
	fma.rn.f32 	%f116, %f115, %f115, %f113;
	ld.local.f32 	%f117, [%rd34+20];
	sub.f32 	%f118, %f117, %f10;
	fma.rn.f32 	%f119, %f118, %f118, %f116;
	ld.local.f32 	%f120, [%rd34+24];
	sub.f32 	%f121, %f120, %f10;
	fma.rn.f32 	%f122, %f121, %f121, %f119;
	ld.local.f32 	%f123, [%rd34+28];
	sub.f32 	%f124, %f123, %f10;
	fma.rn.f32 	%f215, %f124, %f124, %f122;
	add.s32 	%r94, %r94, 8;
$L__BB10_17:
	setp.eq.s32 	%p18, %r23, 0;
	@%p18 bra 	$L__BB10_24;
	and.b32  	%r26, %r93, 3;
	setp.lt.u32 	%p19, %r23, 4;
	@%p19 bra 	$L__BB10_20;
	mul.wide.u32 	%rd35, %r94, 4;
	add.s64 	%rd36, %rd5, %rd35;
	ld.local.f32 	%f126, [%rd36];
	sub.f32 	%f127, %f126, %f10;
	fma.rn.f32 	%f128, %f127, %f127, %f215;
	ld.local.f32 	%f129, [%rd36+4];
	sub.f32 	%f130, %f129, %f10;
	fma.rn.f32 	%f131, %f130, %f130, %f128;
	ld.local.f32 	%f132, [%rd36+8];
	sub.f32 	%f133, %f132, %f10;
	fma.rn.f32 	%f134, %f133, %f133, %f131;
	ld.local.f32 	%f135, [%rd36+12];
	sub.f32 	%f136, %f135, %f10;
	fma.rn.f32 	%f215, %f136, %f136, %f134;
	add.s32 	%r94, %r94, 4;
$L__BB10_20:
	setp.eq.s32 	%p20, %r26, 0;
	@%p20 bra 	$L__BB10_24;
	mul.wide.u32 	%rd37, %r94, 4;
	add.s64 	%rd14, %rd5, %rd37;
	ld.local.f32 	%f137, [%rd14];
	sub.f32 	%f138, %f137, %f10;
	fma.rn.f32 	%f215, %f138, %f138, %f215;
	setp.eq.s32 	%p21, %r26, 1;
	@%p21 bra 	$L__BB10_24;
	ld.local.f32 	%f139, [%rd14+4];
	sub.f32 	%f140, %f139, %f10;
	fma.rn.f32 	%f215, %f140, %f140, %f215;
	setp.eq.s32 	%p22, %r26, 2;
	@%p22 bra 	$L__BB10_24;
	ld.local.f32 	%f141, [%rd14+8];
	sub.f32 	%f142, %f141, %f10;
	fma.rn.f32 	%f215, %f142, %f142, %f215;
$L__BB10_24:
	mov.b32 	%r67, %f215;
	shfl.sync.bfly.b32	%r68|%p24, %r67, 16, 31, -1;
	mov.b32 	%f143, %r68;
	add.f32 	%f144, %f215, %f143;
	mov.b32 	%r69, %f144;
	shfl.sync.bfly.b32	%r70|%p25, %r69, 8, 31, -1;
	mov.b32 	%f145, %r70;
	add.f32 	%f146, %f144, %f145;
	mov.b32 	%r71, %f146;
	shfl.sync.bfly.b32	%r72|%p26, %r71, 4, 31, -1;
	mov.b32 	%f147, %r72;
	add.f32 	%f148, %f146, %f147;
	mov.b32 	%r73, %f148;
	shfl.sync.bfly.b32	%r74|%p27, %r73, 2, 31, -1;
	mov.b32 	%f149, %r74;
	add.f32 	%f150, %f148, %f149;
	mov.b32 	%r75, %f150;
	shfl.sync.bfly.b32	%r76|%p28, %r75, 1, 31, -1;
	mov.b32 	%f151, %r76;
	add.f32 	%f152, %f150, %f151;
	div.rn.f32 	%f153, %f152, %f1;
	add.f32 	%f154, %f153, 0f3727C5AC;
	rsqrt.approx.f32 	%f25, %f154;
	@%p13 bra 	$L__BB10_32;
	and.b32  	%r31, %r93, 3;
	setp.lt.u32 	%p29, %r93, 4;
	mov.b32 	%r98, 0;
	@%p29 bra 	$L__BB10_28;
	and.b32  	%r98, %r93, 536870908;
	mov.b32 	%r99, 0;
$L__BB10_27:
	.pragma "nounroll";
	shl.b32 	%r79, %r99, 5;
	add.s32 	%r80, %r79, %r1;
	mul.wide.u32 	%rd38, %r80, 4;
	add.s64 	%rd39, %rd3, %rd38;
	ld.global.f32 	%f155, [%rd39];
	mul.wide.u32 	%rd40, %r99, 4;
	add.s64 	%rd41, %rd5, %rd40;
	ld.local.v4.f32 	{%f156, %f157, %f158, %f159}, [%rd41];
	sub.f32 	%f160, %f156, %f10;
	mul.f32 	%f161, %f25, %f160;
	add.s64 	%rd42, %rd2, %rd38;
	ld.global.f32 	%f162, [%rd42];
	fma.rn.f32 	%f163, %f155, %f161, %f162;
	ld.global.f32 	%f164, [%rd39+128];
	sub.f32 	%f165, %f157, %f10;
	mul.f32 	%f166, %f25, %f165;
	ld.global.f32 	%f167, [%rd42+128];
	fma.rn.f32 	%f168, %f164, %f166, %f167;
	add.s32 	%r81, %r80, 64;
	mul.wide.u32 	%rd43, %r81, 4;
	add.s64 	%rd44, %rd3, %rd43;
	ld.global.f32 	%f169, [%rd44];
	sub.f32 	%f170, %f158, %f10;
	mul.f32 	%f171, %f25, %f170;
	add.s64 	%rd45, %rd2, %rd43;
	ld.global.f32 	%f172, [%rd45];
	fma.rn.f32 	%f173, %f169, %f171, %f172;
	add.s32 	%r82, %r80, 96;
	mul.wide.u32 	%rd46, %r82, 4;
	add.s64 	%rd47, %rd3, %rd46;
	ld.global.f32 	%f174, [%rd47];
	sub.f32 	%f175, %f159, %f10;
	mul.f32 	%f176, %f25, %f175;
	add.s64 	%rd48, %rd2, %rd46;
	ld.global.f32 	%f177, [%rd48];
	fma.rn.f32 	%f178, %f174, %f176, %f177;
	st.local.v4.f32 	[%rd41], {%f163, %f168, %f173, %f178};
	add.s32 	%r99, %r99, 4;
	setp.eq.s32 	%p30, %r99, %r98;
	@%p30 bra 	$L__BB10_28;
	bra.uni 	$L__BB10_27;
$L__BB10_28:
	setp.eq.s32 	%p31, %r31, 0;
	@%p31 bra 	$L__BB10_32;
	shl.b32 	%r83, %r98, 5;
	add.s32 	%r34, %r83, %r1;
	mul.wide.u32 	%rd49, %r34, 4;
	add.s64 	%rd50, %rd3, %rd49;
	ld.global.f32 	%f179, [%rd50];
	mul.wide.u32 	%rd51, %r98, 4;
	add.s64 	%rd15, %rd5, %rd51;
	ld.local.f32 	%f180, [%rd15];
	sub.f32 	%f181, %f180, %f10;
	mul.f32 	%f182, %f25, %f181;
	add.s64 	%rd52, %rd2, %rd49;
	ld.global.f32 	%f183, [%rd52];
	fma.rn.f32 	%f184, %f179, %f182, %f183;
	st.local.f32 	[%rd15], %f184;
	setp.eq.s32 	%p32, %r31, 1;
	@%p32 bra 	$L__BB10_32;
	add.s32 	%r84, %r34, 32;
	mul.wide.u32 	%rd53, %r84, 4;
	add.s64 	%rd54, %rd3, %rd53;
	ld.global.f32 	%f185, [%rd54];
	ld.local.f32 	%f186, [%rd15+4];
	sub.f32 	%f187, %f186, %f10;
	mul.f32 	%f188, %f25, %f187;
	add.s64 	%rd55, %rd2, %rd53;
	ld.global.f32 	%f189, [%rd55];
	fma.rn.f32 	%f190, %f185, %f188, %f189;
	st.local.f32 	[%rd15+4], %f190;
	setp.eq.s32 	%p33, %r31, 2;
	@%p33 bra 	$L__BB10_32;
	add.s32 	%r85, %r34, 64;
	mul.wide.u32 	%rd56, %r85, 4;
	add.s64 	%rd57, %rd3, %rd56;
	ld.global.f32 	%f191, [%rd57];
	ld.local.f32 	%f192, [%rd15+8];
	sub.f32 	%f193, %f192, %f10;
	mul.f32 	%f194, %f25, %f193;
	add.s64 	%rd58, %rd2, %rd56;
	ld.global.f32 	%f195, [%rd58];
	fma.rn.f32 	%f196, %f191, %f194, %f195;
	st.local.f32 	[%rd15+8], %f196;
$L__BB10_32:
	setp.ge.s32 	%p34, %r1, %r45;
	@%p34 bra 	$L__BB10_40;
	setp.lt.u32 	%p35, %r5, 96;
	mov.b32 	%r103, 0;
	mov.u32 	%r102, %r1;
	@%p35 bra 	$L__BB10_36;
	mov.b32 	%r101, 0;
	mov.u32 	%r102, %r1;
$L__BB10_35:
	.pragma "nounroll";
	mul.wide.u32 	%rd59, %r101, 4;
	add.s64 	%rd60, %rd5, %rd59;
	ld.local.v4.f32 	{%f197, %f198, %f199, %f200}, [%rd60];
	cvt.u64.u32 	%rd61, %r102;
	add.s64 	%rd62, %rd61, %rd6;
	shl.b64 	%rd63, %rd62, 2;
	add.s64 	%rd64, %rd4, %rd63;
	st.global.f32 	[%rd64], %f197;
	st.global.f32 	[%rd64+128], %f198;
	st.global.f32 	[%rd64+256], %f199;
	add.s32 	%r101, %r101, 4;
	st.global.f32 	[%rd64+384], %f200;
	add.s32 	%r102, %r102, 128;
	setp.ne.s32 	%p36, %r101, %r7;
	mov.u32 	%r103, %r7;
	@%p36 bra 	$L__BB10_35;
$L__BB10_36:
	setp.eq.s32 	%p37, %r6, 0;
	@%p37 bra 	$L__BB10_40;
	setp.eq.s32 	%p38, %r6, 1;
	mul.wide.u32 	%rd65, %r103, 4;
	add.s64 	%rd16, %rd5, %rd65;
	ld.local.f32 	%f201, [%rd16];
	cvt.u64.u32 	%rd66, %r102;
	add.s64 	%rd67, %rd66, %rd6;
	shl.b64 	%rd68, %rd67, 2;
	add.s64 	%rd17, %rd4, %rd68;
	st.global.f32 	[%rd17], %f201;
	@%p38 bra 	$L__BB10_40;
	setp.eq.s32 	%p39, %r6, 2;
	ld.local.f32 	%f202, [%rd16+4];
	st.global.f32 	[%rd17+128], %f202;
	@%p39 bra 	$L__BB10_40;
	ld.local.f32 	%f203, [%rd16+8];
	st.global.f32 	[%rd17+256], %f203;
$L__BB10_40:
	add.s32 	%r88, %r88, %r4;
	setp.lt.s32 	%p40, %r88, %r44;
	@%p40 bra 	$L__BB10_2;
$L__BB10_41:
	ret;

}
	// .globl	_Z16layer_norm_floatILi32ELi13EEvPfS0_S0_S0_ii
.visible .entry _Z16layer_norm_floatILi32ELi13EEvPfS0_S0_S0_ii(
	.param .u64 .ptr .align 1 _Z16layer_norm_floatILi32ELi13EEvPfS0_S0_S0_ii_param_0,
	.param .u64 .ptr .align 1 _Z16layer_norm_floatILi32ELi13EEvPfS0_S0_S0_ii_param_1,
	.param .u64 .ptr .align 1 _Z16layer_norm_floatILi32ELi13EEvPfS0_S0_S0_ii_param_2,
	.param .u64 .ptr .align 1 _Z16layer_norm_floatILi32ELi13EEvPfS0_S0_S0_ii_param_3,
	.param .u32 _Z16layer_norm_floatILi32ELi13EEvPfS0_S0_S0_ii_param_4,
	.param .u32 _Z16layer_norm_floatILi32ELi13EEvPfS0_S0_S0_ii_param_5
)
{
	.local .align 4 .b8 	__local_depot11[52];
	.reg .b64 	%SP;
	.reg .b64 	%SPL;
	.reg .pred 	%p<41>;
	.reg .b32 	%r<104>;
	.reg .b32 	%f<216>;
	.reg .b64 	%rd<72>;

	mov.u64 	%SPL, __local_depot11;
	ld.param.u64 	%rd20, [_Z16layer_norm_floatILi32ELi13EEvPfS0_S0_S0_ii_param_0];
	ld.param.u64 	%rd21, [_Z16layer_norm_floatILi32ELi13EEvPfS0_S0_S0_ii_param_1];
	ld.param.u64 	%rd22, [_Z16layer_norm_floatILi32ELi13EEvPfS0_S0_S0_ii_param_2];
	ld.param.u64 	%rd23, [_Z16layer_norm_floatILi32ELi13EEvPfS0_S0_S0_ii_param_3];
	ld.param.u32 	%r44, [_Z16layer_norm_floatILi32ELi13EEvPfS0_S0_S0_ii_param_4];
	ld.param.u32 	%r45, [_Z16layer_norm_floatILi32ELi13EEvPfS0_S0_S0_ii_param_5];
	cvta.to.global.u64 	%rd1, %rd20;
	cvta.to.global.u64 	%rd2, %rd23;
	cvta.to.global.u64 	%rd3, %rd22;
	cvta.to.global.u64 	%rd4, %rd21;
	add.u64 	%rd5, %SPL, 0;
	mov.u32 	%r1, %tid.x;
	mov.u32 	%r46, %tid.y;
	mov.u32 	%r47, %ctaid.x;
	mov.u32 	%r2, %ntid.y;
	mad.lo.s32 	%r88, %r47, %r2, %r46;
	setp.ge.s32 	%p1, %r88, %r44;
	@%p1 bra 	$L__BB11_41;
	cvt.rn.f32.s32 	%f1, %r45;
	mov.u32 	%r48, %nctaid.x;
	mul.lo.s32 	%r4, %r2, %r48;
	not.b32 	%r49, %r1;
	add.s32 	%r5, %r45, %r49;
	shr.u32 	%r50, %r5, 5;
	add.s32 	%r51, %r50, 1;
	and.b32  	%r6, %r51, 3;
	and.b32  	%r7, %r51, 268435452;
	neg.s32 	%r8, %r7;
	add.s64 	%rd6, %rd1, 256;
$L__BB11_2:
	setp.ge.s32 	%p2, %r1, %r45;
	mul.lo.s32 	%r53, %r88, %r45;
	cvt.s64.s32 	%rd7, %r53;
	mov.b32 	%r93, 0;
	mov.f32 	%f207, 0f00000000;
	@%p2 bra 	$L__BB11_10;
	setp.lt.u32 	%p3, %r5, 96;
	mov.f32 	%f207, 0f00000000;
	mov.b32 	%r90, 0;
	mov.u32 	%r92, %r1;
	@%p3 bra 	$L__BB11_6;
	add.s64 	%rd71, %rd5, 8;
	cvt.u64.u32 	%rd25, %r1;
	add.s64 	%rd26, %rd25, %rd7;
	shl.b64 	%rd27, %rd26, 2;
	add.s64 	%rd70, %rd6, %rd27;
	mov.f32 	%f207, 0f00000000;
	mov.u32 	%r91, %r8;
	mov.u32 	%r92, %r1;
$L__BB11_5:
	.pragma "nounroll";
	ld.global.f32 	%f30, [%rd70+-256];
	st.local.f32 	[%rd71+-8], %f30;
	add.f32 	%f31, %f207, %f30;
	ld.global.f32 	%f32, [%rd70+-128];
	st.local.f32 	[%rd71+-4], %f32;
	add.f32 	%f33, %f31, %f32;
	ld.global.f32 	%f34, [%rd70];
	st.local.f32 	[%rd71], %f34;
	add.f32 	%f35, %f33, %f34;
	ld.global.f32 	%f36, [%rd70+128];
	st.local.f32 	[%rd71+4], %f36;
	add.f32 	%f207, %f35, %f36;
	add.s32 	%r92, %r92, 128;
	add.s64 	%rd71, %rd71, 16;
	add.s32 	%r91, %r91, 4;
	add.s64 	%rd70, %rd70, 512;
	setp.eq.s32 	%p4, %r91, 0;
	mov.u32 	%r90, %r7;
	@%p4 bra 	$L__BB11_6;
	bra.uni 	$L__BB11_5;
$L__BB11_6:
	setp.eq.s32 	%p5, %r6, 0;
	mov.u32 	%r93, %r7;
	@%p5 bra 	$L__BB11_10;
	setp.eq.s32 	%p6, %r6, 1;
	cvt.u64.u32 	%rd28, %r92;
	add.s64 	%rd29, %rd28, %rd7;
	shl.b64 	%rd30, %rd29, 2;
	add.s64 	%rd10, %rd1, %rd30;
	ld.global.f32 	%f37, [%rd10];
	mul.wide.u32 	%rd31, %r90, 4;
	add.s64 	%rd11, %rd5, %rd31;
	st.local.f32 	[%rd11], %f37;
	add.f32 	%f207, %f207, %f37;
	add.s32 	%r93, %r90, 1;
	@%p6 bra 	$L__BB11_10;
	setp.eq.s32 	%p7, %r6, 2;
	ld.global.f32 	%f38, [%rd10+128];
	st.local.f32 	[%rd11+4], %f38;
	add.f32 	%f207, %f207, %f38;
	add.s32 	%r93, %r90, 2;
	@%p7 bra 	$L__BB11_10;
	ld.global.f32 	%f39, [%rd10+256];
	st.local.f32 	[%rd11+8], %f39;
	add.f32 	%f207, %f207, %f39;
	add.s32 	%r93, %r90, 3;
$L__BB11_10:
	mov.b32 	%r55, %f207;
	shfl.sync.bfly.b32	%r56|%p8, %r55, 16, 31, -1;
	mov.b32 	%f41, %r56;
	add.f32 	%f42, %f207, %f41;
	mov.b32 	%r57, %f42;
	shfl.sync.bfly.b32	%r58|%p9, %r57, 8, 31, -1;
	mov.b32 	%f43, %r58;
	add.f32 	%f44, %f42, %f43;
	mov.b32 	%r59, %f44;
	shfl.sync.bfly.b32	%r60|%p10, %r59, 4, 31, -1;
	mov.b32 	%f45, %r60;
	add.f32 	%f46, %f44, %f45;
	mov.b32 	%r61, %f46;
	shfl.sync.bfly.b32	%r62|%p11, %r61, 2, 31, -1;
	mov.b32 	%f47, %r62;
	add.f32 	%f48, %f46, %f47;
	mov.b32 	%r63, %f48;
	shfl.sync.bfly.b32	%r64|%p12, %r63, 1, 31, -1;
	mov.b32 	%f49, %r64;
	add.f32 	%f50, %f48, %f49;
	div.rn.f32 	%f10, %f50, %f1;
	setp.eq.s32 	%p13, %r93, 0;
	mov.f32 	%f215, 0f00000000;
	@%p13 bra 	$L__BB11_24;
	and.b32  	%r20, %r93, 15;
	setp.lt.u32 	%p14, %r93, 16;
	mov.f32 	%f215, 0f00000000;
	mov.b32 	%r94, 0;
	@%p14 bra 	$L__BB11_14;
	and.b32  	%r94, %r93, 536870896;
	mov.f32 	%f215, 0f00000000;
	mov.b32 	%r97, 0;
$L__BB11_13:
	.pragma "nounroll";
	mul.wide.u32 	%rd32, %r97, 4;
	add.s64 	%rd33, %rd5, %rd32;
	ld.local.f32 	%f54, [%rd33];
	sub.f32 	%f55, %f54, %f10;
	fma.rn.f32 	%f56, %f55, %f55, %f215;
	ld.local.f32 	%f57, [%rd33+4];
	sub.f32 	%f58, %f57, %f10;
	fma.rn.f32 	%f59, %f58, %f58, %f56;
	ld.local.f32 	%f60, [%rd33+8];
	sub.f32 	%f61, %f60, %f10;
	fma.rn.f32 	%f62, %f61, %f61, %f59;
	ld.local.f32 	%f63, [%rd33+12];
	sub.f32 	%f64, %f63, %f10;
	fma.rn.f32 	%f65, %f64, %f64, %f62;
	ld.local.f32 	%f66, [%rd33+16];
	sub.f32 	%f67, %f66, %f10;
	fma.rn.f32 	%f68, %f67, %f67, %f65;
	ld.local.f32 	%f69, [%rd33+20];
	sub.f32 	%f70, %f69, %f10;
	fma.rn.f32 	%f71, %f70, %f70, %f68;
	ld.local.f32 	%f72, [%rd33+24];
	sub.f32 	%f73, %f72, %f10;
	fma.rn.f32 	%f74, %f73, %f73, %f71;
	ld.local.f32 	%f75, [%rd33+28];
	sub.f32 	%f76, %f75, %f10;
	fma.rn.f32 	%f77, %f76, %f76, %f74;
	ld.local.f32 	%f78, [%rd33+32];
	sub.f32 	%f79, %f78, %f10;
	fma.rn.f32 	%f80, %f79, %f79, %f77;
	ld.local.f32 	%f81, [%rd33+36];
	sub.f32 	%f82, %f81, %f10;
	fma.rn.f32 	%f83, %f82, %f82, %f80;
	ld.local.f32 	%f84, [%rd33+40];
	sub.f32 	%f85, %f84, %f10;
	fma.rn.f32 	%f86, %f85, %f85, %f83;
	ld.local.f32 	%f87, [%rd33+44];
	sub.f32 	%f88, %f87, %f10;
	fma.rn.f32 	%f89, %f88, %f88, %f86;
	ld.local.f32 	%f90, [%rd33+48];
	sub.f32 	%f91, %f90, %f10;
	fma.rn.f32 	%f92, %f91, %f91, %f89;
	ld.local.f32 	%f93, [%rd33+52];
	sub.f32 	%f94, %f93, %f10;
	fma.rn.f32 	%f95, %f94, %f94, %f92;
	ld.local.f32 	%f96, [%rd33+56];
	sub.f32 	%f97, %f96, %f10;
	fma.rn.f32 	%f98, %f97, %f97, %f95;
	ld.local.f32 	%f99, [%rd33+60];
	sub.f32 	%f100, %f99, %f10;
	fma.rn.f32 	%f215, %f100, %f100, %f98;
	add.s32 	%r97, %r97, 16;
	setp.eq.s32 	%p15, %r97, %r94;
	@%p15 bra 	$L__BB11_14;
	bra.uni 	$L__BB11_13;
$L__BB11_14:
	setp.eq.s32 	%p16, %r20, 0;
	@%p16 bra 	$L__BB11_24;
	and.b32  	%r23, %r93, 7;
	setp.lt.u32 	%p17, %r20, 8;
	@%p17 bra 	$L__BB11_17;
	mul.wide.u32 	%rd34, %r94, 4;
	add.s64 	%rd35, %rd5, %rd34;
	ld.local.f32 	%f102, [%rd35];
	sub.f32 	%f103, %f102, %f10;
	fma.rn.f32 	%f104, %f103, %f103, %f215;
	ld.local.f32 	%f105, [%rd35+4];
	sub.f32 	%f106, %f105, %f10;
	fma.rn.f32 	%f107, %f106, %f106, %f104;
	ld.local.f32 	%f108, [%rd35+8];
	sub.f32 	%f109, %f108, %f10;
	fma.rn.f32 	%f110, %f109, %f109, %f107;
	ld.local.f32 	%f111, [%rd35+12];
	sub.f32 	%f112, %f111, %f10;
	fma.rn.f32 	%f113, %f112, %f112, %f110;
	ld.local.f32 	%f114, [%rd35+16];
	sub.f32 	%f115, %f114, %f10;
	fma.rn.f32 	%f116, %f115, %f115, %f113;
	ld.local.f32 	%f117, [%rd35+20];
	sub.f32 	%f118, %f117, %f10;
	fma.rn.f32 	%f119, %f118, %f118, %f116;
	ld.local.f32 	%f120, [%rd35+24];
	sub.f32 	%f121, %f120, %f10;
	fma.rn.f32 	%f122, %f121, %f121, %f119;
	ld.local.f32 	%f123, [%rd35+28];
	sub.f32 	%f124, %f123, %f10;
	fma.rn.f32 	%f215, %f124, %f124, %f122;
	add.s32 	%r94, %r94, 8;
$L__BB11_17:
	setp.eq.s32 	%p18, %r23, 0;
	@%p18 bra 	$L__BB11_24;
	and.b32  	%r26, %r93, 3;
	setp.lt.u32 	%p19, %r23, 4;
	@%p19 bra 	$L__BB11_20;
	mul.wide.u32 	%rd36, %r94, 4;
	add.s64 	%rd37, %rd5, %rd36;
	ld.local.f32 	%f126, [%rd37];
	sub.f32 	%f127, %f126, %f10;
	fma.rn.f32 	%f128, %f127, %f127, %f215;
	ld.local.f32 	%f129, [%rd37+4];
	sub.f32 	%f130, %f129, %f10;
	fma.rn.f32 	%f131, %f130, %f130, %f128;
	ld.local.f32 	%f132, [%rd37+8];
	sub.f32 	%f133, %f132, %f10;
	fma.rn.f32 	%f134, %f133, %f133, %f131;
	ld.local.f32 	%f135, [%rd37+12];
	sub.f32 	%f136, %f135, %f10;
	fma.rn.f32 	%f215, %f136, %f136, %f134;
	add.s32 	%r94, %r94, 4;
$L__BB11_20:
	setp.eq.s32 	%p20, %r26, 0;
	@%p20 bra 	$L__BB11_24;
	mul.wide.u32 	%rd38, %r94, 4;
	add.s64 	%rd16, %rd5, %rd38;
	ld.local.f32 	%f137, [%rd16];
	sub.f32 	%f138, %f137, %f10;
	fma.rn.f32 	%f215, %f138, %f138, %f215;
	setp.eq.s32 	%p21, %r26, 1;
	@%p21 bra 	$L__BB11_24;
	ld.local.f32 	%f139, [%rd16+4];
	sub.f32 	%f140, %f139, %f10;
	fma.rn.f32 	%f215, %f140, %f140, %f215;
	setp.eq.s32 	%p22, %r26, 2;
	@%p22 bra 	$L__BB11_24;
	ld.local.f32 	%f141, [%rd16+8];
	sub.f32 	%f142, %f141, %f10;
	fma.rn.f32 	%f215, %f142, %f142, %f215;
$L__BB11_24:
	mov.b32 	%r67, %f215;
	shfl.sync.bfly.b32	%r68|%p24, %r67, 16, 31, -1;
	mov.b32 	%f143, %r68;
	add.f32 	%f144, %f215, %f143;
	mov.b32 	%r69, %f144;
	shfl.sync.bfly.b32	%r70|%p25, %r69, 8, 31, -1;
	mov.b32 	%f145, %r70;
	add.f32 	%f146, %f144, %f145;
	mov.b32 	%r71, %f146;
	shfl.sync.bfly.b32	%r72|%p26, %r71, 4, 31, -1;
	mov.b32 	%f147, %r72;
	add.f32 	%f148, %f146, %f147;
	mov.b32 	%r73, %f148;
	shfl.sync.bfly.b32	%r74|%p27, %r73, 2, 31, -1;
	mov.b32 	%f149, %r74;
	add.f32 	%f150, %f148, %f149;
	mov.b32 	%r75, %f150;
	shfl.sync.bfly.b32	%r76|%p28, %r75, 1, 31, -1;
	mov.b32 	%f151, %r76;
	add.f32 	%f152, %f150, %f151;
	div.rn.f32 	%f153, %f152, %f1;
	add.f32 	%f154, %f153, 0f3727C5AC;
	rsqrt.approx.f32 	%f25, %f154;
	@%p13 bra 	$L__BB11_32;
	and.b32  	%r31, %r93, 3;
	setp.lt.u32 	%p29, %r93, 4;
	mov.b32 	%r98, 0;
	@%p29 bra 	$L__BB11_28;
	and.b32  	%r98, %r93, 536870908;
	mov.b32 	%r99, 0;
$L__BB11_27:
	.pragma "nounroll";
	shl.b32 	%r79, %r99, 5;
	add.s32 	%r80, %r79, %r1;
	mul.wide.u32 	%rd39, %r80, 4;
	add.s64 	%rd40, %rd3, %rd39;
	ld.global.f32 	%f155, [%rd40];
	mul.wide.u32 	%rd41, %r99, 4;
	add.s64 	%rd42, %rd5, %rd41;
	ld.local.f32 	%f156, [%rd42];
	sub.f32 	%f157, %f156, %f10;
	mul.f32 	%f158, %f25, %f157;
	add.s64 	%rd43, %rd2, %rd39;
	ld.global.f32 	%f159, [%rd43];
	fma.rn.f32 	%f160, %f155, %f158, %f159;
	st.local.f32 	[%rd42], %f160;
	ld.global.f32 	%f161, [%rd40+128];
	ld.local.f32 	%f162, [%rd42+4];
	sub.f32 	%f163, %f162, %f10;
	mul.f32 	%f164, %f25, %f163;
	ld.global.f32 	%f165, [%rd43+128];
	fma.rn.f32 	%f166, %f161, %f164, %f165;
	st.local.f32 	[%rd42+4], %f166;
	add.s32 	%r81, %r80, 64;
	mul.wide.u32 	%rd44, %r81, 4;
	add.s64 	%rd45, %rd3, %rd44;
	ld.global.f32 	%f167, [%rd45];
	ld.local.f32 	%f168, [%rd42+8];
	sub.f32 	%f169, %f168, %f10;
	mul.f32 	%f170, %f25, %f169;
	add.s64 	%rd46, %rd2, %rd44;
	ld.global.f32 	%f171, [%rd46];
	fma.rn.f32 	%f172, %f167, %f170, %f171;
	st.local.f32 	[%rd42+8], %f172;
	add.s32 	%r82, %r80, 96;
	mul.wide.u32 	%rd47, %r82, 4;
	add.s64 	%rd48, %rd3, %rd47;
	ld.global.f32 	%f173, [%rd48];
	ld.local.f32 	%f174, [%rd42+12];
	sub.f32 	%f175, %f174, %f10;
	mul.f32 	%f176, %f25, %f175;
	add.s64 	%rd49, %rd2, %rd47;
	ld.global.f32 	%f177, [%rd49];
	fma.rn.f32 	%f178, %f173, %f176, %f177;
	st.local.f32 	[%rd42+12], %f178;
	add.s32 	%r99, %r99, 4;
	setp.eq.s32 	%p30, %r99, %r98;
	@%p30 bra 	$L__BB11_28;
	bra.uni 	$L__BB11_27;
$L__BB11_28:
	setp.eq.s32 	%p31, %r31, 0;
	@%p31 bra 	$L__BB11_32;
	shl.b32 	%r83, %r98, 5;
	add.s32 	%r34, %r83, %r1;
	mul.wide.u32 	%rd50, %r34, 4;
	add.s64 	%rd51, %rd3, %rd50;
	ld.global.f32 	%f179, [%rd51];
	mul.wide.u32 	%rd52, %r98, 4;
	add.s64 	%rd17, %rd5, %rd52;
	ld.local.f32 	%f180, [%rd17];
	sub.f32 	%f181, %f180, %f10;
	mul.f32 	%f182, %f25, %f181;
	add.s64 	%rd53, %rd2, %rd50;
	ld.global.f32 	%f183, [%rd53];
	fma.rn.f32 	%f184, %f179, %f182, %f183;
	st.local.f32 	[%rd17], %f184;
	setp.eq.s32 	%p32, %r31, 1;
	@%p32 bra 	$L__BB11_32;
	add.s32 	%r84, %r34, 32;
	mul.wide.u32 	%rd54, %r84, 4;
	add.s64 	%rd55, %rd3, %rd54;
	ld.global.f32 	%f185, [%rd55];
	ld.local.f32 	%f186, [%rd17+4];
	sub.f32 	%f187, %f186, %f10;
	mul.f32 	%f188, %f25, %f187;
	add.s64 	%rd56, %rd2, %rd54;
	ld.global.f32 	%f189, [%rd56];
	fma.rn.f32 	%f190, %f185, %f188, %f189;
	st.local.f32 	[%rd17+4], %f190;
	setp.eq.s32 	%p33, %r31, 2;
	@%p33 bra 	$L__BB11_32;
	add.s32 	%r85, %r34, 64;
	mul.wide.u32 	%rd57, %r85, 4;
	add.s64 	%rd58, %rd3, %rd57;
	ld.global.f32 	%f191, [%rd58];
	ld.local.f32 	%f192, [%rd17+8];
	sub.f32 	%f193, %f192, %f10;
	mul.f32 	%f194, %f25, %f193;
	add.s64 	%rd59, %rd2, %rd57;
	ld.global.f32 	%f195, [%rd59];
	fma.rn.f32 	%f196, %f191, %f194, %f195;
	st.local.f32 	[%rd17+8], %f196;
$L__BB11_32:
	setp.ge.s32 	%p34, %r1, %r45;
	@%p34 bra 	$L__BB11_40;
	setp.lt.u32 	%p35, %r5, 96;
	mov.b32 	%r103, 0;
	mov.u32 	%r102, %r1;
	@%p35 bra 	$L__BB11_36;
	mov.b32 	%r101, 0;
	mov.u32 	%r102, %r1;
$L__BB11_35:
	.pragma "nounroll";
	mul.wide.u32 	%rd60, %r101, 4;
	add.s64 	%rd61, %rd5, %rd60;
	ld.local.f32 	%f197, [%rd61];
	cvt.u64.u32 	%rd62, %r102;
	add.s64 	%rd63, %rd62, %rd7;
	shl.b64 	%rd64, %rd63, 2;
	add.s64 	%rd65, %rd4, %rd64;
	st.global.f32 	[%rd65], %f197;
	ld.local.f32 	%f198, [%rd61+4];
	st.global.f32 	[%rd65+128], %f198;
	ld.local.f32 	%f199, [%rd61+8];
	st.global.f32 	[%rd65+256], %f199;
	add.s32 	%r101, %r101, 4;
	ld.local.f32 	%f200, [%rd61+12];
	st.global.f32 	[%rd65+384], %f200;
	add.s32 	%r102, %r102, 128;
	setp.ne.s32 	%p36, %r101, %r7;
	mov.u32 	%r103, %r7;
	@%p36 bra 	$L__BB11_35;
$L__BB11_36:
	setp.eq.s32 	%p37, %r6, 0;
	@%p37 bra 	$L__BB11_40;
	setp.eq.s32 	%p38, %r6, 1;
	mul.wide.u32 	%rd66, %r103, 4;
	add.s64 	%rd18, %rd5, %rd66;
	ld.local.f32 	%f201, [%rd18];
	cvt.u64.u32 	%rd67, %r102;
	add.s64 	%rd68, %rd67, %rd7;
	shl.b64 	%rd69, %rd68, 2;
	add.s64 	%rd19, %rd4, %rd69;
	st.global.f32 	[%rd19], %f201;
	@%p38 bra 	$L__BB11_40;
	setp.eq.s32 	%p39, %r6, 2;
	ld.local.f32 	%f202, [%rd18+4];
	st.global.f32 	[%rd19+128], %f202;
	@%p39 bra 	$L__BB11_40;
	ld.local.f32 	%f203, [%rd18+8];
	st.global.f32 	[%rd19+256], %f203;
$L__BB11_40:
	add.s32 	%r88, %r88, %r4;
	setp.lt.s32 	%p40, %r88, %r44;
	@%p40 bra 	$L__BB11_2;
$L__BB11_41:
	ret;

}
	// .globl	_Z16layer_norm_floatILi32ELi14EEvPfS0_S0_S0_ii
.visible .entry _Z16layer_norm_floatILi32ELi14EEvPfS0_S0_S0_ii(
	.param .u64 .ptr .align 1 _Z16layer_norm_floatILi32ELi14EEvPfS0_S0_S0_ii_param_0,
	.param .u64 .ptr .align 1 _Z16layer_norm_floatILi32ELi14EEvPfS0_S0_S0_ii_param_1,
	.param .u64 .ptr .align 1 _Z16layer_norm_floatILi32ELi14EEvPfS0_S0_S0_ii_param_2,
	.param .u64 .ptr .align 1 _Z16layer_norm_floatILi32ELi14EEvPfS0_S0_S0_ii_param_3,
	.param .u32 _Z16layer_norm_floatILi32ELi14EEvPfS0_S0_S0_ii_param_4,
	.param .u32 _Z16layer_norm_floatILi32ELi14EEvPfS0_S0_S0_ii_param_5
)
{
	.local .align 8 .b8 	__local_depot12[56];
	.reg .b64 	%SP;
	.reg .b64 	%SPL;
	.reg .pred 	%p<41>;
	.reg .b32 	%r<104>;
	.reg .b32 	%f<216>;
	.reg .b64 	%rd<72>;

	mov.u64 	%SPL, __local_depot12;
	ld.param.u64 	%rd20, [_Z16layer_norm_floatILi32ELi14EEvPfS0_S0_S0_ii_param_0];
	ld.param.u64 	%rd21, [_Z16layer_norm_floatILi32ELi14EEvPfS0_S0_S0_ii_param_1];
	ld.param.u64 	%rd22, [_Z16layer_norm_floatILi32ELi14EEvPfS0_S0_S0_ii_param_2];
	ld.param.u64 	%rd23, [_Z16layer_norm_floatILi32ELi14EEvPfS0_S0_S0_ii_param_3];
	ld.param.u32 	%r44, [_Z16layer_norm_floatILi32ELi14EEvPfS0_S0_S0_ii_param_4];
	ld.param.u32 	%r45, [_Z16layer_norm_floatILi32ELi14EEvPfS0_S0_S0_ii_param_5];
	cvta.to.global.u64 	%rd1, %rd20;
	cvta.to.global.u64 	%rd2, %rd23;
	cvta.to.global.u64 	%rd3, %rd22;
	cvta.to.global.u64 	%rd4, %rd21;
	add.u64 	%rd5, %SPL, 0;
	mov.u32 	%r1, %tid.x;
	mov.u32 	%r46, %tid.y;
	mov.u32 	%r47, %ctaid.x;
	mov.u32 	%r2, %ntid.y;
	mad.lo.s32 	%r88, %r47, %r2, %r46;
	setp.ge.s32 	%p1, %r88, %r44;
	@%p1 bra 	$L__BB12_41;
	cvt.rn.f32.s32 	%f1, %r45;
	mov.u32 	%r48, %nctaid.x;
	mul.lo.s32 	%r4, %r2, %r48;
	not.b32 	%r49, %r1;
	add.s32 	%r5, %r45, %r49;
	shr.u32 	%r50, %r5, 5;
	add.s32 	%r51, %r50, 1;
	and.b32  	%r6, %r51, 3;
	and.b32  	%r7, %r51, 268435452;
	neg.s32 	%r8, %r7;
	add.s64 	%rd6, %rd1, 256;
$L__BB12_2:
	setp.ge.s32 	%p2, %r1, %r45;
	mul.lo.s32 	%r53, %r88, %r45;
	cvt.s64.s32 	%rd7, %r53;
	mov.b32 	%r93, 0;
	mov.f32 	%f207, 0f00000000;
	@%p2 bra 	$L__BB12_10;
	setp.lt.u32 	%p3, %r5, 96;
	mov.f32 	%f207, 0f00000000;
	mov.b32 	%r90, 0;
	mov.u32 	%r92, %r1;
	@%p3 bra 	$L__BB12_6;
	add.s64 	%rd71, %rd5, 8;
	cvt.u64.u32 	%rd25, %r1;
	add.s64 	%rd26, %rd25, %rd7;
	shl.b64 	%rd27, %rd26, 2;
	add.s64 	%rd70, %rd6, %rd27;
	mov.f32 	%f207, 0f00000000;
	mov.u32 	%r91, %r8;
	mov.u32 	%r92, %r1;
$L__BB12_5:
	.pragma "nounroll";
	ld.global.f32 	%f30, [%rd70+-256];
	add.f32 	%f31, %f207, %f30;
	ld.global.f32 	%f32, [%rd70+-128];
	st.local.v2.f32 	[%rd71+-8], {%f30, %f32};
	add.f32 	%f33, %f31, %f32;
	ld.global.f32 	%f34, [%rd70];
	add.f32 	%f35, %f33, %f34;
	ld.global.f32 	%f36, [%rd70+128];
	st.local.v2.f32 	[%rd71], {%f34, %f36};
	add.f32 	%f207, %f35, %f36;
	add.s32 	%r92, %r92, 128;
	add.s64 	%rd71, %rd71, 16;
	add.s32 	%r91, %r91, 4;
	add.s64 	%rd70, %rd70, 512;
	setp.eq.s32 	%p4, %r91, 0;
	mov.u32 	%r90, %r7;
	@%p4 bra 	$L__BB12_6;
	bra.uni 	$L__BB12_5;
$L__BB12_6:
	setp.eq.s32 	%p5, %r6, 0;
	mov.u32 	%r93, %r7;
	@%p5 bra 	$L__BB12_10;
	setp.eq.s32 	%p6, %r6, 1;
	cvt.u64.u32 	%rd28, %r92;
	add.s64 	%rd29, %rd28, %rd7;
	shl.b64 	%rd30, %rd29, 2;
	add.s64 	%rd10, %rd1, %rd30;
	ld.global.f32 	%f37, [%rd10];
	mul.wide.u32 	%rd31, %r90, 4;
	add.s64 	%rd11, %rd5, %rd31;
	st.local.f32 	[%rd11], %f37;
	add.f32 	%f207, %f207, %f37;
	add.s32 	%r93, %r90, 1;
	@%p6 bra 	$L__BB12_10;
	setp.eq.s32 	%p7, %r6, 2;
	ld.global.f32 	%f38, [%rd10+128];
	st.local.f32 	[%rd11+4], %f38;
	add.f32 	%f207, %f207, %f38;
	add.s32 	%r93, %r90, 2;
	@%p7 bra 	$L__BB12_10;
	ld.global.f32 	%f39, [%rd10+256];
	st.local.f32 	[%rd11+8], %f39;
	add.f32 	%f207, %f207, %f39;
	add.s32 	%r93, %r90, 3;
$L__BB12_10:
	mov.b32 	%r55, %f207;
	shfl.sync.bfly.b32	%r56|%p8, %r55, 16, 31, -1;
	mov.b32 	%f41, %r56;
	add.f32 	%f42, %f207, %f41;
	mov.b32 	%r57, %f42;
	shfl.sync.bfly.b32	%r58|%p9, %r57, 8, 31, -1;
	mov.b32 	%f43, %r58;
	add.f32 	%f44, %f42, %f43;
	mov.b32 	%r59, %f44;
	shfl.sync.bfly.b32	%r60|%p10, %r59, 4, 31, -1;
	mov.b32 	%f45, %r60;
	add.f32 	%f46, %f44, %f45;
	mov.b32 	%r61, %f46;
	shfl.sync.bfly.b32	%r62|%p11, %r61, 2, 31, -1;
	mov.b32 	%f47, %r62;
	add.f32 	%f48, %f46, %f47;
	mov.b32 	%r63, %f48;
	shfl.sync.bfly.b32	%r64|%p12, %r63, 1, 31, -1;
	mov.b32 	%f49, %r64;
	add.f32 	%f50, %f48, %f49;
	div.rn.f32 	%f10, %f50, %f1;
	setp.eq.s32 	%p13, %r93, 0;
	mov.f32 	%f215, 0f00000000;
	@%p13 bra 	$L__BB12_24;
	and.b32  	%r20, %r93, 15;
	setp.lt.u32 	%p14, %r93, 16;
	mov.f32 	%f215, 0f00000000;
	mov.b32 	%r94, 0;
	@%p14 bra 	$L__BB12_14;
	and.b32  	%r94, %r93, 536870896;
	mov.f32 	%f215, 0f00000000;
	mov.b32 	%r97, 0;
$L__BB12_13:
	.pragma "nounroll";
	mul.wide.u32 	%rd32, %r97, 4;
	add.s64 	%rd33, %rd5, %rd32;
	ld.local.v2.f32 	{%f54, %f55}, [%rd33];
	sub.f32 	%f56, %f54, %f10;
	fma.rn.f32 	%f57, %f56, %f56, %f215;
	sub.f32 	%f58, %f55, %f10;
	fma.rn.f32 	%f59, %f58, %f58, %f57;
	ld.local.v2.f32 	{%f60, %f61}, [%rd33+8];
	sub.f32 	%f62, %f60, %f10;
	fma.rn.f32 	%f63, %f62, %f62, %f59;
	sub.f32 	%f64, %f61, %f10;
	fma.rn.f32 	%f65, %f64, %f64, %f63;
	ld.local.v2.f32 	{%f66, %f67}, [%rd33+16];
	sub.f32 	%f68, %f66, %f10;
	fma.rn.f32 	%f69, %f68, %f68, %f65;
	sub.f32 	%f70, %f67, %f10;
	fma.rn.f32 	%f71, %f70, %f70, %f69;
	ld.local.v2.f32 	{%f72, %f73}, [%rd33+24];
	sub.f32 	%f74, %f72, %f10;
	fma.rn.f32 	%f75, %f74, %f74, %f71;
	sub.f32 	%f76, %f73, %f10;
	fma.rn.f32 	%f77, %f76, %f76, %f75;
	ld.local.v2.f32 	{%f78, %f79}, [%rd33+32];
	sub.f32 	%f80, %f78, %f10;
	fma.rn.f32 	%f81, %f80, %f80, %f77;
	sub.f32 	%f82, %f79, %f10;
	fma.rn.f32 	%f83, %f82, %f82, %f81;
	ld.local.v2.f32 	{%f84, %f85}, [%rd33+40];
	sub.f32 	%f86, %f84, %f10;
	fma.rn.f32 	%f87, %f86, %f86, %f83;
	sub.f32 	%f88, %f85, %f10;
	fma.rn.f32 	%f89, %f88, %f88, %f87;
	ld.local.v2.f32 	{%f90, %f91}, [%rd33+48];
	sub.f32 	%f92, %f90, %f10;
	fma.rn.f32 	%f93, %f92, %f92, %f89;
	sub.f32 	%f94, %f91, %f10;
	fma.rn.f32 	%f95, %f94, %f94, %f93;
	ld.local.v2.f32 	{%f96, %f97}, [%rd33+56];
	sub.f32 	%f98, %f96, %f10;
	fma.rn.f32 	%f99, %f98, %f98, %f95;
	sub.f32 	%f100, %f97, %f10;
	fma.rn.f32 	%f215, %f100, %f100, %f99;
	add.s32 	%r97, %r97, 16;
	setp.eq.s32 	%p15, %r97, %r94;
	@%p15 bra 	$L__BB12_14;
	bra.uni 	$L__BB12_13;
$L__BB12_14:
	setp.eq.s32 	%p16, %r20, 0;
	@%p16 bra 	$L__BB12_24;
	and.b32  	%r23, %r93, 7;
	setp.lt.u32 	%p17, %r20, 8;
	@%p17 bra 	$L__BB12_17;
	mul.wide.u32 	%rd34, %r94, 4;
	add.s64 	%rd35, %rd5, %rd34;
	ld.local.f32 	%f102, [%rd35];
	sub.f32 	%f103, %f102, %f10;
	fma.rn.f32 	%f104, %f103, %f103, %f215;
	ld.local.f32 	%f105, [%rd35+4];
	sub.f32 	%f106, %f105, %f10;
	fma.rn.f32 	%f107, %f106, %f106, %f104;
	ld.local.f32 	%f108, [%rd35+8];
	sub.f32 	%f109, %f108, %f10;
	fma.rn.f32 	%f110, %f109, %f109, %f107;
	ld.local.f32 	%f111, [%rd35+12];
	sub.f32 	%f112, %f111, %f10;
	fma.rn.f32 	%f113, %f112, %f112, %f110;
	ld.local.f32 	%f114, [%rd35+16];
	sub.f32 	%f115, %f114, %f10;
	fma.rn.f32 	%f116, %f115, %f115, %f113;
	ld.local.f32 	%f117, [%rd35+20];
	sub.f32 	%f118, %f117, %f10;
	fma.rn.f32 	%f119, %f118, %f118, %f116;
	ld.local.f32 	%f120, [%rd35+24];
	sub.f32 	%f121, %f120, %f10;
	fma.rn.f32 	%f122, %f121, %f121, %f119;
	ld.local.f32 	%f123, [%rd35+28];
	sub.f32 	%f124, %f123, %f10;
	fma.rn.f32 	%f215, %f124, %f124, %f122;
	add.s32 	%r94, %r94, 8;
$L__BB12_17:
	setp.eq.s32 	%p18, %r23, 0;
	@%p18 bra 	$L__BB12_24;
	and.b32  	%r26, %r93, 3;
	setp.lt.u32 	%p19, %r23, 4;
	@%p19 bra 	$L__BB12_20;
	mul.wide.u32 	%rd36, %r94, 4;
	add.s64 	%rd37, %rd5, %rd36;
	ld.local.f32 	%f126, [%rd37];
	sub.f32 	%f127, %f126, %f10;
	fma.rn.f32 	%f128, %f127, %f127, %f215;
	ld.local.f32 	%f129, [%rd37+4];
	sub.f32 	%f130, %f129, %f10;
	fma.rn.f32 	%f131, %f130, %f130, %f128;
	ld.local.f32 	%f132, [%rd37+8];
	sub.f32 	%f133, %f132, %f10;
	fma.rn.f32 	%f134, %f133, %f133, %f131;
	ld.local.f32 	%f135, [%rd37+12];
	sub.f32 	%f136, %f135, %f10;
	fma.rn.f32 	%f215, %f136, %f136, %f134;
	add.s32 	%r94, %r94, 4;
$L__BB12_20:
	setp.eq.s32 	%p20, %r26, 0;
	@%p20 bra 	$L__BB12_24;
	mul.wide.u32 	%rd38, %r94, 4;
	add.s64 	%rd16, %rd5, %rd38;
	ld.local.f32 	%f137, [%rd16];
	sub.f32 	%f138, %f137, %f10;
	fma.rn.f32 	%f215, %f138, %f138, %f215;
	setp.eq.s32 	%p21, %r26, 1;
	@%p21 bra 	$L__BB12_24;
	ld.local.f32 	%f139, [%rd16+4];
	sub.f32 	%f140, %f139, %f10;
	fma.rn.f32 	%f215, %f140, %f140, %f215;
	setp.eq.s32 	%p22, %r26, 2;
	@%p22 bra 	$L__BB12_24;
	ld.local.f32 	%f141, [%rd16+8];
	sub.f32 	%f142, %f141, %f10;
	fma.rn.f32 	%f215, %f142, %f142, %f215;
$L__BB12_24:
	mov.b32 	%r67, %f215;
	shfl.sync.bfly.b32	%r68|%p24, %r67, 16, 31, -1;
	mov.b32 	%f143, %r68;
	add.f32 	%f144, %f215, %f143;
	mov.b32 	%r69, %f144;
	shfl.sync.bfly.b32	%r70|%p25, %r69, 8, 31, -1;
	mov.b32 	%f145, %r70;
	add.f32 	%f146, %f144, %f145;
	mov.b32 	%r71, %f146;
	shfl.sync.bfly.b32	%r72|%p26, %r71, 4, 31, -1;
	mov.b32 	%f147, %r72;
	add.f32 	%f148, %f146, %f147;
	mov.b32 	%r73, %f148;
	shfl.sync.bfly.b32	%r74|%p27, %r73, 2, 31, -1;
	mov.b32 	%f149, %r74;
	add.f32 	%f150, %f148, %f149;
	mov.b32 	%r75, %f150;
	shfl.sync.bfly.b32	%r76|%p28, %r75, 1, 31, -1;
	mov.b32 	%f151, %r76;
	add.f32 	%f152, %f150, %f151;
	div.rn.f32 	%f153, %f152, %f1;
	add.f32 	%f154, %f153, 0f3727C5AC;
	rsqrt.approx.f32 	%f25, %f154;
	@%p13 bra 	$L__BB12_32;
	and.b32  	%r31, %r93, 3;
	setp.lt.u32 	%p29, %r93, 4;
	mov.b32 	%r98, 0;
	@%p29 bra 	$L__BB12_28;
	and.b32  	%r98, %r93, 536870908;
	mov.b32 	%r99, 0;
$L__BB12_27:
	.pragma "nounroll";
	shl.b32 	%r79, %r99, 5;
	add.s32 	%r80, %r79, %r1;
	mul.wide.u32 	%rd39, %r80, 4;
	add.s64 	%rd40, %rd3, %rd39;
	ld.global.f32 	%f155, [%rd40];
	mul.wide.u32 	%rd41, %r99, 4;
	add.s64 	%rd42, %rd5, %rd41;
	ld.local.v2.f32 	{%f156, %f157}, [%rd42];
	sub.f32 	%f158, %f156, %f10;
	mul.f32 	%f159, %f25, %f158;
	add.s64 	%rd43, %rd2, %rd39;
	ld.global.f32 	%f160, [%rd43];
	fma.rn.f32 	%f161, %f155, %f159, %f160;
	ld.global.f32 	%f162, [%rd40+128];
	sub.f32 	%f163, %f157, %f10;
	mul.f32 	%f164, %f25, %f163;
	ld.global.f32 	%f165, [%rd43+128];
	fma.rn.f32 	%f166, %f162, %f164, %f165;
	st.local.v2.f32 	[%rd42], {%f161, %f166};
	add.s32 	%r81, %r80, 64;
	mul.wide.u32 	%rd44, %r81, 4;
	add.s64 	%rd45, %rd3, %rd44;
	ld.global.f32 	%f167, [%rd45];
	ld.local.v2.f32 	{%f168, %f169}, [%rd42+8];
	sub.f32 	%f170, %f168, %f10;
	mul.f32 	%f171, %f25, %f170;
	add.s64 	%rd46, %rd2, %rd44;
	ld.global.f32 	%f172, [%rd46];
	fma.rn.f32 	%f173, %f167, %f171, %f172;
	add.s32 	%r82, %r80, 96;
	mul.wide.u32 	%rd47, %r82, 4;
	add.s64 	%rd48, %rd3, %rd47;
	ld.global.f32 	%f174, [%rd48];
	sub.f32 	%f175, %f169, %f10;
	mul.f32 	%f176, %f25, %f175;
	add.s64 	%rd49, %rd2, %rd47;
	ld.global.f32 	%f177, [%rd49];
	fma.rn.f32 	%f178, %f174, %f176, %f177;
	st.local.v2.f32 	[%rd42+8], {%f173, %f178};
	add.s32 	%r99, %r99, 4;
	setp.eq.s32 	%p30, %r99, %r98;
	@%p30 bra 	$L__BB12_28;
	bra.uni 	$L__BB12_27;
$L__BB12_28:
	setp.eq.s32 	%p31, %r31, 0;
	@%p31 bra 	$L__BB12_32;
	shl.b32 	%r83, %r98, 5;
	add.s32 	%r34, %r83, %r1;
	mul.wide.u32 	%rd50, %r34, 4;
	add.s64 	%rd51, %rd3, %rd50;
	ld.global.f32 	%f179, [%rd51];
	mul.wide.u32 	%rd52, %r98, 4;
	add.s64 	%rd17, %rd5, %rd52;
	ld.local.f32 	%f180, [%rd17];
	sub.f32 	%f181, %f180, %f10;
	mul.f32 	%f182, %f25, %f181;
	add.s64 	%rd53, %rd2, %rd50;
	ld.global.f32 	%f183, [%rd53];
	fma.rn.f32 	%f184, %f179, %f182, %f183;
	st.local.f32 	[%rd17], %f184;
	setp.eq.s32 	%p32, %r31, 1;
	@%p32 bra 	$L__BB12_32;
	add.s32 	%r84, %r34, 32;
	mul.wide.u32 	%rd54, %r84, 4;
	add.s64 	%rd55, %rd3, %rd54;
	ld.global.f32 	%f185, [%rd55];
	ld.local.f32 	%f186, [%rd17+4];
	sub.f32 	%f187, %f186, %f10;
	mul.f32 	%f188, %f25, %f187;
	add.s64 	%rd56, %rd2, %rd54;
	ld.global.f32 	%f189, [%rd56];
	fma.rn.f32 	%f190, %f185, %f188, %f189;
	st.local.f32 	[%rd17+4], %f190;
	setp.eq.s32 	%p33, %r31, 2;
	@%p33 bra 	$L__BB12_32;
	add.s32 	%r85, %r34, 64;
	mul.wide.u32 	%rd57, %r85, 4;
	add.s64 	%rd58, %rd3, %rd57;
	ld.global.f32 	%f191, [%rd58];
	ld.local.f32 	%f192, [%rd17+8];
	sub.f32 	%f193, %f192, %f10;
	mul.f32 	%f194, %f25, %f193;
	add.s64 	%rd59, %rd2, %rd57;
	ld.global.f32 	%f195, [%rd59];
	fma.rn.f32 	%f196, %f191, %f194, %f195;
	st.local.f32 	[%rd17+8], %f196;
$L__BB12_32:
	setp.ge.s32 	%p34, %r1, %r45;
	@%p34 bra 	$L__BB12_40;
	setp.lt.u32 	%p35, %r5, 96;
	mov.b32 	%r103, 0;
	mov.u32 	%r102, %r1;
	@%p35 bra 	$L__BB12_36;
	mov.b32 	%r101, 0;
	mov.u32 	%r102, %r1;
$L__BB12_35:
	.pragma "nounroll";
	mul.wide.u32 	%rd60, %r101, 4;
	add.s64 	%rd61, %rd5, %rd60;
	ld.local.v2.f32 	{%f197, %f198}, [%rd61];
	cvt.u64.u32 	%rd62, %r102;
	add.s64 	%rd63, %rd62, %rd7;
	shl.b64 	%rd64, %rd63, 2;
	add.s64 	%rd65, %rd4, %rd64;
	st.global.f32 	[%rd65], %f197;
	st.global.f32 	[%rd65+128], %f198;
	ld.local.v2.f32 	{%f199, %f200}, [%rd61+8];
	st.global.f32 	[%rd65+256], %f199;
	add.s32 	%r101, %r101, 4;
	st.global.f32 	[%rd65+384], %f200;
	add.s32 	%r102, %r102, 128;
	setp.ne.s32 	%p36, %r101, %r7;
	mov.u32 	%r103, %r7;
	@%p36 bra 	$L__BB12_35;
$L__BB12_36:
	setp.eq.s32 	%p37, %r6, 0;
	@%p37 bra 	$L__BB12_40;
	setp.eq.s32 	%p38, %r6, 1;
	mul.wide.u32 	%rd66, %r103, 4;
	add.s64 	%rd18, %rd5, %rd66;
	ld.local.f32 	%f201, [%rd18];
	cvt.u64.u32 	%rd67, %r102;
	add.s64 	%rd68, %rd67, %rd7;
	shl.b64 	%rd69, %rd68, 2;
	add.s64 	%rd19, %rd4, %rd69;
	st.global.f32 	[%rd19], %f201;
	@%p38 bra 	$L__BB12_40;
	setp.eq.s32 	%p39, %r6, 2;
	ld.local.f32 	%f202, [%rd18+4];
	st.global.f32 	[%rd19+128], %f202;
	@%p39 bra 	$L__BB12_40;
	ld.local.f32 	%f203, [%rd18+8];
	st.global.f32 	[%rd19+256], %f203;
$L__BB12_40:
	add.s32 	%r88, %r88, %r4;
	setp.lt.s32 	%p40, %r88, %r44;
	@%p40 bra 	$L__BB12_2;
$L__BB12_41:
	ret;

}
	// .globl	_Z16layer_norm_floatILi32ELi15EEvPfS0_S0_S0_ii
.visible .entry _Z16layer_norm_floatILi32ELi15EEvPfS0_S0_S0_ii(
	.param .u64 .ptr .align 1 _Z16layer_norm_floatILi32ELi15EEvPfS0_S0_S0_ii_param_0,
	.param .u64 .ptr .align 1 _Z16layer_norm_floatILi32ELi15EEvPfS0_S0_S0_ii_param_1,
	.param .u64 .ptr .align 1 _Z16layer_norm_floatILi32ELi15EEvPfS0_S0_S0_ii_param_2,
	.param .u64 .ptr .align 1 _Z16layer_norm_floatILi32ELi15EEvPfS0_S0_S0_ii_param_3,
	.param .u32 _Z16layer_norm_floatILi32ELi15EEvPfS0_S0_S0_ii_param_4,
	.param .u32 _Z16layer_norm_floatILi32ELi15EEvPfS0_S0_S0_ii_param_5
)
{
	.local .align 4 .b8 	__local_depot13[60];
	.reg .b64 	%SP;
	.reg .b64 	%SPL;
	.reg .pred 	%p<41>;
	.reg .b32 	%r<104>;
	.reg .b32 	%f<216>;
	.reg .b64 	%rd<72>;

	mov.u64 	%SPL, __local_depot13;
	ld.param.u64 	%rd20, [_Z16layer_norm_floatILi32ELi15EEvPfS0_S0_S0_ii_param_0];
	ld.param.u64 	%rd21, [_Z16layer_norm_floatILi32ELi15EEvPfS0_S0_S0_ii_param_1];
	ld.param.u64 	%rd22, [_Z16layer_norm_floatILi32ELi15EEvPfS0_S0_S0_ii_param_2];
	ld.param.u64 	%rd23, [_Z16layer_norm_floatILi32ELi15EEvPfS0_S0_S0_ii_param_3];
	ld.param.u32 	%r44, [_Z16layer_norm_floatILi32ELi15EEvPfS0_S0_S0_ii_param_4];
	ld.param.u32 	%r45, [_Z16layer_norm_floatILi32ELi15EEvPfS0_S0_S0_ii_param_5];
	cvta.to.global.u64 	%rd1, %rd20;
	cvta.to.global.u64 	%rd2, %rd23;
	cvta.to.global.u64 	%rd3, %rd22;
	cvta.to.global.u64 	%rd4, %rd21;
	add.u64 	%rd5, %SPL, 0;
	mov.u32 	%r1, %tid.x;
	mov.u32 	%r46, %tid.y;
	mov.u32 	%r47, %ctaid.x;
	mov.u32 	%r2, %ntid.y;
	mad.lo.s32 	%r88, %r47, %r2, %r46;
	setp.ge.s32 	%p1, %r88, %r44;
	@%p1 bra 	$L__BB13_41;
	cvt.rn.f32.s32 	%f1, %r45;
	mov.u32 	%r48, %nctaid.x;
	mul.lo.s32 	%r4, %r2, %r48;
	not.b32 	%r49, %r1;
	add.s32 	%r5, %r45, %r49;
	shr.u32 	%r50, %r5, 5;
	add.s32 	%r51, %r50, 1;
	and.b32  	%r6, %r51, 3;
	and.b32  	%r7, %r51, 268435452;
	neg.s32 	%r8, %r7;
	add.s64 	%rd6, %rd1, 256;
$L__BB13_2:
	setp.ge.s32 	%p2, %r1, %r45;
	mul.lo.s32 	%r53, %r88, %r45;
	cvt.s64.s32 	%rd7, %r53;
	mov.b32 	%r93, 0;
	mov.f32 	%f207, 0f00000000;
	@%p2 bra 	$L__BB13_10;
	setp.lt.u32 	%p3, %r5, 96;
	mov.f32 	%f207, 0f00000000;
	mov.b32 	%r90, 0;
	mov.u32 	%r92, %r1;
	@%p3 bra 	$L__BB13_6;
	add.s64 	%rd71, %rd5, 8;
	cvt.u64.u32 	%rd25, %r1;
	add.s64 	%rd26, %rd25, %rd7;
	shl.b64 	%rd27, %rd26, 2;
	add.s64 	%rd70, %rd6, %rd27;
	mov.f32 	%f207, 0f00000000;
	mov.u32 	%r91, %r8;
	mov.u32 	%r92, %r1;
$L__BB13_5:
	.pragma "nounroll";
	ld.global.f32 	%f30, [%rd70+-256];
	st.local.f32 	[%rd71+-8], %f30;
	add.f32 	%f31, %f207, %f30;
	ld.global.f32 	%f32, [%rd70+-128];
	st.local.f32 	[%rd71+-4], %f32;
	add.f32 	%f33, %f31, %f32;
	ld.global.f32 	%f34, [%rd70];
	st.local.f32 	[%rd71], %f34;
	add.f32 	%f35, %f33, %f34;
	ld.global.f32 	%f36, [%rd70+128];
	st.local.f32 	[%rd71+4], %f36;
	add.f32 	%f207, %f35, %f36;
	add.s32 	%r92, %r92, 128;
	add.s64 	%rd71, %rd71, 16;
	add.s32 	%r91, %r91, 4;
	add.s64 	%rd70, %rd70, 512;
	setp.eq.s32 	%p4, %r91, 0;
	mov.u32 	%r90, %r7;
	@%p4 bra 	$L__BB13_6;
	bra.uni 	$L__BB13_5;
$L__BB13_6:
	setp.eq.s32 	%p5, %r6, 0;
	mov.u32 	%r93, %r7;
	@%p5 bra 	$L__BB13_10;
	setp.eq.s32 	%p6, %r6, 1;
	cvt.u64.u32 	%rd28, %r92;
	add.s64 	%rd29, %rd28, %rd7;
	shl.b64 	%rd30, %rd29, 2;
	add.s64 	%rd10, %rd1, %rd30;
	ld.global.f32 	%f37, [%rd10];
	mul.wide.u32 	%rd31, %r90, 4;
	add.s64 	%rd11, %rd5, %rd31;
	st.local.f32 	[%rd11], %f37;
	add.f32 	%f207, %f207, %f37;
	add.s32 	%r93, %r90, 1;
	@%p6 bra 	$L__BB13_10;
	setp.eq.s32 	%p7, %r6, 2;
	ld.global.f32 	%f38, [%rd10+128];
	st.local.f32 	[%rd11+4], %f38;
	add.f32 	%f207, %f207, %f38;
	add.s32 	%r93, %r90, 2;
	@%p7 bra 	$L__BB13_10;
	ld.global.f32 	%f39, [%rd10+256];
	st.local.f32 	[%rd11+8], %f39;
	add.f32 	%f207, %f207, %f39;
	add.s32 	%r93, %r90, 3;
$L__BB13_10:
	mov.b32 	%r55, %f207;
	shfl.sync.bfly.b32	%r56|%p8, %r55, 16, 31, -1;
	mov.b32 	%f41, %r56;
	add.f32 	%f42, %f207, %f41;
	mov.b32 	%r57, %f42;
	shfl.sync.bfly.b32	%r58|%p9, %r57, 8, 31, -1;
	mov.b32 	%f43, %r58;
	add.f32 	%f44, %f42, %f43;
	mov.b32 	%r59, %f44;
	shfl.sync.bfly.b32	%r60|%p10, %r59, 4, 31, -1;
	mov.b32 	%f45, %r60;
	add.f32 	%f46, %f44, %f45;
	mov.b32 	%r61, %f46;
	shfl.sync.bfly.b32	%r62|%p11, %r61, 2, 31, -1;
	mov.b32 	%f47, %r62;
	add.f32 	%f48, %f46, %f47;
	mov.b32 	%r63, %f48;
	shfl.sync.bfly.b32	%r64|%p12, %r63, 1, 31, -1;
	mov.b32 	%f49, %r64;
	add.f32 	%f50, %f48, %f49;
	div.rn.f32 	%f10, %f50, %f1;
	setp.eq.s32 	%p13, %r93, 0;
	mov.f32 	%f215, 0f00000000;
	@%p13 bra 	$L__BB13_24;
	and.b32  	%r20, %r93, 15;
	setp.lt.u32 	%p14, %r93, 16;
	mov.f32 	%f215, 0f00000000;
	mov.b32 	%r94, 0;
	@%p14 bra 	$L__BB13_14;
	and.b32  	%r94, %r93, 536870896;
	mov.f32 	%f215, 0f00000000;
	mov.b32 	%r97, 0;
$L__BB13_13:
	.pragma "nounroll";
	mul.wide.u32 	%rd32, %r97, 4;
	add.s64 	%rd33, %rd5, %rd32;
	ld.local.f32 	%f54, [%rd33];
	sub.f32 	%f55, %f54, %f10;
	fma.rn.f32 	%f56, %f55, %f55, %f215;
	ld.local.f32 	%f57, [%rd33+4];
	sub.f32 	%f58, %f57, %f10;
	fma.rn.f32 	%f59, %f58, %f58, %f56;
	ld.local.f32 	%f60, [%rd33+8];
	sub.f32 	%f61, %f60, %f10;
	fma.rn.f32 	%f62, %f61, %f61, %f59;
	ld.local.f32 	%f63, [%rd33+12];
	sub.f32 	%f64, %f63, %f10;
	fma.rn.f32 	%f65, %f64, %f64, %f62;
	ld.local.f32 	%f66, [%rd33+16];
	sub.f32 	%f67, %f66, %f10;
	fma.rn.f32 	%f68, %f67, %f67, %f65;
	ld.local.f32 	%f69, [%rd33+20];
	sub.f32 	%f70, %f69, %f10;
	fma.rn.f32 	%f71, %f70, %f70, %f68;
	ld.local.f32 	%f72, [%rd33+24];
	sub.f32 	%f73, %f72, %f10;
	fma.rn.f32 	%f74, %f73, %f73, %f71;
	ld.local.f32 	%f75, [%rd33+28];
	sub.f32 	%f76, %f75, %f10;
	fma.rn.f32 	%f77, %f76, %f76, %f74;
	ld.local.f32 	%f78, [%rd33+32];
	sub.f32 	%f79, %f78, %f10;
	fma.rn.f32 	%f80, %f79, %f79, %f77;
	ld.local.f32 	%f81, [%rd33+36];
	sub.f32 	%f82, %f81, %f10;
	fma.rn.f32 	%f83, %f82, %f82, %f80;
	ld.local.f32 	%f84, [%rd33+40];
	sub.f32 	%f85, %f84, %f10;
	fma.rn.f32 	%f86, %f85, %f85, %f83;
	ld.local.f32 	%f87, [%rd33+44];
	sub.f32 	%f88, %f87, %f10;
	fma.rn.f32 	%f89, %f88, %f88, %f86;
	ld.local.f32 	%f90, [%rd33+48];
	sub.f32 	%f91, %f90, %f10;
	fma.rn.f32 	%f92, %f91, %f91, %f89;
	ld.local.f32 	%f93, [%rd33+52];
	sub.f32 	%f94, %f93, %f10;
	fma.rn.f32 	%f95, %f94, %f94, %f92;
	ld.local.f32 	%f96, [%rd33+56];
	sub.f32 	%f97, %f96, %f10;
	fma.rn.f32 	%f98, %f97, %f97, %f95;
	ld.local.f32 	%f99, [%rd33+60];
	sub.f32 	%f100, %f99, %f10;
	fma.rn.f32 	%f215, %f100, %f100, %f98;
	add.s32 	%r97, %r97, 16;
	setp.eq.s32 	%p15, %r97, %r94;
	@%p15 bra 	$L__BB13_14;
	bra.uni 	$L__BB13_13;
$L__BB13_14:
	setp.eq.s32 	%p16, %r20, 0;
	@%p16 bra 	$L__BB13_24;
	and.b32  	%r23, %r93, 7;
	setp.lt.u32 	%p17, %r20, 8;
	@%p17 bra 	$L__BB13_17;
	mul.wide.u32 	%rd34, %r94, 4;
	add.s64 	%rd35, %rd5, %rd34;
	ld.local.f32 	%f102, [%rd35];
	sub.f32 	%f103, %f102, %f10;
	fma.rn.f32 	%f104, %f103, %f103, %f215;
	ld.local.f32 	%f105, [%rd35+4];
	sub.f32 	%f106, %f105, %f10;
	fma.rn.f32 	%f107, %f106, %f106, %f104;
	ld.local.f32 	%f108, [%rd35+8];
	sub.f32 	%f109, %f108, %f10;
	fma.rn.f32 	%f110, %f109, %f109, %f107;
	ld.local.f32 	%f111, [%rd35+12];
	sub.f32 	%f112, %f111, %f10;
	fma.rn.f32 	%f113, %f112, %f112, %f110;
	ld.local.f32 	%f114, [%rd35+16];
	sub.f32 	%f115, %f114, %f10;
	fma.rn.f32 	%f116, %f115, %f115, %f113;
	ld.local.f32 	%f117, [%rd35+20];
	sub.f32 	%f118, %f117, %f10;
	fma.rn.f32 	%f119, %f118, %f118, %f116;
	ld.local.f32 	%f120, [%rd35+24];
	sub.f32 	%f121, %f120, %f10;
	fma.rn.f32 	%f122, %f121, %f121, %f119;
	ld.local.f32 	%f123, [%rd35+28];
	sub.f32 	%f124, %f123, %f10;
	fma.rn.f32 	%f215, %f124, %f124, %f122;
	add.s32 	%r94, %r94, 8;
$L__BB13_17:
	setp.eq.s32 	%p18, %r23, 0;
	@%p18 bra 	$L__BB13_24;
	and.b32  	%r26, %r93, 3;
	setp.lt.u32 	%p19, %r23, 4;
	@%p19 bra 	$L__BB13_20;
	mul.wide.u32 	%rd36, %r94, 4;
	add.s64 	%rd37, %rd5, %rd36;
	ld.local.f32 	%f126, [%rd37];
	sub.f32 	%f127, %f126, %f10;
	fma.rn.f32 	%f128, %f127, %f127, %f215;
	ld.local.f32 	%f129, [%rd37+4];
	sub.f32 	%f130, %f129, %f10;
	fma.rn.f32 	%f131, %f130, %f130, %f128;
	ld.local.f32 	%f132, [%rd37+8];
	sub.f32 	%f133, %f132, %f10;
	fma.rn.f32 	%f134, %f133, %f133, %f131;
	ld.local.f32 	%f135, [%rd37+12];
	sub.f32 	%f136, %f135, %f10;
	fma.rn.f32 	%f215, %f136, %f136, %f134;
	add.s32 	%r94, %r94, 4;
$L__BB13_20:
	setp.eq.s32 	%p20, %r26, 0;
	@%p20 bra 	$L__BB13_24;
	mul.wide.u32 	%rd38, %r94, 4;
	add.s64 	%rd16, %rd5, %rd38;
	ld.local.f32 	%f137, [%rd16];
	sub.f32 	%f138, %f137, %f10;
	fma.rn.f32 	%f215, %f138, %f138, %f215;
	setp.eq.s32 	%p21, %r26, 1;
	@%p21 bra 	$L__BB13_24;
	ld.local.f32 	%f139, [%rd16+4];
	sub.f32 	%f140, %f139, %f10;
	fma.rn.f32 	%f215, %f140, %f140, %f215;
	setp.eq.s32 	%p22, %r26, 2;
	@%p22 bra 	$L__BB13_24;
	ld.local.f32 	%f141, [%rd16+8];
	sub.f32 	%f142, %f141, %f10;
	fma.rn.f32 	%f215, %f142, %f142, %f215;
$L__BB13_24:
	mov.b32 	%r67, %f215;
	shfl.sync.bfly.b32	%r68|%p24, %r67, 16, 31, -1;
	mov.b32 	%f143, %r68;
	add.f32 	%f144, %f215, %f143;
	mov.b32 	%r69, %f144;
	shfl.sync.bfly.b32	%r70|%p25, %r69, 8, 31, -1;
	mov.b32 	%f145, %r70;
	add.f32 	%f146, %f144, %f145;
	mov.b32 	%r71, %f146;
	shfl.sync.bfly.b32	%r72|%p26, %r71, 4, 31, -1;
	mov.b32 	%f147, %r72;
	add.f32 	%f148, %f146, %f147;
	mov.b32 	%r73, %f148;
	shfl.sync.bfly.b32	%r74|%p27, %r73, 2, 31, -1;
	mov.b32 	%f149, %r74;
	add.f32 	%f150, %f148, %f149;
	mov.b32 	%r75, %f150;
	shfl.sync.bfly.b32	%r76|%p28, %r75, 1, 31, -1;
	mov.b32 	%f151, %r76;
	add.f32 	%f152, %f150, %f151;
	div.rn.f32 	%f153, %f152, %f1;
	add.f32 	%f154, %f153, 0f3727C5AC;
	rsqrt.approx.f32 	%f25, %f154;
	@%p13 bra 	$L__BB13_32;
	and.b32  	%r31, %r93, 3;
	setp.lt.u32 	%p29, %r93, 4;
	mov.b32 	%r98, 0;
	@%p29 bra 	$L__BB13_28;
	and.b32  	%r98, %r93, 536870908;
	mov.b32 	%r99, 0;
$L__BB13_27:
	.pragma "nounroll";
	shl.b32 	%r79, %r99, 5;
	add.s32 	%r80, %r79, %r1;
	mul.wide.u32 	%rd39, %r80, 4;
	add.s64 	%rd40, %rd3, %rd39;
	ld.global.f32 	%f155, [%rd40];
	mul.wide.u32 	%rd41, %r99, 4;
	add.s64 	%rd42, %rd5, %rd41;
	ld.local.f32 	%f156, [%rd42];
	sub.f32 	%f157, %f156, %f10;
	mul.f32 	%f158, %f25, %f157;
	add.s64 	%rd43, %rd2, %rd39;
	ld.global.f32 	%f159, [%rd43];
	fma.rn.f32 	%f160, %f155, %f158, %f159;
	st.local.f32 	[%rd42], %f160;
	ld.global.f32 	%f161, [%rd40+128];
	ld.local.f32 	%f162, [%rd42+4];
	sub.f32 	%f163, %f162, %f10;
	mul.f32 	%f164, %f25, %f163;
	ld.global.f32 	%f165, [%rd43+128];
	fma.rn.f32 	%f166, %f161, %f164, %f165;
	st.local.f32 	[%rd42+4], %f166;
	add.s32 	%r81, %r80, 64;
	mul.wide.u32 	%rd44, %r81, 4;
	add.s64 	%rd45, %rd3, %rd44;
	ld.global.f32 	%f167, [%rd45];
	ld.local.f32 	%f168, [%rd42+8];
	sub.f32 	%f169, %f168, %f10;
	mul.f32 	%f170, %f25, %f169;
	add.s64 	%rd46, %rd2, %rd44;
	ld.global.f32 	%f171, [%rd46];
	fma.rn.f32 	%f172, %f167, %f170, %f171;
	st.local.f32 	[%rd42+8], %f172;
	add.s32 	%r82, %r80, 96;
	mul.wide.u32 	%rd47, %r82, 4;
	add.s64 	%rd48, %rd3, %rd47;
	ld.global.f32 	%f173, [%rd48];
	ld.local.f32 	%f174, [%rd42+12];
	sub.f32 	%f175, %f174, %f10;
	mul.f32 	%f176, %f25, %f175;
	add.s64 	%rd49, %rd2, %rd47;
	ld.global.f32 	%f177, [%rd49];
	fma.rn.f32 	%f178, %f173, %f176, %f177;
	st.local.f32 	[%rd42+12], %f178;
	add.s32 	%r99, %r99, 4;
	setp.eq.s32 	%p30, %r99, %r98;
	@%p30 bra 	$L__BB13_28;
	bra.uni 	$L__BB13_27;
$L__BB13_28:
	setp.eq.s32 	%p31, %r31, 0;
	@%p31 bra 	$L__BB13_32;
	shl.b32 	%r83, %r98, 5;
	add.s32 	%r34, %r83, %r1;
	mul.wide.u32 	%rd50, %r34, 4;
	add.s64 	%rd51, %rd3, %rd50;
	ld.global.f32 	%f179, [%rd51];
	mul.wide.u32 	%rd52, %r98, 4;
	add.s64 	%rd17, %rd5, %rd52;
	ld.local.f32 	%f180, [%rd17];
	sub.f32 	%f181, %f180, %f10;
	mul.f32 	%f182, %f25, %f181;
	add.s64 	%rd53, %rd2, %rd50;
	ld.global.f32 	%f183, [%rd53];
	fma.rn.f32 	%f184, %f179, %f182, %f183;
	st.local.f32 	[%rd17], %f184;
	setp.eq.s32 	%p32, %r31, 1;
	@%p32 bra 	$L__BB13_32;
	add.s32 	%r84, %r34, 32;
	mul.wide.u32 	%rd54, %r84, 4;
	add.s64 	%rd55, %rd3, %rd54;
	ld.global.f32 	%f185, [%rd55];
	ld.local.f32 	%f186, [%rd17+4];
	sub.f32 	%f187, %f186, %f10;
	mul.f32 	%f188, %f25, %f187;
	add.s64 	%rd56, %rd2, %rd54;
	ld.global.f32 	%f189, [%rd56];
	fma.rn.f32 	%f190, %f185, %f188, %f189;
	st.local.f32 	[%rd17+4], %f190;
	setp.eq.s32 	%p33, %r31, 2;
	@%p33 bra 	$L__BB13_32;
	add.s32 	%r85, %r34, 64;
	mul.wide.u32 	%rd57, %r85, 4;
	add.s64 	%rd58, %rd3, %rd57;
	ld.global.f32 	%f191, [%rd58];
	ld.local.f32 	%f192, [%rd17+8];
	sub.f32 	%f193, %f192, %f10;
	mul.f32 	%f194, %f25, %f193;
	add.s64 	%rd59, %rd2, %rd57;
	ld.global.f32 	%f195, [%rd59];
	fma.rn.f32 	%f196, %f191, %f194, %f195;
	st.local.f32 	[%rd17+8], %f196;
$L__BB13_32:
	setp.ge.s32 	%p34, %r1, %r45;
	@%p34 bra 	$L__BB13_40;
	setp.lt.u32 	%p35, %r5, 96;
	mov.b32 	%r103, 0;
	mov.u32 	%r102, %r1;
	@%p35 bra 	$L__BB13_36;
	mov.b32 	%r101, 0;
	mov.u32 	%r102, %r1;
$L__BB13_35:
	.pragma "nounroll";
	mul.wide.u32 	%rd60, %r101, 4;
	add.s64 	%rd61, %rd5, %rd60;
	ld.local.f32 	%f197, [%rd61];
	cvt.u64.u32 	%rd62, %r102;
	add.s64 	%rd63, %rd62, %rd7;
	shl.b64 	%rd64, %rd63, 2;
	add.s64 	%rd65, %rd4, %rd64;
	st.global.f32 	[%rd65], %f197;
	ld.local.f32 	%f198, [%rd61+4];
	st.global.f32 	[%rd65+128], %f198;
	ld.local.f32 	%f199, [%rd61+8];
	st.global.f32 	[%rd65+256], %f199;
	add.s32 	%r101, %r101, 4;
	ld.local.f32 	%f200, [%rd61+12];
	st.global.f32 	[%rd65+384], %f200;
	add.s32 	%r102, %r102, 128;
	setp.ne.s32 	%p36, %r101, %r7;
	mov.u32 	%r103, %r7;
	@%p36 bra 	$L__BB13_35;
$L__BB13_36:
	setp.eq.s32 	%p37, %r6, 0;
	@%p37 bra 	$L__BB13_40;
	setp.eq.s32 	%p38, %r6, 1;
	mul.wide.u32 	%rd66, %r103, 4;
	add.s64 	%rd18, %rd5, %rd66;
	ld.local.f32 	%f201, [%rd18];
	cvt.u64.u32 	%rd67, %r102;
	add.s64 	%rd68, %rd67, %rd7;
	shl.b64 	%rd69, %rd68, 2;
	add.s64 	%rd19, %rd4, %rd69;
	st.global.f32 	[%rd19], %f201;
	@%p38 bra 	$L__BB13_40;
	setp.eq.s32 	%p39, %r6, 2;
	ld.local.f32 	%f202, [%rd18+4];
	st.global.f32 	[%rd19+128], %f202;
	@%p39 bra 	$L__BB13_40;
	ld.local.f32 	%f203, [%rd18+8];
	st.global.f32 	[%rd19+256], %f203;
$L__BB13_40:
	add.s32 	%r88, %r88, %r4;
	setp.lt.s32 	%p40, %r88, %r44;
	@%p40 bra 	$L__BB13_2;
$L__BB13_41:
	ret;

}
	// .globl	_Z16layer_norm_floatILi32ELi16EEvPfS0_S0_S0_ii
.visible .entry _Z16layer_norm_floatILi32ELi16EEvPfS0_S0_S0_ii(
	.param .u64 .ptr .align 1 _Z16layer_norm_floatILi32ELi16EEvPfS0_S0_S0_ii_param_0,
	.param .u64 .ptr .align 1 _Z16layer_norm_floatILi32ELi16EEvPfS0_S0_S0_ii_param_1,
	.param .u64 .ptr .align 1 _Z16layer_norm_floatILi32ELi16EEvPfS0_S0_S0_ii_param_2,
	.param .u64 .ptr .align 1 _Z16layer_norm_floatILi32ELi16EEvPfS0_S0_S0_ii_param_3,
	.param .u32 _Z16layer_norm_floatILi32ELi16EEvPfS0_S0_S0_ii_param_4,
	.param .u32 _Z16layer_norm_floatILi32ELi16EEvPfS0_S0_S0_ii_param_5
)
{
	.local .align 16 .b8 	__local_depot14[64];
	.reg .b64 	%SP;
	.reg .b64 	%SPL;
	.reg .pred 	%p<41>;
	.reg .b32 	%r<104>;
	.reg .b32 	%f<216>;
	.reg .b64 	%rd<71>;

	mov.u64 	%SPL, __local_depot14;
	ld.param.u64 	%rd18, [_Z16layer_norm_floatILi32ELi16EEvPfS0_S0_S0_ii_param_0];
	ld.param.u64 	%rd19, [_Z16layer_norm_floatILi32ELi16EEvPfS0_S0_S0_ii_param_1];
	ld.param.u64 	%rd20, [_Z16layer_norm_floatILi32ELi16EEvPfS0_S0_S0_ii_param_2];
	ld.param.u64 	%rd21, [_Z16layer_norm_floatILi32ELi16EEvPfS0_S0_S0_ii_param_3];
	ld.param.u32 	%r44, [_Z16layer_norm_floatILi32ELi16EEvPfS0_S0_S0_ii_param_4];
	ld.param.u32 	%r45, [_Z16layer_norm_floatILi32ELi16EEvPfS0_S0_S0_ii_param_5];
	cvta.to.global.u64 	%rd1, %rd18;
	cvta.to.global.u64 	%rd2, %rd21;
	cvta.to.global.u64 	%rd3, %rd20;
	cvta.to.global.u64 	%rd4, %rd19;
	add.u64 	%rd5, %SPL, 0;
	mov.u32 	%r1, %tid.x;
	mov.u32 	%r46, %tid.y;
	mov.u32 	%r47, %ctaid.x;
	mov.u32 	%r2, %ntid.y;
	mad.lo.s32 	%r88, %r47, %r2, %r46;
	setp.ge.s32 	%p1, %r88, %r44;
	@%p1 bra 	$L__BB14_41;
	cvt.rn.f32.s32 	%f1, %r45;
	mov.u32 	%r48, %nctaid.x;
	mul.lo.s32 	%r4, %r2, %r48;
	not.b32 	%r49, %r1;
	add.s32 	%r5, %r45, %r49;
	shr.u32 	%r50, %r5, 5;
	add.s32 	%r51, %r50, 1;
	and.b32  	%r6, %r51, 3;
	and.b32  	%r7, %r51, 268435452;
	neg.s32 	%r8, %r7;
$L__BB14_2:
	setp.ge.s32 	%p2, %r1, %r45;
	mul.lo.s32 	%r53, %r88, %r45;
	cvt.s64.s32 	%rd6, %r53;
	mov.b32 	%r93, 0;
	mov.f32 	%f207, 0f00000000;
	@%p2 bra 	$L__BB14_10;
	setp.lt.u32 	%p3, %r5, 96;
	mov.f32 	%f207, 0f00000000;
	mov.b32 	%r90, 0;
	mov.u32 	%r92, %r1;
	@%p3 bra 	$L__BB14_6;
	cvt.u64.u32 	%rd23, %r1;
	add.s64 	%rd24, %rd23, %rd6;
	shl.b64 	%rd25, %rd24, 2;
	add.s64 	%rd26, %rd1, %rd25;
	add.s64 	%rd69, %rd26, 256;
	mov.f32 	%f207, 0f00000000;
	mov.u32 	%r91, %r8;
	mov.u64 	%rd70, %rd5;
	mov.u32 	%r92, %r1;
$L__BB14_5:
	.pragma "nounroll";
	ld.global.f32 	%f30, [%rd69+-256];
	add.f32 	%f31, %f207, %f30;
	ld.global.f32 	%f32, [%rd69+-128];
	add.f32 	%f33, %f31, %f32;
	ld.global.f32 	%f34, [%rd69];
	add.f32 	%f35, %f33, %f34;
	ld.global.f32 	%f36, [%rd69+128];
	st.local.v4.f32 	[%rd70], {%f30, %f32, %f34, %f36};
	add.f32 	%f207, %f35, %f36;
	add.s32 	%r92, %r92, 128;
	add.s64 	%rd70, %rd70, 16;
	add.s32 	%r91, %r91, 4;
	add.s64 	%rd69, %rd69, 512;
	setp.eq.s32 	%p4, %r91, 0;
	mov.u32 	%r90, %r7;
	@%p4 bra 	$L__BB14_6;
	bra.uni 	$L__BB14_5;
$L__BB14_6:
	setp.eq.s32 	%p5, %r6, 0;
	mov.u32 	%r93, %r7;
	@%p5 bra 	$L__BB14_10;
	setp.eq.s32 	%p6, %r6, 1;
	cvt.u64.u32 	%rd27, %r92;
	add.s64 	%rd28, %rd27, %rd6;
	shl.b64 	%rd29, %rd28, 2;
	add.s64 	%rd8, %rd1, %rd29;
	ld.global.f32 	%f37, [%rd8];
	mul.wide.u32 	%rd30, %r90, 4;
	add.s64 	%rd9, %rd5, %rd30;
	st.local.f32 	[%rd9], %f37;
	add.f32 	%f207, %f207, %f37;
	add.s32 	%r93, %r90, 1;
	@%p6 bra 	$L__BB14_10;
	setp.eq.s32 	%p7, %r6, 2;
	ld.global.f32 	%f38, [%rd8+128];
	st.local.f32 	[%rd9+4], %f38;
	add.f32 	%f207, %f207, %f38;
	add.s32 	%r93, %r90, 2;
	@%p7 bra 	$L__BB14_10;
	ld.global.f32 	%f39, [%rd8+256];
	st.local.f32 	[%rd9+8], %f39;
	add.f32 	%f207, %f207, %f39;
	add.s32 	%r93, %r90, 3;
$L__BB14_10:
	mov.b32 	%r55, %f207;
	shfl.sync.bfly.b32	%r56|%p8, %r55, 16, 31, -1;
	mov.b32 	%f41, %r56;
	add.f32 	%f42, %f207, %f41;
	mov.b32 	%r57, %f42;
	shfl.sync.bfly.b32	%r58|%p9, %r57, 8, 31, -1;
	mov.b32 	%f43, %r58;
	add.f32 	%f44, %f42, %f43;
	mov.b32 	%r59, %f44;
	shfl.sync.bfly.b32	%r60|%p10, %r59, 4, 31, -1;
	mov.b32 	%f45, %r60;
	add.f32 	%f46, %f44, %f45;
	mov.b32 	%r61, %f46;
	shfl.sync.bfly.b32	%r62|%p11, %r61, 2, 31, -1;
	mov.b32 	%f47, %r62;
	add.f32 	%f48, %f46, %f47;
	mov.b32 	%r63, %f48;
	shfl.sync.bfly.b32	%r64|%p12, %r63, 1, 31, -1;
	mov.b32 	%f49, %r64;
	add.f32 	%f50, %f48, %f49;
	div.rn.f32 	%f10, %f50, %f1;
	setp.eq.s32 	%p13, %r93, 0;
	mov.f32 	%f215, 0f00000000;
	@%p13 bra 	$L__BB14_24;
	and.b32  	%r20, %r93, 15;
	setp.lt.u32 	%p14, %r93, 16;
	mov.f32 	%f215, 0f00000000;
	mov.b32 	%r94, 0;
	@%p14 bra 	$L__BB14_14;
	and.b32  	%r94, %r93, 536870896;
	mov.f32 	%f215, 0f00000000;
	mov.b32 	%r97, 0;
$L__BB14_13:
	.pragma "nounroll";
	mul.wide.u32 	%rd31, %r97, 4;
	add.s64 	%rd32, %rd5, %rd31;
	ld.local.v4.f32 	{%f54, %f55, %f56, %f57}, [%rd32];
	sub.f32 	%f58, %f54, %f10;
	fma.rn.f32 	%f59, %f58, %f58, %f215;
	sub.f32 	%f60, %f55, %f10;
	fma.rn.f32 	%f61, %f60, %f60, %f59;
	sub.f32 	%f62, %f56, %f10;
	fma.rn.f32 	%f63, %f62, %f62, %f61;
	sub.f32 	%f64, %f57, %f10;
	fma.rn.f32 	%f65, %f64, %f64, %f63;
	ld.local.v4.f32 	{%f66, %f67, %f68, %f69}, [%rd32+16];
	sub.f32 	%f70, %f66, %f10;
	fma.rn.f32 	%f71, %f70, %f70, %f65;
	sub.f32 	%f72, %f67, %f10;
	fma.rn.f32 	%f73, %f72, %f72, %f71;
	sub.f32 	%f74, %f68, %f10;
	fma.rn.f32 	%f75, %f74, %f74, %f73;
	sub.f32 	%f76, %f69, %f10;
	fma.rn.f32 	%f77, %f76, %f76, %f75;
	ld.local.v4.f32 	{%f78, %f79, %f80, %f81}, [%rd32+32];
	sub.f32 	%f82, %f78, %f10;
	fma.rn.f32 	%f83, %f82, %f82, %f77;
	sub.f32 	%f84, %f79, %f10;
	fma.rn.f32 	%f85, %f84, %f84, %f83;
	sub.f32 	%f86, %f80, %f10;
	fma.rn.f32 	%f87, %f86, %f86, %f85;
	sub.f32 	%f88, %f81, %f10;
	fma.rn.f32 	%f89, %f88, %f88, %f87;
	ld.local.v4.f32 	{%f90, %f91, %f92, %f93}, [%rd32+48];
	sub.f32 	%f94, %f90, %f10;
	fma.rn.f32 	%f95, %f94, %f94, %f89;
	sub.f32 	%f96, %f91, %f10;
	fma.rn.f32 	%f97, %f96, %f96, %f95;
	sub.f32 	%f98, %f92, %f10;
	fma.rn.f32 	%f99, %f98, %f98, %f97;
	sub.f32 	%f100, %f93, %f10;
	fma.rn.f32 	%f215, %f100, %f100, %f99;
	add.s32 	%r97, %r97, 16;
	setp.eq.s32 	%p15, %r97, %r94;
	@%p15 bra 	$L__BB14_14;
	bra.uni 	$L__BB14_13;
$L__BB14_14:
	setp.eq.s32 	%p16, %r20, 0;
	@%p16 bra 	$L__BB14_24;
	and.b32  	%r23, %r93, 7;
	setp.lt.u32 	%p17, %r20, 8;
	@%p17 bra 	$L__BB14_17;
	mul.wide.u32 	%rd33, %r94, 4;
	add.s64 	%rd34, %rd5, %rd33;
	ld.local.f32 	%f102, [%rd34];
	sub.f32 	%f103, %f102, %f10;
	fma.rn.f32 	%f104, %f103, %f103, %f215;
	ld.local.f32 	%f105, [%rd34+4];
	sub.f32 	%f106, %f105, %f10;
	fma.rn.f32 	%f107, %f106, %f106, %f104;
	ld.local.f32 	%f108, [%rd34+8];
	sub.f32 	%f109, %f108, %f10;
	fma.rn.f32 	%f110, %f109, %f109, %f107;
	ld.local.f32 	%f111, [%rd34+12];
	sub.f32 	%f112, %f111, %f10;
	fma.rn.f32 	%f113, %f112, %f112, %f110;
	ld.local.f32 	%f114, [%rd34+16];
	sub.f32 	%f115, %f114, %f10;
	fma.rn.f32 	%f116, %f115, %f115, %f113;
	ld.local.f32 	%f117, [%rd34+20];
	sub.f32 	%f118, %f117, %f10;
	fma.rn.f32 	%f119, %f118, %f118, %f116;
	ld.local.f32 	%f120, [%rd34+24];
	sub.f32 	%f121, %f120, %f10;
	fma.rn.f32 	%f122, %f121, %f121, %f119;
	ld.local.f32 	%f123, [%rd34+28];
	sub.f32 	%f124, %f123, %f10;
	fma.rn.f32 	%f215, %f124, %f124, %f122;
	add.s32 	%r94, %r94, 8;
$L__BB14_17:
	setp.eq.s32 	%p18, %r23, 0;
	@%p18 bra 	$L__BB14_24;
	and.b32  	%r26, %r93, 3;
	setp.lt.u32 	%p19, %r23, 4;
	@%p19 bra 	$L__BB14_20;
	mul.wide.u32 	%rd35, %r94, 4;
	add.s64 	%rd36, %rd5, %rd35;
	ld.local.f32 	%f126, [%rd36];
	sub.f32 	%f127, %f126, %f10;
	fma.rn.f32 	%f128, %f127, %f127, %f215;
	ld.local.f32 	%f129, [%rd36+4];
	sub.f32 	%f130, %f129, %f10;
	fma.rn.f32 	%f131, %f130, %f130, %f128;
	ld.local.f32 	%f132, [%rd36+8];
	sub.f32 	%f133, %f132, %f10;
	fma.rn.f32 	%f134, %f133, %f133, %f131;
	ld.local.f32 	%f135, [%rd36+12];
	sub.f32 	%f136, %f135, %f10;
	fma.rn.f32 	%f215, %f136, %f136, %f134;
	add.s32 	%r94, %r94, 4;
$L__BB14_20:
	setp.eq.s32 	%p20, %r26, 0;
	@%p20 bra 	$L__BB14_24;
	mul.wide.u32 	%rd37, %r94, 4;
	add.s64 	%rd14, %rd5, %rd37;
	ld.local.f32 	%f137, [%rd14];
	sub.f32 	%f138, %f137, %f10;
	fma.rn.f32 	%f215, %f138, %f138, %f215;
	setp.eq.s32 	%p21, %r26, 1;
	@%p21 bra 	$L__BB14_24;
	ld.local.f32 	%f139, [%rd14+4];
	sub.f32 	%f140, %f139, %f10;
	fma.rn.f32 	%f215, %f140, %f140, %f215;
	setp.eq.s32 	%p22, %r26, 2;
	@%p22 bra 	$L__BB14_24;
	ld.local.f32 	%f141, [%rd14+8];
	sub.f32 	%f142, %f141, %f10;
	fma.rn.f32 	%f215, %f142, %f142, %f215;
$L__BB14_24:
	mov.b32 	%r67, %f215;
	shfl.sync.bfly.b32	%r68|%p24, %r67, 16, 31, -1;
	mov.b32 	%f143, %r68;
	add.f32 	%f144, %f215, %f143;
	mov.b32 	%r69, %f144;
	shfl.sync.bfly.b32	%r70|%p25, %r69, 8, 31, -1;
	mov.b32 	%f145, %r70;
	add.f32 	%f146, %f144, %f145;
	mov.b32 	%r71, %f146;
	shfl.sync.bfly.b32	%r72|%p26, %r71, 4, 31, -1;
	mov.b32 	%f147, %r72;
	add.f32 	%f148, %f146, %f147;
	mov.b32 	%r73, %f148;
	shfl.sync.bfly.b32	%r74|%p27, %r73, 2, 31, -1;
	mov.b32 	%f149, %r74;
	add.f32 	%f150, %f148, %f149;
	mov.b32 	%r75, %f150;
	shfl.sync.bfly.b32	%r76|%p28, %r75, 1, 31, -1;
	mov.b32 	%f151, %r76;
	add.f32 	%f152, %f150, %f151;
	div.rn.f32 	%f153, %f152, %f1;
	add.f32 	%f154, %f153, 0f3727C5AC;
	rsqrt.approx.f32 	%f25, %f154;
	@%p13 bra 	$L__BB14_32;
	and.b32  	%r31, %r93, 3;
	setp.lt.u32 	%p29, %r93, 4;
	mov.b32 	%r98, 0;
	@%p29 bra 	$L__BB14_28;
	and.b32  	%r98, %r93, 536870908;
	mov.b32 	%r99, 0;
$L__BB14_27:
	.pragma "nounroll";
	shl.b32 	%r79, %r99, 5;
	add.s32 	%r80, %r79, %r1;
	mul.wide.u32 	%rd38, %r80, 4;
	add.s64 	%rd39, %rd3, %rd38;
	ld.global.f32 	%f155, [%rd39];
	mul.wide.u32 	%rd40, %r99, 4;
	add.s64 	%rd41, %rd5, %rd40;
	ld.local.v4.f32 	{%f156, %f157, %f158, %f159}, [%rd41];
	sub.f32 	%f160, %f156, %f10;
	mul.f32 	%f161, %f25, %f160;
	add.s64 	%rd42, %rd2, %rd38;
	ld.global.f32 	%f162, [%rd42];
	fma.rn.f32 	%f163, %f155, %f161, %f162;
	ld.global.f32 	%f164, [%rd39+128];
	sub.f32 	%f165, %f157, %f10;
	mul.f32 	%f166, %f25, %f165;
	ld.global.f32 	%f167, [%rd42+128];
	fma.rn.f32 	%f168, %f164, %f166, %f167;
	add.s32 	%r81, %r80, 64;
	mul.wide.u32 	%rd43, %r81, 4;
	add.s64 	%rd44, %rd3, %rd43;
	ld.global.f32 	%f169, [%rd44];
	sub.f32 	%f170, %f158, %f10;
	mul.f32 	%f171, %f25, %f170;
	add.s64 	%rd45, %rd2, %rd43;
	ld.global.f32 	%f172, [%rd45];
	fma.rn.f32 	%f173, %f169, %f171, %f172;
	add.s32 	%r82, %r80, 96;
	mul.wide.u32 	%rd46, %r82, 4;
	add.s64 	%rd47, %rd3, %rd46;
	ld.global.f32 	%f174, [%rd47];
	sub.f32 	%f175, %f159, %f10;
	mul.f32 	%f176, %f25, %f175;
	add.s64 	%rd48, %rd2, %rd46;
	ld.global.f32 	%f177, [%rd48];
	fma.rn.f32 	%f178, %f174, %f176, %f177;
	st.local.v4.f32 	[%rd41], {%f163, %f168, %f173, %f178};
	add.s32 	%r99, %r99, 4;
	setp.eq.s32 	%p30, %r99, %r98;
	@%p30 bra 	$L__BB14_28;
	bra.uni 	$L__BB14_27;
$L__BB14_28:
	setp.eq.s32 	%p31, %r31, 0;
	@%p31 bra 	$L__BB14_32;
	shl.b32 	%r83, %r98, 5;
	add.s32 	%r34, %r83, %r1;
	mul.wide.u32 	%rd49, %r34, 4;
	add.s64 	%rd50, %rd3, %rd49;
	ld.global.f32 	%f179, [%rd50];
	mul.wide.u32 	%rd51, %r98, 4;
	add.s64 	%rd15, %rd5, %rd51;
	ld.local.f32 	%f180, [%rd15];
	sub.f32 	%f181, %f180, %f10;
	mul.f32 	%f182, %f25, %f181;
	add.s64 	%rd52, %rd2, %rd49;
	ld.global.f32 	%f183, [%rd52];
	fma.rn.f32 	%f184, %f179, %f182, %f183;
	st.local.f32 	[%rd15], %f184;
	setp.eq.s32 	%p32, %r31, 1;
	@%p32 bra 	$L__BB14_32;
	add.s32 	%r84, %r34, 32;
	mul.wide.u32 	%rd53, %r84, 4;
	add.s64 	%rd54, %rd3, %rd53;
	ld.global.f32 	%f185, [%rd54];
	ld.local.f32 	%f186, [%rd15+4];
	sub.f32 	%f187, %f186, %f10;
	mul.f32 	%f188, %f25, %f187;
	add.s64 	%rd55, %rd2, %rd53;
	ld.global.f32 	%f189, [%rd55];
	fma.rn.f32 	%f190, %f185, %f188, %f189;
	st.local.f32 	[%rd15+4], %f190;
	setp.eq.s32 	%p33, %r31, 2;
	@%p33 bra 	$L__BB14_32;
	add.s32 	%r85, %r34, 64;
	mul.wide.u32 	%rd56, %r85, 4;
	add.s64 	%rd57, %rd3, %rd56;
	ld.global.f32 	%f191, [%rd57];
	ld.local.f32 	%f192, [%rd15+8];
	sub.f32 	%f193, %f192, %f10;
	mul.f32 	%f194, %f25, %f193;
	add.s64 	%rd58, %rd2, %rd56;
	ld.global.f32 	%f195, [%rd58];
	fma.rn.f32 	%f196, %f191, %f194, %f195;
	st.local.f32 	[%rd15+8], %f196;
$L__BB14_32:
	setp.ge.s32 	%p34, %r1, %r45;
	@%p34 bra 	$L__BB14_40;
	setp.lt.u32 	%p35, %r5, 96;
	mov.b32 	%r103, 0;
	mov.u32 	%r102, %r1;
	@%p35 bra 	$L__BB14_36;
	mov.b32 	%r101, 0;
	mov.u32 	%r102, %r1;
$L__BB14_35:
	.pragma "nounroll";
	mul.wide.u32 	%rd59, %r101, 4;
	add.s64 	%rd60, %rd5, %rd59;
	ld.local.v4.f32 	{%f197, %f198, %f199, %f200}, [%rd60];
	cvt.u64.u32 	%rd61, %r102;
	add.s64 	%rd62, %rd61, %rd6;
	shl.b64 	%rd63, %rd62, 2;
	add.s64 	%rd64, %rd4, %rd63;
	st.global.f32 	[%rd64], %f197;
	st.global.f32 	[%rd64+128], %f198;
	st.global.f32 	[%rd64+256], %f199;
	add.s32 	%r101, %r101, 4;
	st.global.f32 	[%rd64+384], %f200;
	add.s32 	%r102, %r102, 128;
	setp.ne.s32 	%p36, %r101, %r7;
	mov.u32 	%r103, %r7;
	@%p36 bra 	$L__BB14_35;
$L__BB14_36:
	setp.eq.s32 	%p37, %r6, 0;
	@%p37 bra 	$L__BB14_40;
	setp.eq.s32 	%p38, %r6, 1;
	mul.wide.u32 	%rd65, %r103, 4;
	add.s64 	%rd16, %rd5, %rd65;
	ld.local.f32 	%f201, [%rd16];
	cvt.u64.u32 	%rd66, %r102;
	add.s64 	%rd67, %rd66, %rd6;
	shl.b64 	%rd68, %rd67, 2;
	add.s64 	%rd17, %rd4, %rd68;
	st.global.f32 	[%rd17], %f201;
	@%p38 bra 	$L__BB14_40;
	setp.eq.s32 	%p39, %r6, 2;
	ld.local.f32 	%f202, [%rd16+4];
	st.global.f32 	[%rd17+128], %f202;
	@%p39 bra 	$L__BB14_40;
	ld.local.f32 	%f203, [%rd16+8];
	st.global.f32 	[%rd17+256], %f203;
$L__BB14_40:
	add.s32 	%r88, %r88, %r4;
	setp.lt.s32 	%p40, %r88, %r44;
	@%p40 bra 	$L__BB14_2;
$L__BB14_41:
	ret;

}
	// .globl	_Z16layer_norm_floatILi32ELi17EEvPfS0_S0_S0_ii
.visible .entry _Z16layer_norm_floatILi32ELi17EEvPfS0_S0_S0_ii(
	.param .u64 .ptr .align 1 _Z16layer_norm_floatILi32ELi17EEvPfS0_S0_S0_ii_param_0,
	.param .u64 .ptr .align 1 _Z16layer_norm_floatILi32ELi17EEvPfS0_S0_S0_ii_param_1,
	.param .u64 .ptr .align 1 _Z16layer_norm_floatILi32ELi17EEvPfS0_S0_S0_ii_param_2,
	.param .u64 .ptr .align 1 _Z16layer_norm_floatILi32ELi17EEvPfS0_S0_S0_ii_param_3,
	.param .u32 _Z16layer_norm_floatILi32ELi17EEvPfS0_S0_S0_ii_param_4,
	.param .u32 _Z16layer_norm_floatILi32ELi17EEvPfS0_S0_S0_ii_param_5
)
{
	.local .align 4 .b8 	__local_depot15[68];
	.reg .b64 	%SP;
	.reg .b64 	%SPL;
	.reg .pred 	%p<41>;
	.reg .b32 	%r<104>;
	.reg .b32 	%f<216>;
	.reg .b64 	%rd<72>;

	mov.u64 	%SPL, __local_depot15;
	ld.param.u64 	%rd20, [_Z16layer_norm_floatILi32ELi17EEvPfS0_S0_S0_ii_param_0];
	ld.param.u64 	%rd21, [_Z16layer_norm_floatILi32ELi17EEvPfS0_S0_S0_ii_param_1];
	ld.param.u64 	%rd22, [_Z16layer_norm_floatILi32ELi17EEvPfS0_S0_S0_ii_param_2];
	ld.param.u64 	%rd23, [_Z16layer_norm_floatILi32ELi17EEvPfS0_S0_S0_ii_param_3];
	ld.param.u32 	%r44, [_Z16layer_norm_floatILi32ELi17EEvPfS0_S0_S0_ii_param_4];
	ld.param.u32 	%r45, [_Z16layer_norm_floatILi32ELi17EEvPfS0_S0_S0_ii_param_5];
	cvta.to.global.u64 	%rd1, %rd20;
	cvta.to.global.u64 	%rd2, %rd23;
	cvta.to.global.u64 	%rd3, %rd22;
	cvta.to.global.u64 	%rd4, %rd21;
	add.u64 	%rd5, %SPL, 0;
	mov.u32 	%r1, %tid.x;
	mov.u32 	%r46, %tid.y;
	mov.u32 	%r47, %ctaid.x;
	mov.u32 	%r2, %ntid.y;
	mad.lo.s32 	%r88, %r47, %r2, %r46;
	setp.ge.s32 	%p1, %r88, %r44;
	@%p1 bra 	$L__BB15_41;
	cvt.rn.f32.s32 	%f1, %r45;
	mov.u32 	%r48, %nctaid.x;
	mul.lo.s32 	%r4, %r2, %r48;
	not.b32 	%r49, %r1;
	add.s32 	%r5, %r45, %r49;
	shr.u32 	%r50, %r5, 5;
	add.s32 	%r51, %r50, 1;
	and.b32  	%r6, %r51, 3;
	and.b32  	%r7, %r51, 268435452;
	neg.s32 	%r8, %r7;
	add.s64 	%rd6, %rd1, 256;
$L__BB15_2:
	setp.ge.s32 	%p2, %r1, %r45;
	mul.lo.s32 	%r53, %r88, %r45;
	cvt.s64.s32 	%rd7, %r53;
	mov.b32 	%r93, 0;
	mov.f32 	%f207, 0f00000000;
	@%p2 bra 	$L__BB15_10;
	setp.lt.u32 	%p3, %r5, 96;
	mov.f32 	%f207, 0f00000000;
	mov.b32 	%r90, 0;
	mov.u32 	%r92, %r1;
	@%p3 bra 	$L__BB15_6;
	add.s64 	%rd71, %rd5, 8;
	cvt.u64.u32 	%rd25, %r1;
	add.s64 	%rd26, %rd25, %rd7;
	shl.b64 	%rd27, %rd26, 2;
	add.s64 	%rd70, %rd6, %rd27;
	mov.f32 	%f207, 0f00000000;
	mov.u32 	%r91, %r8;
	mov.u32 	%r92, %r1;
$L__BB15_5:
	.pragma "nounroll";
	ld.global.f32 	%f30, [%rd70+-256];
	st.local.f32 	[%rd71+-8], %f30;
	add.f32 	%f31, %f207, %f30;
	ld.global.f32 	%f32, [%rd70+-128];
	st.local.f32 	[%rd71+-4], %f32;
	add.f32 	%f33, %f31, %f32;
	ld.global.f32 	%f34, [%rd70];
	st.local.f32 	[%rd71], %f34;
	add.f32 	%f35, %f33, %f34;
	ld.global.f32 	%f36, [%rd70+128];
	st.local.f32 	[%rd71+4], %f36;
	add.f32 	%f207, %f35, %f36;
	add.s32 	%r92, %r92, 128;
	add.s64 	%rd71, %rd71, 16;
	add.s32 	%r91, %r91, 4;
	add.s64 	%rd70, %rd70, 512;
	setp.eq.s32 	%p4, %r91, 0;
	mov.u32 	%r90, %r7;
	@%p4 bra 	$L__BB15_6;
	bra.uni 	$L__BB15_5;
$L__BB15_6:
	setp.eq.s32 	%p5, %r6, 0;
	mov.u32 	%r93, %r7;
	@%p5 bra 	$L__BB15_10;
	setp.eq.s32 	%p6, %r6, 1;
	cvt.u64.u32 	%rd28, %r92;
	add.s64 	%rd29, %rd28, %rd7;
	shl.b64 	%rd30, %rd29, 2;
	add.s64 	%rd10, %rd1, %rd30;
	ld.global.f32 	%f37, [%rd10];
	mul.wide.u32 	%rd31, %r90, 4;
	add.s64 	%rd11, %rd5, %rd31;
	st.local.f32 	[%rd11], %f37;
	add.f32 	%f207, %f207, %f37;
	add.s32 	%r93, %r90, 1;
	@%p6 bra 	$L__BB15_10;
	setp.eq.s32 	%p7, %r6, 2;
	ld.global.f32 	%f38, [%rd10+128];
	st.local.f32 	[%rd11+4], %f38;
	add.f32 	%f207, %f207, %f38;
	add.s32 	%r93, %r90, 2;
	@%p7 bra 	$L__BB15_10;
	ld.global.f32 	%f39, [%rd10+256];
	st.local.f32 	[%rd11+8], %f39;
	add.f32 	%f207, %f207, %f39;
	add.s32 	%r93, %r90, 3;
$L__BB15_10:
	mov.b32 	%r55, %f207;
	shfl.sync.bfly.b32	%r56|%p8, %r55, 16, 31, -1;
	mov.b32 	%f41, %r56;
	add.f32 	%f42, %f207, %f41;
	mov.b32 	%r57, %f42;
	shfl.sync.bfly.b32	%r58|%p9, %r57, 8, 31, -1;
	mov.b32 	%f43, %r58;
	add.f32 	%f44, %f42, %f43;
	mov.b32 	%r59, %f44;
	shfl.sync.bfly.b32	%r60|%p10, %r59, 4, 31, -1;
	mov.b32 	%f45, %r60;
	add.f32 	%f46, %f44, %f45;
	mov.b32 	%r61, %f46;
	shfl.sync.bfly.b32	%r62|%p11, %r61, 2, 31, -1;
	mov.b32 	%f47, %r62;
	add.f32 	%f48, %f46, %f47;
	mov.b32 	%r63, %f48;
	shfl.sync.bfly.b32	%r64|%p12, %r63, 1, 31, -1;
	mov.b32 	%f49, %r64;
	add.f32 	%f50, %f48, %f49;
	div.rn.f32 	%f10, %f50, %f1;
	setp.eq.s32 	%p13, %r93, 0;
	mov.f32 	%f215, 0f00000000;
	@%p13 bra 	$L__BB15_24;
	and.b32  	%r20, %r93, 15;
	setp.lt.u32 	%p14, %r93, 16;
	mov.f32 	%f215, 0f00000000;
	mov.b32 	%r94, 0;
	@%p14 bra 	$L__BB15_14;
	and.b32  	%r94, %r93, 536870896;
	mov.f32 	%f215, 0f00000000;
	mov.b32 	%r97, 0;
$L__BB15_13:
	.pragma "nounroll";
	mul.wide.u32 	%rd32, %r97, 4;
	add.s64 	%rd33, %rd5, %rd32;
	ld.local.f32 	%f54, [%rd33];
	sub.f32 	%f55, %f54, %f10;
	fma.rn.f32 	%f56, %f55, %f55, %f215;
	ld.local.f32 	%f57, [%rd33+4];
	sub.f32 	%f58, %f57, %f10;
	fma.rn.f32 	%f59, %f58, %f58, %f56;
	ld.local.f32 	%f60, [%rd33+8];
	sub.f32 	%f61, %f60, %f10;
	fma.rn.f32 	%f62, %f61, %f61, %f59;
	ld.local.f32 	%f63, [%rd33+12];
	sub.f32 	%f64, %f63, %f10;
	fma.rn.f32 	%f65, %f64, %f64, %f62;
	ld.local.f32 	%f66, [%rd33+16];
	sub.f32 	%f67, %f66, %f10;
	fma.rn.f32 	%f68, %f67, %f67, %f65;
	ld.local.f32 	%f69, [%rd33+20];
	sub.f32 	%f70, %f69, %f10;
	fma.rn.f32 	%f71, %f70, %f70, %f68;
	ld.local.f32 	%f72, [%rd33+24];
	sub.f32 	%f73, %f72, %f10;
	fma.rn.f32 	%f74, %f73, %f73, %f71;
	ld.local.f32 	%f75, [%rd33+28];
	sub.f32 	%f76, %f75, %f10;
	fma.rn.f32 	%f77, %f76, %f76, %f74;
	ld.local.f32 	%f78, [%rd33+32];
	sub.f32 	%f79, %f78, %f10;
	fma.rn.f32 	%f80, %f79, %f79, %f77;
	ld.local.f32 	%f81, [%rd33+36];
	sub.f32 	%f82, %f81, %f10;
	fma.rn.f32 	%f83, %f82, %f82, %f80;
	ld.local.f32 	%f84, [%rd33+40];
	sub.f32 	%f85, %f84, %f10;
	fma.rn.f32 	%f86, %f85, %f85, %f83;
	ld.local.f32 	%f87, [%rd33+44];
	sub.f32 	%f88, %f87, %f10;
	fma.rn.f32 	%f89, %f88, %f88, %f86;
	ld.local.f32 	%f90, [%rd33+48];
	sub.f32 	%f91, %f90, %f10;
	fma.rn.f32 	%f92, %f91, %f91, %f89;
	ld.local.f32 	%f93, [%rd33+52];
	sub.f32 	%f94, %f93, %f10;
	fma.rn.f32 	%f95, %f94, %f94, %f92;
	ld.local.f32 	%f96, [%rd33+56];
	sub.f32 	%f97, %f96, %f10;
	fma.rn.f32 	%f98, %f97, %f97, %f95;
	ld.local.f32 	%f99, [%rd33+60];
	sub.f32 	%f100, %f99, %f10;
	fma.rn.f32 	%f215, %f100, %f100, %f98;
	add.s32 	%r97, %r97, 16;
	setp.eq.s32 	%p15, %r97, %r94;
	@%p15 bra 	$L__BB15_14;
	bra.uni 	$L__BB15_13;
$L__BB15_14:
	setp.eq.s32 	%p16, %r20, 0;
	@%p16 bra 	$L__BB15_24;
	and.b32  	%r23, %r93, 7;
	setp.lt.u32 	%p17, %r20, 8;
	@%p17 bra 	$L__BB15_17;
	mul.wide.u32 	%rd34, %r94, 4;
	add.s64 	%rd35, %rd5, %rd34;
	ld.local.f32 	%f102, [%rd35];
	sub.f32 	%f103, %f102, %f10;
	fma.rn.f32 	%f104, %f103, %f103, %f215;
	ld.local.f32 	%f105, [%rd35+4];
	sub.f32 	%f106, %f105, %f10;
	fma.rn.f32 	%f107, %f106, %f106, %f104;
	ld.local.f32 	%f108, [%rd35+8];
	sub.f32 	%f109, %f108, %f10;
	fma.rn.f32 	%f110, %f109, %f109, %f107;
	ld.local.f32 	%f111, [%rd35+12];
	sub.f32 	%f112, %f111, %f10;
	fma.rn.f32 	%f113, %f112, %f112, %f110;
	ld.local.f32 	%f114, [%rd35+16];
	sub.f32 	%f115, %f114, %f10;
	fma.rn.f32 	%f116, %f115, %f115, %f113;
	ld.local.f32 	%f117, [%rd35+20];
	sub.f32 	%f118, %f117, %f10;
	fma.rn.f32 	%f119, %f118, %f118, %f116;
	ld.local.f32 	%f120, [%rd35+24];
	sub.f32 	%f121, %f120, %f10;
	fma.rn.f32 	%f122, %f121, %f121, %f119;
	ld.local.f32 	%f123, [%rd35+28];
	sub.f32 	%f124, %f123, %f10;
	fma.rn.f32 	%f215, %f124, %f124, %f122;
	add.s32 	%r94, %r94, 8;
$L__BB15_17:
	setp.eq.s32 	%p18, %r23, 0;
	@%p18 bra 	$L__BB15_24;
	and.b32  	%r26, %r93, 3;
	setp.lt.u32 	%p19, %r23, 4;
	@%p19 bra 	$L__BB15_20;
	mul.wide.u32 	%rd36, %r94, 4;
	add.s64 	%rd37, %rd5, %rd36;
	ld.local.f32 	%f126, [%rd37];
	sub.f32 	%f127, %f126, %f10;
	fma.rn.f32 	%f128, %f127, %f127, %f215;
	ld.local.f32 	%f129, [%rd37+4];
	sub.f32 	%f130, %f129, %f10;
	fma.rn.f32 	%f131, %f130, %f130, %f128;
	ld.local.f32 	%f132, [%rd37+8];
	sub.f32 	%f133, %f132, %f10;
	fma.rn.f32 	%f134, %f133, %f133, %f131;
	ld.local.f32 	%f135, [%rd37+12];
	sub.f32 	%f136, %f135, %f10;
	fma.rn.f32 	%f215, %f136, %f136, %f134;
	add.s32 	%r94, %r94, 4;
$L__BB15_20:
	setp.eq.s32 	%p20, %r26, 0;
	@%p20 bra 	$L__BB15_24;
	mul.wide.u32 	%rd38, %r94, 4;
	add.s64 	%rd16, %rd5, %rd38;
	ld.local.f32 	%f137, [%rd16];
	sub.f32 	%f138, %f137, %f10;
	fma.rn.f32 	%f215, %f138, %f138, %f215;
	setp.eq.s32 	%p21, %r26, 1;
	@%p21 bra 	$L__BB15_24;
	ld.local.f32 	%f139, [%rd16+4];
	sub.f32 	%f140, %f139, %f10;
	fma.rn.f32 	%f215, %f140, %f140, %f215;
	setp.eq.s32 	%p22, %r26, 2;
	@%p22 bra 	$L__BB15_24;
	ld.local.f32 	%f141, [%rd16+8];
	sub.f32 	%f142, %f141, %f10;
	fma.rn.f32 	%f215, %f142, %f142, %f215;
$L__BB15_24:
	mov.b32 	%r67, %f215;
	shfl.sync.bfly.b32	%r68|%p24, %r67, 16, 31, -1;
	mov.b32 	%f143, %r68;
	add.f32 	%f144, %f215, %f143;
	mov.b32 	%r69, %f144;
	shfl.sync.bfly.b32	%r70|%p25, %r69, 8, 31, -1;
	mov.b32 	%f145, %r70;
	add.f32 	%f146, %f144, %f145;
	mov.b32 	%r71, %f146;
	shfl.sync.bfly.b32	%r72|%p26, %r71, 4, 31, -1;
	mov.b32 	%f147, %r72;
	add.f32 	%f148, %f146, %f147;
	mov.b32 	%r73, %f148;
	shfl.sync.bfly.b32	%r74|%p27, %r73, 2, 31, -1;
	mov.b32 	%f149, %r74;
	add.f32 	%f150, %f148, %f149;
	mov.b32 	%r75, %f150;
	shfl.sync.bfly.b32	%r76|%p28, %r75, 1, 31, -1;
	mov.b32 	%f151, %r76;
	add.f32 	%f152, %f150, %f151;
	div.rn.f32 	%f153, %f152, %f1;
	add.f32 	%f154, %f153, 0f3727C5AC;
	rsqrt.approx.f32 	%f25, %f154;
	@%p13 bra 	$L__BB15_32;
	and.b32  	%r31, %r93, 3;
	setp.lt.u32 	%p29, %r93, 4;
	mov.b32 	%r98, 0;
	@%p29 bra 	$L__BB15_28;
	and.b32  	%r98, %r93, 536870908;
	mov.b32 	%r99, 0;
$L__BB15_27:
	.pragma "nounroll";
	shl.b32 	%r79, %r99, 5;
	add.s32 	%r80, %r79, %r1;
	mul.wide.u32 	%rd39, %r80, 4;
	add.s64 	%rd40, %rd3, %rd39;
	ld.global.f32 	%f155, [%rd40];
	mul.wide.u32 	%rd41, %r99, 4;
	add.s64 	%rd42, %rd5, %rd41;
	ld.local.f32 	%f156, [%rd42];
	sub.f32 	%f157, %f156, %f10;
	mul.f32 	%f158, %f25, %f157;
	add.s64 	%rd43, %rd2, %rd39;
	ld.global.f32 	%f159, [%rd43];
	fma.rn.f32 	%f160, %f155, %f158, %f159;
	st.local.f32 	[%rd42], %f160;
	ld.global.f32 	%f161, [%rd40+128];
	ld.local.f32 	%f162, [%rd42+4];
	sub.f32 	%f163, %f162, %f10;
	mul.f32 	%f164, %f25, %f163;
	ld.global.f32 	%f165, [%rd43+128];
	fma.rn.f32 	%f166, %f161, %f164, %f165;
	st.local.f32 	[%rd42+4], %f166;
	add.s32 	%r81, %r80, 64;
	mul.wide.u32 	%rd44, %r81, 4;
	add.s64 	%rd45, %rd3, %rd44;
	ld.global.f32 	%f167, [%rd45];
	ld.local.f32 	%f168, [%rd42+8];
	sub.f32 	%f169, %f168, %f10;
	mul.f32 	%f170, %f25, %f169;
	add.s64 	%rd46, %rd2, %rd44;
	ld.global.f32 	%f171, [%rd46];
	fma.rn.f32 	%f172, %f167, %f170, %f171;
	st.local.f32 	[%rd42+8], %f172;
	add.s32 	%r82, %r80, 96;
	mul.wide.u32 	%rd47, %r82, 4;
	add.s64 	%rd48, %rd3, %rd47;
	ld.global.f32 	%f173, [%rd48];
	ld.local.f32 	%f174, [%rd42+12];
	sub.f32 	%f175, %f174, %f10;
	mul.f32 	%f176, %f25, %f175;
	add.s64 	%rd49, %rd2, %rd47;
	ld.global.f32 	%f177, [%rd49];
	fma.rn.f32 	%f178, %f173, %f176, %f177;
	st.local.f32 	[%rd42+12], %f178;
	add.s32 	%r99, %r99, 4;
	setp.eq.s32 	%p30, %r99, %r98;
	@%p30 bra 	$L__BB15_28;
	bra.uni 	$L__BB15_27;
$L__BB15_28:
	setp.eq.s32 	%p31, %r31, 0;
	@%p31 bra 	$L__BB15_32;
	shl.b32 	%r83, %r98, 5;
	add.s32 	%r34, %r83, %r1;
	mul.wide.u32 	%rd50, %r34, 4;
	add.s64 	%rd51, %rd3, %rd50;
	ld.global.f32 	%f179, [%rd51];
	mul.wide.u32 	%rd52, %r98, 4;
	add.s64 	%rd17, %rd5, %rd52;
	ld.local.f32 	%f180, [%rd17];
	sub.f32 	%f181, %f180, %f10;
	mul.f32 	%f182, %f25, %f181;
	add.s64 	%rd53, %rd2, %rd50;
	ld.global.f32 	%f183, [%rd53];
	fma.rn.f32 	%f184, %f179, %f182, %f183;
	st.local.f32 	[%rd17], %f184;
	setp.eq.s32 	%p32, %r31, 1;
	@%p32 bra 	$L__BB15_32;
	add.s32 	%r84, %r34, 32;
	mul.wide.u32 	%rd54, %r84, 4;
	add.s64 	%rd55, %rd3, %rd54;
	ld.global.f32 	%f185, [%rd55];
	ld.local.f32 	%f186, [%rd17+4];
	sub.f32 	%f187, %f186, %f10;
	mul.f32 	%f188, %f25, %f187;
	add.s64 	%rd56, %rd2, %rd54;
	ld.global.f32 	%f189, [%rd56];
	fma.rn.f32 	%f190, %f185, %f188, %f189;
	st.local.f32 	[%rd17+4], %f190;
	setp.eq.s32 	%p33, %r31, 2;
	@%p33 bra 	$L__BB15_32;
	add.s32 	%r85, %r34, 64;
	mul.wide.u32 	%rd57, %r85, 4;
	add.s64 	%rd58, %rd3, %rd57;
	ld.global.f32 	%f191, [%rd58];
	ld.local.f32 	%f192, [%rd17+8];
	sub.f32 	%f193, %f192, %f10;
	mul.f32 	%f194, %f25, %f193;
	add.s64 	%rd59, %rd2, %rd57;
	ld.global.f32 	%f195, [%rd59];
	fma.rn.f32 	%f196, %f191, %f194, %f195;
	st.local.f32 	[%rd17+8], %f196;
$L__BB15_32:
	setp.ge.s32 	%p34, %r1, %r45;
	@%p34 bra 	$L__BB15_40;
	setp.lt.u32 	%p35, %r5, 96;
	mov.b32 	%r103, 0;
	mov.u32 	%r102, %r1;
	@%p35 bra 	$L__BB15_36;
	mov.b32 	%r101, 0;
	mov.u32 	%r102, %r1;
$L__BB15_35:
	.pragma "nounroll";
	mul.wide.u32 	%rd60, %r101, 4;
	add.s64 	%rd61, %rd5, %rd60;
	ld.local.f32 	%f197, [%rd61];
	cvt.u64.u32 	%rd62, %r102;
	add.s64 	%rd63, %rd62, %rd7;
	shl.b64 	%rd64, %rd63, 2;
	add.s64 	%rd65, %rd4, %rd64;
	st.global.f32 	[%rd65], %f197;
	ld.local.f32 	%f198, [%rd61+4];
	st.global.f32 	[%rd65+128], %f198;
	ld.local.f32 	%f199, [%rd61+8];
	st.global.f32 	[%rd65+256], %f199;
	add.s32 	%r101, %r101, 4;
	ld.local.f32 	%f200, [%rd61+12];
	st.global.f32 	[%rd65+384], %f200;
	add.s32 	%r102, %r102, 128;
	setp.ne.s32 	%p36, %r101, %r7;
	mov.u32 	%r103, %r7;
	@%p36 bra 	$L__BB15_35;
$L__BB15_36:
	setp.eq.s32 	%p37, %r6, 0;
	@%p37 bra 	$L__BB15_40;
	setp.eq.s32 	%p38, %r6, 1;
	mul.wide.u32 	%rd66, %r103, 4;
	add.s64 	%rd18, %rd5, %rd66;
	ld.local.f32 	%f201, [%rd18];
	cvt.u64.u32 	%rd67, %r102;
	add.s64 	%rd68, %rd67, %rd7;
	shl.b64 	%rd69, %rd68, 2;
	add.s64 	%rd19, %rd4, %rd69;
	st.global.f32 	[%rd19], %f201;
	@%p38 bra 	$L__BB15_40;
	setp.eq.s32 	%p39, %r6, 2;
	ld.local.f32 	%f202, [%rd18+4];
	st.global.f32 	[%rd19+128], %f202;
	@%p39 bra 	$L__BB15_40;
	ld.local.f32 	%f203, [%rd18+8];
	st.global.f32 	[%rd19+256], %f203;
$L__BB15_40:
	add.s32 	%r88, %r88, %r4;
	setp.lt.s32 	%p40, %r88, %r44;
	@%p40 bra 	$L__BB15_2;
$L__BB15_41:
	ret;

}
	// .globl	_Z16layer_norm_floatILi32ELi18EEvPfS0_S0_S0_ii
.visible .entry _Z16layer_norm_floatILi32ELi18EEvPfS0_S0_S0_ii(
	.param .u64 .ptr .align 1 _Z16layer_norm_floatILi32ELi18EEvPfS0_S0_S0_ii_param_0,
	.param .u64 .ptr .align 1 _Z16layer_norm_floatILi32ELi18EEvPfS0_S0_S0_ii_param_1,
	.param .u64 .ptr .align 1 _Z16layer_norm_floatILi32ELi18EEvPfS0_S0_S0_ii_param_2,
	.param .u64 .ptr .align 1 _Z16layer_norm_floatILi32ELi18EEvPfS0_S0_S0_ii_param_3,
	.param .u32 _Z16layer_norm_floatILi32ELi18EEvPfS0_S0_S0_ii_param_4,
	.param .u32 _Z16layer_norm_floatILi32ELi18EEvPfS0_S0_S0_ii_param_5
)
{
	.local .align 8 .b8 	__local_depot16[72];
	.reg .b64 	%SP;
	.reg .b64 	%SPL;
	.reg .pred 	%p<41>;
	.reg .b32 	%r<104>;
	.reg .b32 	%f<216>;
	.reg .b64 	%rd<72>;

	mov.u64 	%SPL, __local_depot16;
	ld.param.u64 	%rd20, [_Z16layer_norm_floatILi32ELi18EEvPfS0_S0_S0_ii_param_0];
	ld.param.u64 	%rd21, [_Z16layer_norm_floatILi32ELi18EEvPfS0_S0_S0_ii_param_1];
	ld.param.u64 	%rd22, [_Z16layer_norm_floatILi32ELi18EEvPfS0_S0_S0_ii_param_2];
	ld.param.u64 	%rd23, [_Z16layer_norm_floatILi32ELi18EEvPfS0_S0_S0_ii_param_3];
	ld.param.u32 	%r44, [_Z16layer_norm_floatILi32ELi18EEvPfS0_S0_S0_ii_param_4];
	ld.param.u32 	%r45, [_Z16layer_norm_floatILi32ELi18EEvPfS0_S0_S0_ii_param_5];
	cvta.to.global.u64 	%rd1, %rd20;
	cvta.to.global.u64 	%rd2, %rd23;
	cvta.to.global.u64 	%rd3, %rd22;
	cvta.to.global.u64 	%rd4, %rd21;
	add.u64 	%rd5, %SPL, 0;
	mov.u32 	%r1, %tid.x;
	mov.u32 	%r46, %tid.y;
	mov.u32 	%r47, %ctaid.x;
	mov.u32 	%r2, %ntid.y;
	mad.lo.s32 	%r88, %r47, %r2, %r46;
	setp.ge.s32 	%p1, %r88, %r44;
	@%p1 bra 	$L__BB16_41;
	cvt.rn.f32.s32 	%f1, %r45;
	mov.u32 	%r48, %nctaid.x;
	mul.lo.s32 	%r4, %r2, %r48;
	not.b32 	%r49, %r1;
	add.s32 	%r5, %r45, %r49;
	shr.u32 	%r50, %r5, 5;
	add.s32 	%r51, %r50, 1;
	and.b32  	%r6, %r51, 3;
	and.b32  	%r7, %r51, 268435452;
	neg.s32 	%r8, %r7;
	add.s64 	%rd6, %rd1, 256;
$L__BB16_2:
	setp.ge.s32 	%p2, %r1, %r45;
	mul.lo.s32 	%r53, %r88, %r45;
	cvt.s64.s32 	%rd7, %r53;
	mov.b32 	%r93, 0;
	mov.f32 	%f207, 0f00000000;
	@%p2 bra 	$L__BB16_10;
	setp.lt.u32 	%p3, %r5, 96;
	mov.f32 	%f207, 0f00000000;
	mov.b32 	%r90, 0;
	mov.u32 	%r92, %r1;
	@%p3 bra 	$L__BB16_6;
	add.s64 	%rd71, %rd5, 8;
	cvt.u64.u32 	%rd25, %r1;
	add.s64 	%rd26, %rd25, %rd7;
	shl.b64 	%rd27, %rd26, 2;
	add.s64 	%rd70, %rd6, %rd27;
	mov.f32 	%f207, 0f00000000;
	mov.u32 	%r91, %r8;
	mov.u32 	%r92, %r1;
$L__BB16_5:
	.pragma "nounroll";
	ld.global.f32 	%f30, [%rd70+-256];
	add.f32 	%f31, %f207, %f30;
	ld.global.f32 	%f32, [%rd70+-128];
	st.local.v2.f32 	[%rd71+-8], {%f30, %f32};
	add.f32 	%f33, %f31, %f32;
	ld.global.f32 	%f34, [%rd70];
	add.f32 	%f35, %f33, %f34;
	ld.global.f32 	%f36, [%rd70+128];
	st.local.v2.f32 	[%rd71], {%f34, %f36};
	add.f32 	%f207, %f35, %f36;
	add.s32 	%r92, %r92, 128;
	add.s64 	%rd71, %rd71, 16;
	add.s32 	%r91, %r91, 4;
	add.s64 	%rd70, %rd70, 512;
	setp.eq.s32 	%p4, %r91, 0;
	mov.u32 	%r90, %r7;
	@%p4 bra 	$L__BB16_6;
	bra.uni 	$L__BB16_5;
$L__BB16_6:
	setp.eq.s32 	%p5, %r6, 0;
	mov.u32 	%r93, %r7;
	@%p5 bra 	$L__BB16_10;
	setp.eq.s32 	%p6, %r6, 1;
	cvt.u64.u32 	%rd28, %r92;
	add.s64 	%rd29, %rd28, %rd7;
	shl.b64 	%rd30, %rd29, 2;
	add.s64 	%rd10, %rd1, %rd30;
	ld.global.f32 	%f37, [%rd10];
	mul.wide.u32 	%rd31, %r90, 4;
	add.s64 	%rd11, %rd5, %rd31;
	st.local.f32 	[%rd11], %f37;
	add.f32 	%f207, %f207, %f37;
	add.s32 	%r93, %r90, 1;
	@%p6 bra 	$L__BB16_10;
	setp.eq.s32 	%p7, %r6, 2;
	ld.global.f32 	%f38, [%rd10+128];
	st.local.f32 	[%rd11+4], %f38;
	add.f32 	%f207, %f207, %f38;
	add.s32 	%r93, %r90, 2;
	@%p7 bra 	$L__BB16_10;
	ld.global.f32 	%f39, [%rd10+256];
	st.local.f32 	[%rd11+8], %f39;
	add.f32 	%f207, %f207, %f39;
	add.s32 	%r93, %r90, 3;
$L__BB16_10:
	mov.b32 	%r55, %f207;
	shfl.sync.bfly.b32	%r56|%p8, %r55, 16, 31, -1;
	mov.b32 	%f41, %r56;
	add.f32 	%f42, %f207, %f41;
	mov.b32 	%r57, %f42;
	shfl.sync.bfly.b32	%r58|%p9, %r57, 8, 31, -1;
	mov.b32 	%f43, %r58;
	add.f32 	%f44, %f42, %f43;
	mov.b32 	%r59, %f44;
	shfl.sync.bfly.b32	%r60|%p10, %r59, 4, 31, -1;
	mov.b32 	%f45, %r60;
	add.f32 	%f46, %f44, %f45;
	mov.b32 	%r61, %f46;
	shfl.sync.bfly.b32	%r62|%p11, %r61, 2, 31, -1;
	mov.b32 	%f47, %r62;
	add.f32 	%f48, %f46, %f47;
	mov.b32 	%r63, %f48;
	shfl.sync.bfly.b32	%r64|%p12, %r63, 1, 31, -1;
	mov.b32 	%f49, %r64;
	add.f32 	%f50, %f48, %f49;
	div.rn.f32 	%f10, %f50, %f1;
	setp.eq.s32 	%p13, %r93, 0;
	mov.f32 	%f215, 0f00000000;
	@%p13 bra 	$L__BB16_24;
	and.b32  	%r20, %r93, 15;
	setp.lt.u32 	%p14, %r93, 16;
	mov.f32 	%f215, 0f00000000;
	mov.b32 	%r94, 0;
	@%p14 bra 	$L__BB16_14;
	and.b32  	%r94, %r93, 536870896;
	mov.f32 	%f215, 0f00000000;
	mov.b32 	%r97, 0;
$L__BB16_13:
	.pragma "nounroll";
	mul.wide.u32 	%rd32, %r97, 4;
	add.s64 	%rd33, %rd5, %rd32;
	ld.local.v2.f32 	{%f54, %f55}, [%rd33];
	sub.f32 	%f56, %f54, %f10;
	fma.rn.f32 	%f57, %f56, %f56, %f215;
	sub.f32 	%f58, %f55, %f10;
	fma.rn.f32 	%f59, %f58, %f58, %f57;
	ld.local.v2.f32 	{%f60, %f61}, [%rd33+8];
	sub.f32 	%f62, %f60, %f10;
	fma.rn.f32 	%f63, %f62, %f62, %f59;
	sub.f32 	%f64, %f61, %f10;
	fma.rn.f32 	%f65, %f64, %f64, %f63;
	ld.local.v2.f32 	{%f66, %f67}, [%rd33+16];
	sub.f32 	%f68, %f66, %f10;
	fma.rn.f32 	%f69, %f68, %f68, %f65;
	sub.f32 	%f70, %f67, %f10;
	fma.rn.f32 	%f71, %f70, %f70, %f69;
	ld.local.v2.f32 	{%f72, %f73}, [%rd33+24];
	sub.f32 	%f74, %f72, %f10;
	fma.rn.f32 	%f75, %f74, %f74, %f71;
	sub.f32 	%f76, %f73, %f10;
	fma.rn.f32 	%f77, %f76, %f76, %f75;
	ld.local.v2.f32 	{%f78, %f79}, [%rd33+32];
	sub.f32 	%f80, %f78, %f10;
	fma.rn.f32 	%f81, %f80, %f80, %f77;
	sub.f32 	%f82, %f79, %f10;
	fma.rn.f32 	%f83, %f82, %f82, %f81;
	ld.local.v2.f32 	{%f84, %f85}, [%rd33+40];
	sub.f32 	%f86, %f84, %f10;
	fma.rn.f32 	%f87, %f86, %f86, %f83;
	sub.f32 	%f88, %f85, %f10;
	fma.rn.f32 	%f89, %f88, %f88, %f87;
	ld.local.v2.f32 	{%f90, %f91}, [%rd33+48];
	sub.f32 	%f92, %f90, %f10;
	fma.rn.f32 	%f93, %f92, %f92, %f89;
	sub.f32 	%f94, %f91, %f10;
	fma.rn.f32 	%f95, %f94, %f94, %f93;
	ld.local.v2.f32 	{%f96, %f97}, [%rd33+56];
	sub.f32 	%f98, %f96, %f10;
	fma.rn.f32 	%f99, %f98, %f98, %f95;
	sub.f32 	%f100, %f97, %f10;
	fma.rn.f32 	%f215, %f100, %f100, %f99;
	add.s32 	%r97, %r97, 16;
	setp.eq.s32 	%p15, %r97, %r94;
	@%p15 bra 	$L__BB16_14;
	bra.uni 	$L__BB16_13;
$L__BB16_14:
	setp.eq.s32 	%p16, %r20, 0;
	@%p16 bra 	$L__BB16_24;
	and.b32  	%r23, %r93, 7;
	setp.lt.u32 	%p17, %r20, 8;
	@%p17 bra 	$L__BB16_17;
	mul.wide.u32 	%rd34, %r94, 4;
	add.s64 	%rd35, %rd5, %rd34;
	ld.local.f32 	%f102, [%rd35];
	sub.f32 	%f103, %f102, %f10;
	fma.rn.f32 	%f104, %f103, %f103, %f215;
	ld.local.f32 	%f105, [%rd35+4];
	sub.f32 	%f106, %f105, %f10;
	fma.rn.f32 	%f107, %f106, %f106, %f104;
	ld.local.f32 	%f108, [%rd35+8];
	sub.f32 	%f109, %f108, %f10;
	fma.rn.f32 	%f110, %f109, %f109, %f107;
	ld.local.f32 	%f111, [%rd35+12];
	sub.f32 	%f112, %f111, %f10;
	fma.rn.f32 	%f113, %f112, %f112, %f110;
	ld.local.f32 	%f114, [%rd35+16];
	sub.f32 	%f115, %f114, %f10;
	fma.rn.f32 	%f116, %f115, %f115, %f113;
	ld.local.f32 	%f117, [%rd35+20];
	sub.f32 	%f118, %f117, %f10;
	fma.rn.f32 	%f119, %f118, %f118, %f116;
	ld.local.f32 	%f120, [%rd35+24];
	sub.f32 	%f121, %f120, %f10;
	fma.rn.f32 	%f122, %f121, %f121, %f119;
	ld.local.f32 	%f123, [%rd35+28];
	sub.f32 	%f124, %f123, %f10;
	fma.rn.f32 	%f215, %f124, %f124, %f122;
	add.s32 	%r94, %r94, 8;
$L__BB16_17:
	setp.eq.s32 	%p18, %r23, 0;
	@%p18 bra 	$L__BB16_24;
	and.b32  	%r26, %r93, 3;
	setp.lt.u32 	%p19, %r23, 4;
	@%p19 bra 	$L__BB16_20;
	mul.wide.u32 	%rd36, %r94, 4;
	add.s64 	%rd37, %rd5, %rd36;
	ld.local.f32 	%f126, [%rd37];
	sub.f32 	%f127, %f126, %f10;
	fma.rn.f32 	%f128, %f127, %f127, %f215;
	ld.local.f32 	%f129, [%rd37+4];
	sub.f32 	%f130, %f129, %f10;
	fma.rn.f32 	%f131, %f130, %f130, %f128;
	ld.local.f32 	%f132, [%rd37+8];
	sub.f32 	%f133, %f132, %f10;
	fma.rn.f32 	%f134, %f133, %f133, %f131;
	ld.local.f32 	%f135, [%rd37+12];
	sub.f32 	%f136, %f135, %f10;
	fma.rn.f32 	%f215, %f136, %f136, %f134;
	add.s32 	%r94, %r94, 4;
$L__BB16_20:
	setp.eq.s32 	%p20, %r26, 0;
	@%p20 bra 	$L__BB16_24;
	mul.wide.u32 	%rd38, %r94, 4;
	add.s64 	%rd16, %rd5, %rd38;
	ld.local.f32 	%f137, [%rd16];
	sub.f32 	%f138, %f137, %f10;
	fma.rn.f32 	%f215, %f138, %f138, %f215;
	setp.eq.s32 	%p21, %r26, 1;
	@%p21 bra 	$L__BB16_24;
	ld.local.f32 	%f139, [%rd16+4];
	sub.f32 	%f140, %f139, %f10;
	fma.rn.f32 	%f215, %f140, %f140, %f215;
	setp.eq.s32 	%p22, %r26, 2;
	@%p22 bra 	$L__BB16_24;
	ld.local.f32 	%f141, [%rd16+8];
	sub.f32 	%f142, %f141, %f10;
	fma.rn.f32 	%f215, %f142, %f142, %f215;
$L__BB16_24:
	mov.b32 	%r67, %f215;
	shfl.sync.bfly.b32	%r68|%p24, %r67, 16, 31, -1;
	mov.b32 	%f143, %r68;
	add.f32 	%f144, %f215, %f143;
	mov.b32 	%r69, %f144;
	shfl.sync.bfly.b32	%r70|%p25, %r69, 8, 31, -1;
	mov.b32 	%f145, %r70;
	add.f32 	%f146, %f144, %f145;
	mov.b32 	%r71, %f146;
	shfl.sync.bfly.b32	%r72|%p26, %r71, 4, 31, -1;
	mov.b32 	%f147, %r72;
	add.f32 	%f148, %f146, %f147;
	mov.b32 	%r73, %f148;
	shfl.sync.bfly.b32	%r74|%p27, %r73, 2, 31, -1;
	mov.b32 	%f149, %r74;
	add.f32 	%f150, %f148, %f149;
	mov.b32 	%r75, %f150;
	shfl.sync.bfly.b32	%r76|%p28, %r75, 1, 31, -1;
	mov.b32 	%f151, %r76;
	add.f32 	%f152, %f150, %f151;
	div.rn.f32 	%f153, %f152, %f1;
	add.f32 	%f154, %f153, 0f3727C5AC;
	rsqrt.approx.f32 	%f25, %f154;
	@%p13 bra 	$L__BB16_32;
	and.b32  	%r31, %r93, 3;
	setp.lt.u32 	%p29, %r93, 4;
	mov.b32 	%r98, 0;
	@%p29 bra 	$L__BB16_28;
	and.b32  	%r98, %r93, 536870908;
	mov.b32 	%r99, 0;
$L__BB16_27:
	.pragma "nounroll";
	shl.b32 	%r79, %r99, 5;
	add.s32 	%r80, %r79, %r1;
	mul.wide.u32 	%rd39, %r80, 4;
	add.s64 	%rd40, %rd3, %rd39;
	ld.global.f32 	%f155, [%rd40];
	mul.wide.u32 	%rd41, %r99, 4;
	add.s64 	%rd42, %rd5, %rd41;
	ld.local.v2.f32 	{%f156, %f157}, [%rd42];
	sub.f32 	%f158, %f156, %f10;
	mul.f32 	%f159, %f25, %f158;
	add.s64 	%rd43, %rd2, %rd39;
	ld.global.f32 	%f160, [%rd43];
	fma.rn.f32 	%f161, %f155, %f159, %f160;
	ld.global.f32 	%f162, [%rd40+128];
	sub.f32 	%f163, %f157, %f10;
	mul.f32 	%f164, %f25, %f163;
	ld.global.f32 	%f165, [%rd43+128];
	fma.rn.f32 	%f166, %f162, %f164, %f165;
	st.local.v2.f32 	[%rd42], {%f161, %f166};
	add.s32 	%r81, %r80, 64;
	mul.wide.u32 	%rd44, %r81, 4;
	add.s64 	%rd45, %rd3, %rd44;
	ld.global.f32 	%f167, [%rd45];
	ld.local.v2.f32 	{%f168, %f169}, [%rd42+8];
	sub.f32 	%f170, %f168, %f10;
	mul.f32 	%f171, %f25, %f170;
	add.s64 	%rd46, %rd2, %rd44;
	ld.global.f32 	%f172, [%rd46];
	fma.rn.f32 	%f173, %f167, %f171, %f172;
	add.s32 	%r82, %r80, 96;
	mul.wide.u32 	%rd47, %r82, 4;
	add.s64 	%rd48, %rd3, %rd47;
	ld.global.f32 	%f174, [%rd48];
	sub.f32 	%f175, %f169, %f10;
	mul.f32 	%f176, %f25, %f175;
	add.s64 	%rd49, %rd2, %rd47;
	ld.global.f32 	%f177, [%rd49];
	fma.rn.f32 	%f178, %f174, %f176, %f177;
	st.local.v2.f32 	[%rd42+8], {%f173, %f178};
	add.s32 	%r99, %r99, 4;
	setp.eq.s32 	%p30, %r99, %r98;
	@%p30 bra 	$L__BB16_28;
	bra.uni 	$L__BB16_27;
$L__BB16_28:
	setp.eq.s32 	%p31, %r31, 0;
	@%p31 bra 	$L__BB16_32;
	shl.b32 	%r83, %r98, 5;
	add.s32 	%r34, %r83, %r1;
	mul.wide.u32 	%rd50, %r34, 4;
	add.s64 	%rd51, %rd3, %rd50;
	ld.global.f32 	%f179, [%rd51];
	mul.wide.u32 	%rd52, %r98, 4;
	add.s64 	%rd17, %rd5, %rd52;
	ld.local.f32 	%f180, [%rd17];
	sub.f32 	%f181, %f180, %f10;
	mul.f32 	%f182, %f25, %f181;
	add.s64 	%rd53, %rd2, %rd50;
	ld.global.f32 	%f183, [%rd53];
	fma.rn.f32 	%f184, %f179, %f182, %f183;
	st.local.f32 	[%rd17], %f184;
	setp.eq.s32 	%p32, %r31, 1;
	@%p32 bra 	$L__BB16_32;
	add.s32 	%r84, %r34, 32;
	mul.wide.u32 	%rd54, %r84, 4;
	add.s64 	%rd55, %rd3, %rd54;
	ld.global.f32 	%f185, [%rd55];
	ld.local.f32 	%f186, [%rd17+4];
	sub.f32 	%f187, %f186, %f10;
	mul.f32 	%f188, %f25, %f187;
	add.s64 	%rd56, %rd2, %rd54;
	ld.global.f32 	%f189, [%rd56];
	fma.rn.f32 	%f190, %f185, %f188, %f189;
	st.local.f32 	[%rd17+4], %f190;
	setp.eq.s32 	%p33, %r31, 2;
	@%p33 bra 	$L__BB16_32;
	add.s32 	%r85, %r34, 64;
	mul.wide.u32 	%rd57, %r85, 4;
	add.s64 	%rd58, %rd3, %rd57;
	ld.global.f32 	%f191, [%rd58];
	ld.local.f32 	%f192, [%rd17+8];
	sub.f32 	%f193, %f192, %f10;
	mul.f32 	%f194, %f25, %f193;
	add.s64 	%rd59, %rd2, %rd57;
	ld.global.f32 	%f195, [%rd59];
	fma.rn.f32 	%f196, %f191, %f194, %f195;
	st.local.f32 	[%rd17+8], %f196;
$L__BB16_32:
	setp.ge.s32 	%p34, %r1, %r45;
	@%p34 bra 	$L__BB16_40;
	setp.lt.u32 	%p35, %r5, 96;
	mov.b32 	%r103, 0;
	mov.u32 	%r102, %r1;
	@%p35 bra 	$L__BB16_36;
	mov.b32 	%r101, 0;
	mov.u32 	%r102, %r1;
$L__BB16_35:
	.pragma "nounroll";
	mul.wide.u32 	%rd60, %r101, 4;
	add.s64 	%rd61, %rd5, %rd60;
	ld.local.v2.f32 	{%f197, %f198}, [%rd61];
	cvt.u64.u32 	%rd62, %r102;
	add.s64 	%rd63, %rd62, %rd7;
	shl.b64 	%rd64, %rd63, 2;
	add.s64 	%rd65, %rd4, %rd64;
	st.global.f32 	[%rd65], %f197;
	st.global.f32 	[%rd65+128], %f198;
	ld.local.v2.f32 	{%f199, %f200}, [%rd61+8];
	st.global.f32 	[%rd65+256], %f199;
	add.s32 	%r101, %r101, 4;
	st.global.f32 	[%rd65+384], %f200;
	add.s32 	%r102, %r102, 128;
	setp.ne.s32 	%p36, %r101, %r7;
	mov.u32 	%r103, %r7;
	@%p36 bra 	$L__BB16_35;
$L__BB16_36:
	setp.eq.s32 	%p37, %r6, 0;
	@%p37 bra 	$L__BB16_40;
	setp.eq.s32 	%p38, %r6, 1;
	mul.wide.u32 	%rd66, %r103, 4;
	add.s64 	%rd18, %rd5, %rd66;
	ld.local.f32 	%f201, [%rd18];
	cvt.u64.u32 	%rd67, %r102;
	add.s64 	%rd68, %rd67, %rd7;
	shl.b64 	%rd69, %rd68, 2;
	add.s64 	%rd19, %rd4, %rd69;
	st.global.f32 	[%rd19], %f201;
	@%p38 bra 	$L__BB16_40;
	setp.eq.s32 	%p39, %r6, 2;
	ld.local.f32 	%f202, [%rd18+4];
	st.global.f32 	[%rd19+128], %f202;
	@%p39 bra 	$L__BB16_40;
	ld.local.f32 	%f203, [%rd18+8];
	st.global.f32 	[%rd19+256], %f203;
$L__BB16_40:
	add.s32 	%r88, %r88, %r4;
	setp.lt.s32 	%p40, %r88, %r44;
	@%p40 bra 	$L__BB16_2;
$L__BB16_41:
	ret;

}
	// .globl	_Z16layer_norm_floatILi32ELi19EEvPfS0_S0_S0_ii
.visible .entry _Z16layer_norm_floatILi32ELi19EEvPfS0_S0_S0_ii(
	.param .u64 .ptr .align 1 _Z16layer_norm_floatILi32ELi19EEvPfS0_S0_S0_ii_param_0,
	.param .u64 .ptr .align 1 _Z16layer_norm_floatILi32ELi19EEvPfS0_S0_S0_ii_param_1,
	.param .u64 .ptr .align 1 _Z16layer_norm_floatILi32ELi19EEvPfS0_S0_S0_ii_param_2,
	.param .u64 .ptr .align 1 _Z16layer_norm_floatILi32ELi19EEvPfS0_S0_S0_ii_param_3,
	.param .u32 _Z16layer_norm_floatILi32ELi19EEvPfS0_S0_S0_ii_param_4,
	.param .u32 _Z16layer_norm_floatILi32ELi19EEvPfS0_S0_S0_ii_param_5
)
{
	.local .align 4 .b8 	__local_depot17[76];
	.reg .b64 	%SP;
	.reg .b64 	%SPL;
	.reg .pred 	%p<41>;
	.reg .b32 	%r<104>;
	.reg .b32 	%f<216>;
	.reg .b64 	%rd<72>;

	mov.u64 	%SPL, __local_depot17;
	ld.param.u64 	%rd20, [_Z16layer_norm_floatILi32ELi19EEvPfS0_S0_S0_ii_param_0];
	ld.param.u64 	%rd21, [_Z16layer_norm_floatILi32ELi19EEvPfS0_S0_S0_ii_param_1];
	ld.param.u64 	%rd22, [_Z16layer_norm_floatILi32ELi19EEvPfS0_S0_S0_ii_param_2];
	ld.param.u64 	%rd23, [_Z16layer_norm_floatILi32ELi19EEvPfS0_S0_S0_ii_param_3];
	ld.param.u32 	%r44, [_Z16layer_norm_floatILi32ELi19EEvPfS0_S0_S0_ii_param_4];
	ld.param.u32 	%r45, [_Z16layer_norm_floatILi32ELi19EEvPfS0_S0_S0_ii_param_5];
	cvta.to.global.u64 	%rd1, %rd20;
	cvta.to.global.u64 	%rd2, %rd23;
	cvta.to.global.u64 	%rd3, %rd22;
	cvta.to.global.u64 	%rd4, %rd21;
	add.u64 	%rd5, %SPL, 0;
	mov.u32 	%r1, %tid.x;
	mov.u32 	%r46, %tid.y;
	mov.u32 	%r47, %ctaid.x;
	mov.u32 	%r2, %ntid.y;
	mad.lo.s32 	%r88, %r47, %r2, %r46;
	setp.ge.s32 	%p1, %r88, %r44;
	@%p1 bra 	$L__BB17_41;
	cvt.rn.f32.s32 	%f1, %r45;
	mov.u32 	%r48, %nctaid.x;
	mul.lo.s32 	%r4, %r2, %r48;
	not.b32 	%r49, %r1;
	add.s32 	%r5, %r45, %r49;
	shr.u32 	%r50, %r5, 5;
	add.s32 	%r51, %r50, 1;
	and.b32  	%r6, %r51, 3;
	and.b32  	%r7, %r51, 268435452;
	neg.s32 	%r8, %r7;
	add.s64 	%rd6, %rd1, 256;
$L__BB17_2:
	setp.ge.s32 	%p2, %r1, %r45;
	mul.lo.s32 	%r53, %r88, %r45;
	cvt.s64.s32 	%rd7, %r53;
	mov.b32 	%r93, 0;
	mov.f32 	%f207, 0f00000000;
	@%p2 bra 	$L__BB17_10;
	setp.lt.u32 	%p3, %r5, 96;
	mov.f32 	%f207, 0f00000000;
	mov.b32 	%r90, 0;
	mov.u32 	%r92, %r1;
	@%p3 bra 	$L__BB17_6;
	add.s64 	%rd71, %rd5, 8;
	cvt.u64.u32 	%rd25, %r1;
	add.s64 	%rd26, %rd25, %rd7;
	shl.b64 	%rd27, %rd26, 2;
	add.s64 	%rd70, %rd6, %rd27;
	mov.f32 	%f207, 0f00000000;
	mov.u32 	%r91, %r8;
	mov.u32 	%r92, %r1;
$L__BB17_5:
	.pragma "nounroll";
	ld.global.f32 	%f30, [%rd70+-256];
	st.local.f32 	[%rd71+-8], %f30;
	add.f32 	%f31, %f207, %f30;
	ld.global.f32 	%f32, [%rd70+-128];
	st.local.f32 	[%rd71+-4], %f32;
	add.f32 	%f33, %f31, %f32;
	ld.global.f32 	%f34, [%rd70];
	st.local.f32 	[%rd71], %f34;
	add.f32 	%f35, %f33, %f34;
	ld.global.f32 	%f36, [%rd70+128];
	st.local.f32 	[%rd71+4], %f36;
	add.f32 	%f207, %f35, %f36;
	add.s32 	%r92, %r92, 128;
	add.s64 	%rd71, %rd71, 16;
	add.s32 	%r91, %r91, 4;
	add.s64 	%rd70, %rd70, 512;
	setp.eq.s32 	%p4, %r91, 0;
	mov.u32 	%r90, %r7;
	@%p4 bra 	$L__BB17_6;
	bra.uni 	$L__BB17_5;
$L__BB17_6:
	setp.eq.s32 	%p5, %r6, 0;
	mov.u32 	%r93, %r7;
	@%p5 bra 	$L__BB17_10;
	setp.eq.s32 	%p6, %r6, 1;
	cvt.u64.u32 	%rd28, %r92;
	add.s64 	%rd29, %rd28, %rd7;
	shl.b64 	%rd30, %rd29, 2;
	add.s64 	%rd10, %rd1, %rd30;
	ld.global.f32 	%f37, [%rd10];
	mul.wide.u32 	%rd31, %r90, 4;
	add.s64 	%rd11, %rd5, %rd31;
	st.local.f32 	[%rd11], %f37;
	add.f32 	%f207, %f207, %f37;
	add.s32 	%r93, %r90, 1;
	@%p6 bra 	$L__BB17_10;
	setp.eq.s32 	%p7, %r6, 2;
	ld.global.f32 	%f38, [%rd10+128];
	st.local.f32 	[%rd11+4], %f38;
	add.f32 	%f207, %f207, %f38;
	add.s32 	%r93, %r90, 2;
	@%p7 bra 	$L__BB17_10;
	ld.global.f32 	%f39, [%rd10+256];
	st.local.f32 	[%rd11+8], %f39;
	add.f32 	%f207, %f207, %f39;
	add.s32 	%r93, %r90, 3;
$L__BB17_10:
	mov.b32 	%r55, %f207;
	shfl.sync.bfly.b32	%r56|%p8, %r55, 16, 31, -1;
	mov.b32 	%f41, %r56;
	add.f32 	%f42, %f207, %f41;
	mov.b32 	%r57, %f42;
	shfl.sync.bfly.b32	%r58|%p9, %r57, 8, 31, -1;
	mov.b32 	%f43, %r58;
	add.f32 	%f44, %f42, %f43;
	mov.b32 	%r59, %f44;
	shfl.sync.bfly.b32	%r60|%p10, %r59, 4, 31, -1;
	mov.b32 	%f45, %r60;
	add.f32 	%f46, %f44, %f45;
	mov.b32 	%r61, %f46;
	shfl.sync.bfly.b32	%r62|%p11, %r61, 2, 31, -1;
	mov.b32 	%f47, %r62;
	add.f32 	%f48, %f46, %f47;
	mov.b32 	%r63, %f48;
	shfl.sync.bfly.b32	%r64|%p12, %r63, 1, 31, -1;
	mov.b32 	%f49, %r64;
	add.f32 	%f50, %f48, %f49;
	div.rn.f32 	%f10, %f50, %f1;
	setp.eq.s32 	%p13, %r93, 0;
	mov.f32 	%f215, 0f00000000;
	@%p13 bra 	$L__BB17_24;
	and.b32  	%r20, %r93, 15;
	setp.lt.u32 	%p14, %r93, 16;
	mov.f32 	%f215, 0f00000000;
	mov.b32 	%r94, 0;
	@%p14 bra 	$L__BB17_14;
	and.b32  	%r94, %r93, 536870896;
	mov.f32 	%f215, 0f00000000;
	mov.b32 	%r97, 0;
$L__BB17_13:
	.pragma "nounroll";
	mul.wide.u32 	%rd32, %r97, 4;
	add.s64 	%rd33, %rd5, %rd32;
	ld.local.f32 	%f54, [%rd33];
	sub.f32 	%f55, %f54, %f10;
	fma.rn.f32 	%f56, %f55, %f55, %f215;
	ld.local.f32 	%f57, [%rd33+4];
	sub.f32 	%f58, %f57, %f10;
	fma.rn.f32 	%f59, %f58, %f58, %f56;
	ld.local.f32 	%f60, [%rd33+8];
	sub.f32 	%f61, %f60, %f10;
	fma.rn.f32 	%f62, %f61, %f61, %f59;
	ld.local.f32 	%f63, [%rd33+12];
	sub.f32 	%f64, %f63, %f10;
	fma.rn.f32 	%f65, %f64, %f64, %f62;
	ld.local.f32 	%f66, [%rd33+16];
	sub.f32 	%f67, %f66, %f10;
	fma.rn.f32 	%f68, %f67, %f67, %f65;
	ld.local.f32 	%f69, [%rd33+20];
	sub.f32 	%f70, %f69, %f10;
	fma.rn.f32 	%f71, %f70, %f70, %f68;
	ld.local.f32 	%f72, [%rd33+24];
	sub.f32 	%f73, %f72, %f10;
	fma.rn.f32 	%f74, %f73, %f73, %f71;
	ld.local.f32 	%f75, [%rd33+28];
	sub.f32 	%f76, %f75, %f10;
	fma.rn.f32 	%f77, %f76, %f76, %f74;
	ld.local.f32 	%f78, [%rd33+32];
	sub.f32 	%f79, %f78, %f10;
	fma.rn.f32 	%f80, %f79, %f79, %f77;
	ld.local.f32 	%f81, [%rd33+36];
	sub.f32 	%f82, %f81, %f10;
	fma.rn.f32 	%f83, %f82, %f82, %f80;
	ld.local.f32 	%f84, [%rd33+40];
	sub.f32 	%f85, %f84, %f10;
	fma.rn.f32 	%f86, %f85, %f85, %f83;
	ld.local.f32 	%f87, [%rd33+44];
	sub.f32 	%f88, %f87, %f10;
	fma.rn.f32 	%f89, %f88, %f88, %f86;
	ld.local.f32 	%f90, [%rd33+48];
	sub.f32 	%f91, %f90, %f10;
	fma.rn.f32 	%f92, %f91, %f91, %f89;
	ld.local.f32 	%f93, [%rd33+52];
	sub.f32 	%f94, %f93, %f10;
	fma.rn.f32 	%f95, %f94, %f94, %f92;
	ld.local.f32 	%f96, [%rd33+56];
	sub.f32 	%f97, %f96, %f10;
	fma.rn.f32 	%f98, %f97, %f97, %f95;
	ld.local.f32 	%f99, [%rd33+60];
	sub.f32 	%f100, %f99, %f10;
	fma.rn.f32 	%f215, %f100, %f100, %f98;
	add.s32 	%r97, %r97, 16;
	setp.eq.s32 	%p15, %r97, %r94;
	@%p15 bra 	$L__BB17_14;
	bra.uni 	$L__BB17_13;
$L__BB17_14:
	setp.eq.s32 	%p16, %r20, 0;
	@%p16 bra 	$L__BB17_24;
	and.b32  	%r23, %r93, 7;
	setp.lt.u32 	%p17, %r20, 8;
	@%p17 bra 	$L__BB17_17;
	mul.wide.u32 	%rd34, %r94, 4;
	add.s64 	%rd35, %rd5, %rd34;
	ld.local.f32 	%f102, [%rd35];
	sub.f32 	%f103, %f102, %f10;
	fma.rn.f32 	%f104, %f103, %f103, %f215;
	ld.local.f32 	%f105, [%rd35+4];
	sub.f32 	%f106, %f105, %f10;
	fma.rn.f32 	%f107, %f106, %f106, %f104;
	ld.local.f32 	%f108, [%rd35+8];
	sub.f32 	%f109, %f108, %f10;
	fma.rn.f32 	%f110, %f109, %f109, %f107;
	ld.local.f32 	%f111, [%rd35+12];
	sub.f32 	%f112, %f111, %f10;
	fma.rn.f32 	%f113, %f112, %f112, %f110;
	ld.local.f32 	%f114, [%rd35+16];
	sub.f32 	%f115, %f114, %f10;
	fma.rn.f32 	%f116, %f115, %f115, %f113;
	ld.local.f32 	%f117, [%rd35+20];
	sub.f32 	%f118, %f117, %f10;
	fma.rn.f32 	%f119, %f118, %f118, %f116;
	ld.local.f32 	%f120, [%rd35+24];
	sub.f32 	%f121, %f120, %f10;
	fma.rn.f32 	%f122, %f121, %f121, %f119;
	ld.local.f32 	%f123, [%rd35+28];
	sub.f32 	%f124, %f123, %f10;
	fma.rn.f32 	%f215, %f124, %f124, %f122;
	add.s32 	%r94, %r94, 8;
$L__BB17_17:
	setp.eq.s32 	%p18, %r23, 0;
	@%p18 bra 	$L__BB17_24;
	and.b32  	%r26, %r93, 3;
	setp.lt.u32 	%p19, %r23, 4;
	@%p19 bra 	$L__BB17_20;
	mul.wide.u32 	%rd36, %r94, 4;
	add.s64 	%rd37, %rd5, %rd36;
	ld.local.f32 	%f126, [%rd37];
	sub.f32 	%f127, %f126, %f10;
	fma.rn.f32 	%f128, %f127, %f127, %f215;
	ld.local.f32 	%f129, [%rd37+4];
	sub.f32 	%f130, %f129, %f10;
	fma.rn.f32 	%f131, %f130, %f130, %f128;
	ld.local.f32 	%f132, [%rd37+8];
	sub.f32 	%f133, %f132, %f10;
	fma.rn.f32 	%f134, %f133, %f133, %f131;
	ld.local.f32 	%f135, [%rd37+12];
	sub.f32 	%f136, %f135, %f10;
	fma.rn.f32 	%f215, %f136, %f136, %f134;
	add.s32 	%r94, %r94, 4;
$L__BB17_20:
	setp.eq.s32 	%p20, %r26, 0;
	@%p20 bra 	$L__BB17_24;
	mul.wide.u32 	%rd38, %r94, 4;
	add.s64 	%rd16, %rd5, %rd38;
	ld.local.f32 	%f137, [%rd16];
	sub.f32 	%f138, %f137, %f10;
	fma.rn.f32 	%f215, %f138, %f138, %f215;
	setp.eq.s32 	%p21, %r26, 1;
	@%p21 bra 	$L__BB17_24;
	ld.local.f32 	%f139, [%rd16+4];
	sub.f32 	%f140, %f139, %f10;
	fma.rn.f32 	%f215, %f140, %f140, %f215;
	setp.eq.s32 	%p22, %r26, 2;
	@%p22 bra 	$L__BB17_24;
	ld.local.f32 	%f141, [%rd16+8];
	sub.f32 	%f142, %f141, %f10;
	fma.rn.f32 	%f215, %f142, %f142, %f215;
$L__BB17_24:
	mov.b32 	%r67, %f215;
	shfl.sync.bfly.b32	%r68|%p24, %r67, 16, 31, -1;
	mov.b32 	%f143, %r68;
	add.f32 	%f144, %f215, %f143;
	mov.b32 	%r69, %f144;
	shfl.sync.bfly.b32	%r70|%p25, %r69, 8, 31, -1;
	mov.b32 	%f145, %r70;
	add.f32 	%f146, %f144, %f145;
	mov.b32 	%r71, %f146;
	shfl.sync.bfly.b32	%r72|%p26, %r71, 4, 31, -1;
	mov.b32 	%f147, %r72;
	add.f32 	%f148, %f146, %f147;
	mov.b32 	%r73, %f148;
	shfl.sync.bfly.b32	%r74|%p27, %r73, 2, 31, -1;
	mov.b32 	%f149, %r74;
	add.f32 	%f150, %f148, %f149;
	mov.b32 	%r75, %f150;
	shfl.sync.bfly.b32	%r76|%p28, %r75, 1, 31, -1;
	mov.b32 	%f151, %r76;
	add.f32 	%f152, %f150, %f151;
	div.rn.f32 	%f153, %f152, %f1;
	add.f32 	%f154, %f153, 0f3727C5AC;
	rsqrt.approx.f32 	%f25, %f154;
	@%p13 bra 	$L__BB17_32;
	and.b32  	%r31, %r93, 3;
	setp.lt.u32 	%p29, %r93, 4;
	mov.b32 	%r98, 0;
	@%p29 bra 	$L__BB17_28;
	and.b32  	%r98, %r93, 536870908;
	mov.b32 	%r99, 0;
$L__BB17_27:
	.pragma "nounroll";
	shl.b32 	%r79, %r99, 5;
	add.s32 	%r80, %r79, %r1;
	mul.wide.u32 	%rd39, %r80, 4;
	add.s64 	%rd40, %rd3, %rd39;
	ld.global.f32 	%f155, [%rd40];
	mul.wide.u32 	%rd41, %r99, 4;
	add.s64 	%rd42, %rd5, %rd41;
	ld.local.f32 	%f156, [%rd42];
	sub.f32 	%f157, %f156, %f10;
	mul.f32 	%f158, %f25, %f157;
	add.s64 	%rd43, %rd2, %rd39;
	ld.global.f32 	%f159, [%rd43];
	fma.rn.f32 	%f160, %f155, %f158, %f159;
	st.local.f32 	[%rd42], %f160;
	ld.global.f32 	%f161, [%rd40+128];
	ld.local.f32 	%f162, [%rd42+4];
	sub.f32 	%f163, %f162, %f10;
	mul.f32 	%f164, %f25, %f163;
	ld.global.f32 	%f165, [%rd43+128];
	fma.rn.f32 	%f166, %f161, %f164, %f165;
	st.local.f32 	[%rd42+4], %f166;
	add.s32 	%r81, %r80, 64;
	mul.wide.u32 	%rd44, %r81, 4;
	add.s64 	%rd45, %rd3, %rd44;
	ld.global.f32 	%f167, [%rd45];
	ld.local.f32 	%f168, [%rd42+8];
	sub.f32 	%f169, %f168, %f10;
	mul.f32 	%f170, %f25, %f169;
	add.s64 	%rd46, %rd2, %rd44;
	ld.global.f32 	%f171, [%rd46];
	fma.rn.f32 	%f172, %f167, %f170, %f171;
	st.local.f32 	[%rd42+8], %f172;
	add.s32 	%r82, %r80, 96;
	mul.wide.u32 	%rd47, %r82, 4;
	add.s64 	%rd48, %rd3, %rd47;
	ld.global.f32 	%f173, [%rd48];
	ld.local.f32 	%f174, [%rd42+12];
	sub.f32 	%f175, %f174, %f10;
	mul.f32 	%f176, %f25, %f175;
	add.s64 	%rd49, %rd2, %rd47;
	ld.global.f32 	%f177, [%rd49];
	fma.rn.f32 	%f178, %f173, %f176, %f177;
	st.local.f32 	[%rd42+12], %f178;
	add.s32 	%r99, %r99, 4;
	setp.eq.s32 	%p30, %r99, %r98;
	@%p30 bra 	$L__BB17_28;
	bra.uni 	$L__BB17_27;
$L__BB17_28:
	setp.eq.s32 	%p31, %r31, 0;
	@%p31 bra 	$L__BB17_32;
	shl.b32 	%r83, %r98, 5;
	add.s32 	%r34, %r83, %r1;
	mul.wide.u32 	%rd50, %r34, 4;
	add.s64 	%rd51, %rd3, %rd50;
	ld.global.f32 	%f179, [%rd51];
	mul.wide.u32 	%rd52, %r98, 4;
	add.s64 	%rd17, %rd5, %rd52;
	ld.local.f32 	%f180, [%rd17];
	sub.f32 	%f181, %f180, %f10;
	mul.f32 	%f182, %f25, %f181;
	add.s64 	%rd53, %rd2, %rd50;
	ld.global.f32 	%f183, [%rd53];
	fma.rn.f32 	%f184, %f179, %f182, %f183;
	st.local.f32 	[%rd17], %f184;
	setp.eq.s32 	%p32, %r31, 1;
	@%p32 bra 	$L__BB17_32;
	add.s32 	%r84, %r34, 32;
	mul.wide.u32 	%rd54, %r84, 4;
	add.s64 	%rd55, %rd3, %rd54;
	ld.global.f32 	%f185, [%rd55];
	ld.local.f32 	%f186, [%rd17+4];
	sub.f32 	%f187, %f186, %f10;
	mul.f32 	%f188, %f25, %f187;
	add.s64 	%rd56, %rd2, %rd54;
	ld.global.f32 	%f189, [%rd56];
	fma.rn.f32 	%f190, %f185, %f188, %f189;
	st.local.f32 	[%rd17+4], %f190;
	setp.eq.s32 	%p33, %r31, 2;
	@%p33 bra 	$L__BB17_32;
	add.s32 	%r85, %r34, 64;
	mul.wide.u32 	%rd57, %r85, 4;
	add.s64 	%rd58, %rd3, %rd57;
	ld.global.f32 	%f191, [%rd58];
	ld.local.f32 	%f192, [%rd17+8];
	sub.f32 	%f193, %f192, %f10;
	mul.f32 	%f194, %f25, %f193;
	add.s64 	%rd59, %rd2, %rd57;
	ld.global.f32 	%f195, [%rd59];
	fma.rn.f32 	%f196, %f191, %f194, %f195;
	st.local.f32 	[%rd17+8], %f196;
$L__BB17_32:
	setp.ge.s32 	%p34, %r1, %r45;
	@%p34 bra 	$L__BB17_40;
	setp.lt.u32 	%p35, %r5, 96;
	mov.b32 	%r103, 0;
	mov.u32 	%r102, %r1;
	@%p35 bra 	$L__BB17_36;
	mov.b32 	%r101, 0;
	mov.u32 	%r102, %r1;
$L__BB17_35:
	.pragma "nounroll";
	mul.wide.u32 	%rd60, %r101, 4;
	add.s64 	%rd61, %rd5, %rd60;
	ld.local.f32 	%f197, [%rd61];
	cvt.u64.u32 	%rd62, %r102;
	add.s64 	%rd63, %rd62, %rd7;
	shl.b64 	%rd64, %rd63, 2;
	add.s64 	%rd65, %rd4, %rd64;
	st.global.f32 	[%rd65], %f197;
	ld.local.f32 	%f198, [%rd61+4];
	st.global.f32 	[%rd65+128], %f198;
	ld.local.f32 	%f199, [%rd61+8];
	st.global.f32 	[%rd65+256], %f199;
	add.s32 	%r101, %r101, 4;
	ld.local.f32 	%f200, [%rd61+12];
	st.global.f32 	[%rd65+384], %f200;
	add.s32 	%r102, %r102, 128;
	setp.ne.s32 	%p36, %r101, %r7;
	mov.u32 	%r103, %r7;
	@%p36 bra 	$L__BB17_35;
$L__BB17_36:
	setp.eq.s32 	%p37, %r6, 0;
	@%p37 bra 	$L__BB17_40;
	setp.eq.s32 	%p38, %r6, 1;
	mul.wide.u32 	%rd66, %r103, 4;
	add.s64 	%rd18, %rd5, %rd66;
	ld.local.f32 	%f201, [%rd18];
	cvt.u64.u32 	%rd67, %r102;
	add.s64 	%rd68, %rd67, %rd7;
	shl.b64 	%rd69, %rd68, 2;
	add.s64 	%rd19, %rd4, %rd69;
	st.global.f32 	[%rd19], %f201;
	@%p38 bra 	$L__BB17_40;
	setp.eq.s32 	%p39, %r6, 2;
	ld.local.f32 	%f202, [%rd18+4];
	st.global.f32 	[%rd19+128], %f202;
	@%p39 bra 	$L__BB17_40;
	ld.local.f32 	%f203, [%rd18+8];
	st.global.f32 	[%rd19+256], %f203;
$L__BB17_40:
	add.s32 	%r88, %r88, %r4;
	setp.lt.s32 	%p40, %r88, %r44;
	@%p40 bra 	$L__BB17_2;
$L__BB17_41:
	ret;

}
	// .globl	_Z16layer_norm_floatILi32ELi20EEvPfS0_S0_S0_ii
.visible .entry _Z16layer_norm_floatILi32ELi20EEvPfS0_S0_S0_ii(
	.param .u64 .ptr .align 1 _Z16layer_norm_floatILi32ELi20EEvPfS0_S0_S0_ii_param_0,
	.param .u64 .ptr .align 1 _Z16layer_norm_floatILi32ELi20EEvPfS0_S0_S0_ii_param_1,
	.param .u64 .ptr .align 1 _Z16layer_norm_floatILi32ELi20EEvPfS0_S0_S0_ii_param_2,
	.param .u64 .ptr .align 1 _Z16layer_norm_floatILi32ELi20EEvPfS0_S0_S0_ii_param_3,
	.param .u32 _Z16layer_norm_floatILi32ELi20EEvPfS0_S0_S0_ii_param_4,
	.param .u32 _Z16layer_norm_floatILi32ELi20EEvPfS0_S0_S0_ii_param_5
)
{
	.local .align 16 .b8 	__local_depot18[80];
	.reg .b64 	%SP;
	.reg .b64 	%SPL;
	.reg .pred 	%p<41>;
	.reg .b32 	%r<104>;
	.reg .b32 	%f<216>;
	.reg .b64 	%rd<71>;

	mov.u64 	%SPL, __local_depot18;
	ld.param.u64 	%rd18, [_Z16layer_norm_floatILi32ELi20EEvPfS0_S0_S0_ii_param_0];
	ld.param.u64 	%rd19, [_Z16layer_norm_floatILi32ELi20EEvPfS0_S0_S0_ii_param_1];
	ld.param.u64 	%rd20, [_Z16layer_norm_floatILi32ELi20EEvPfS0_S0_S0_ii_param_2];
	ld.param.u64 	%rd21, [_Z16layer_norm_floatILi32ELi20EEvPfS0_S0_S0_ii_param_3];
	ld.param.u32 	%r44, [_Z16layer_norm_floatILi32ELi20EEvPfS0_S0_S0_ii_param_4];
	ld.param.u32 	%r45, [_Z16layer_norm_floatILi32ELi20EEvPfS0_S0_S0_ii_param_5];
	cvta.to.global.u64 	%rd1, %rd18;
	cvta.to.global.u64 	%rd2, %rd21;
	cvta.to.global.u64 	%rd3, %rd20;
	cvta.to.global.u64 	%rd4, %rd19;
	add.u64 	%rd5, %SPL, 0;
	mov.u32 	%r1, %tid.x;
	mov.u32 	%r46, %tid.y;
	mov.u32 	%r47, %ctaid.x;
	mov.u32 	%r2, %ntid.y;
	mad.lo.s32 	%r88, %r47, %r2, %r46;
	setp.ge.s32 	%p1, %r88, %r44;
	@%p1 bra 	$L__BB18_41;
	cvt.rn.f32.s32 	%f1, %r45;
	mov.u32 	%r48, %nctaid.x;
	mul.lo.s32 	%r4, %r2, %r48;
	not.b32 	%r49, %r1;
	add.s32 	%r5, %r45, %r49;
	shr.u32 	%r50, %r5, 5;
	add.s32 	%r51, %r50, 1;
	and.b32  	%r6, %r51, 3;
	and.b32  	%r7, %r51, 268435452;
	neg.s32 	%r8, %r7;
$L__BB18_2:
	setp.ge.s32 	%p2, %r1, %r45;
	mul.lo.s32 	%r53, %r88, %r45;
	cvt.s64.s32 	%rd6, %r53;
	mov.b32 	%r93, 0;
	mov.f32 	%f207, 0f00000000;
	@%p2 bra 	$L__BB18_10;
	setp.lt.u32 	%p3, %r5, 96;
	mov.f32 	%f207, 0f00000000;
	mov.b32 	%r90, 0;
	mov.u32 	%r92, %r1;
	@%p3 bra 	$L__BB18_6;
	cvt.u64.u32 	%rd23, %r1;
	add.s64 	%rd24, %rd23, %rd6;
	shl.b64 	%rd25, %rd24, 2;
	add.s64 	%rd26, %rd1, %rd25;
	add.s64 	%rd69, %rd26, 256;
	mov.f32 	%f207, 0f00000000;
	mov.u32 	%r91, %r8;
	mov.u64 	%rd70, %rd5;
	mov.u32 	%r92, %r1;
$L__BB18_5:
	.pragma "nounroll";
	ld.global.f32 	%f30, [%rd69+-256];
	add.f32 	%f31, %f207, %f30;
	ld.global.f32 	%f32, [%rd69+-128];
	add.f32 	%f33, %f31, %f32;
	ld.global.f32 	%f34, [%rd69];
	add.f32 	%f35, %f33, %f34;
	ld.global.f32 	%f36, [%rd69+128];
	st.local.v4.f32 	[%rd70], {%f30, %f32, %f34, %f36};
	add.f32 	%f207, %f35, %f36;
	add.s32 	%r92, %r92, 128;
	add.s64 	%rd70, %rd70, 16;
	add.s32 	%r91, %r91, 4;
	add.s64 	%rd69, %rd69, 512;
	setp.eq.s32 	%p4, %r91, 0;
	mov.u32 	%r90, %r7;
	@%p4 bra 	$L__BB18_6;
	bra.uni 	$L__BB18_5;
$L__BB18_6:
	setp.eq.s32 	%p5, %r6, 0;
	mov.u32 	%r93, %r7;
	@%p5 bra 	$L__BB18_10;
	setp.eq.s32 	%p6, %r6, 1;
	cvt.u64.u32 	%rd27, %r92;
	add.s64 	%rd28, %rd27, %rd6;
	shl.b64 	%rd29, %rd28, 2;
	add.s64 	%rd8, %rd1, %rd29;
	ld.global.f32 	%f37, [%rd8];
	mul.wide.u32 	%rd30, %r90, 4;
	add.s64 	%rd9, %rd5, %rd30;
	st.local.f32 	[%rd9], %f37;
	add.f32 	%f207, %f207, %f37;
	add.s32 	%r93, %r90, 1;
	@%p6 bra 	$L__BB18_10;
	setp.eq.s32 	%p7, %r6, 2;
	ld.global.f32 	%f38, [%rd8+128];
	st.local.f32 	[%rd9+4], %f38;
	add.f32 	%f207, %f207, %f38;
	add.s32 	%r93, %r90, 2;
	@%p7 bra 	$L__BB18_10;
	ld.global.f32 	%f39, [%rd8+256];
	st.local.f32 	[%rd9+8], %f39;
	add.f32 	%f207, %f207, %f39;
	add.s32 	%r93, %r90, 3;
$L__BB18_10:
	mov.b32 	%r55, %f207;
	shfl.sync.bfly.b32	%r56|%p8, %r55, 16, 31, -1;
	mov.b32 	%f41, %r56;
	add.f32 	%f42, %f207, %f41;
	mov.b32 	%r57, %f42;
	shfl.sync.bfly.b32	%r58|%p9, %r57, 8, 31, -1;
	mov.b32 	%f43, %r58;
	add.f32 	%f44, %f42, %f43;
	mov.b32 	%r59, %f44;
	shfl.sync.bfly.b32	%r60|%p10, %r59, 4, 31, -1;
	mov.b32 	%f45, %r60;
	add.f32 	%f46, %f44, %f45;
	mov.b32 	%r61, %f46;
	shfl.sync.bfly.b32	%r62|%p11, %r61, 2, 31, -1;
	mov.b32 	%f47, %r62;
	add.f32 	%f48, %f46, %f47;
	mov.b32 	%r63, %f48;
	shfl.sync.bfly.b32	%r64|%p12, %r63, 1, 31, -1;
	mov.b32 	%f49, %r64;
	add.f32 	%f50, %f48, %f49;
	div.rn.f32 	%f10, %f50, %f1;
	setp.eq.s32 	%p13, %r93, 0;
	mov.f32 	%f215, 0f00000000;
	@%p13 bra 	$L__BB18_24;
	and.b32  	%r20, %r93, 15;
	setp.lt.u32 	%p14, %r93, 16;
	mov.f32 	%f215, 0f00000000;
	mov.b32 	%r94, 0;
	@%p14 bra 	$L__BB18_14;
	and.b32  	%r94, %r93, 536870896;
	mov.f32 	%f215, 0f00000000;
	mov.b32 	%r97, 0;
$L__BB18_13:
	.pragma "nounroll";
	mul.wide.u32 	%rd31, %r97, 4;
	add.s64 	%rd32, %rd5, %rd31;
	ld.local.v4.f32 	{%f54, %f55, %f56, %f57}, [%rd32];
	sub.f32 	%f58, %f54, %f10;
	fma.rn.f32 	%f59, %f58, %f58, %f215;
	sub.f32 	%f60, %f55, %f10;
	fma.rn.f32 	%f61, %f60, %f60, %f59;
	sub.f32 	%f62, %f56, %f10;
	fma.rn.f32 	%f63, %f62, %f62, %f61;
	sub.f32 	%f64, %f57, %f10;
	fma.rn.f32 	%f65, %f64, %f64, %f63;
	ld.local.v4.f32 	{%f66, %f67, %f68, %f69}, [%rd32+16];
	sub.f32 	%f70, %f66, %f10;
	fma.rn.f32 	%f71, %f70, %f70, %f65;
	sub.f32 	%f72, %f67, %f10;
	fma.rn.f32 	%f73, %f72, %f72, %f71;
	sub.f32 	%f74, %f68, %f10;
	fma.rn.f32 	%f75, %f74, %f74, %f73;
	sub.f32 	%f76, %f69, %f10;
	fma.rn.f32 	%f77, %f76, %f76, %f75;
	ld.local.v4.f32 	{%f78, %f79, %f80, %f81}, [%rd32+32];
	sub.f32 	%f82, %f78, %f10;
	fma.rn.f32 	%f83, %f82, %f82, %f77;
	sub.f32 	%f84, %f79, %f10;
	fma.rn.f32 	%f85, %f84, %f84, %f83;
	sub.f32 	%f86, %f80, %f10;
	fma.rn.f32 	%f87, %f86, %f86, %f85;
	sub.f32 	%f88, %f81, %f10;
	fma.rn.f32 	%f89, %f88, %f88, %f87;
	ld.local.v4.f32 	{%f90, %f91, %f92, %f93}, [%rd32+48];
	sub.f32 	%f94, %f90, %f10;
	fma.rn.f32 	%f95, %f94, %f94, %f89;
	sub.f32 	%f96, %f91, %f10;
	fma.rn.f32 	%f97, %f96, %f96, %f95;
	sub.f32 	%f98, %f92, %f10;
	fma.rn.f32 	%f99, %f98, %f98, %f97;
	sub.f32 	%f100, %f93, %f10;
	fma.rn.f32 	%f215, %f100, %f100, %f99;
	add.s32 	%r97, %r97, 16;
	setp.eq.s32 	%p15, %r97, %r94;
	@%p15 bra 	$L__BB18_14;
	bra.uni 	$L__BB18_13;
$L__BB18_14:
	setp.eq.s32 	%p16, %r20, 0;
	@%p16 bra 	$L__BB18_24;
	and.b32  	%r23, %r93, 7;
	setp.lt.u32 	%p17, %r20, 8;
	@%p17 bra 	$L__BB18_17;
	mul.wide.u32 	%rd33, %r94, 4;
	add.s64 	%rd34, %rd5, %rd33;
	ld.local.f32 	%f102, [%rd34];
	sub.f32 	%f103, %f102, %f10;
	fma.rn.f32 	%f104, %f103, %f103, %f215;
	ld.local.f32 	%f105, [%rd34+4];
	sub.f32 	%f106, %f105, %f10;
	fma.rn.f32 	%f107, %f106, %f106, %f104;
	ld.local.f32 	%f108, [%rd34+8];
	sub.f32 	%f109, %f108, %f10;
	fma.rn.f32 	%f110, %f109, %f109, %f107;
	ld.local.f32 	%f111, [%rd34+12];
	sub.f32 	%f112, %f111, %f10;
	fma.rn.f32 	%f113, %f112, %f112, %f110;
	ld.local.f32 	%f114, [%rd34+16];
	sub.f32 	%f115, %f114, %f10;
	fma.rn.f32 	%f116, %f115, %f115, %f113;
	ld.local.f32 	%f117, [%rd34+20];
	sub.f32 	%f118, %f117, %f10;
	fma.rn.f32 	%f119, %f118, %f118, %f116;
	ld.local.f32 	%f120, [%rd34+24];
	sub.f32 	%f121, %f120, %f10;
	fma.rn.f32 	%f122, %f121, %f121, %f119;
	ld.local.f32 	%f123, [%rd34+28];
	sub.f32 	%f124, %f123, %f10;
	fma.rn.f32 	%f215, %f124, %f124, %f122;
	add.s32 	%r94, %r94, 8;
$L__BB18_17:
	setp.eq.s32 	%p18, %r23, 0;
	@%p18 bra 	$L__BB18_24;
	and.b32  	%r26, %r93, 3;
	setp.lt.u32 	%p19, %r23, 4;
	@%p19 bra 	$L__BB18_20;
	mul.wide.u32 	%rd35, %r94, 4;
	add.s64 	%rd36, %rd5, %rd35;
	ld.local.f32 	%f126, [%rd36];
	sub.f32 	%f127, %f126, %f10;
	fma.rn.f32 	%f128, %f127, %f127, %f215;
	ld.local.f32 	%f129, [%rd36+4];
	sub.f32 	%f130, %f129, %f10;
	fma.rn.f32 	%f131, %f130, %f130, %f128;
	ld.local.f32 	%f132, [%rd36+8];
	sub.f32 	%f133, %f132, %f10;
	fma.rn.f32 	%f134, %f133, %f133, %f131;
	ld.local.f32 	%f135, [%rd36+12];
	sub.f32 	%f136, %f135, %f10;
	fma.rn.f32 	%f215, %f136, %f136, %f134;
	add.s32 	%r94, %r94, 4;
$L__BB18_20:
	setp.eq.s32 	%p20, %r26, 0;
	@%p20 bra 	$L__BB18_24;
	mul.wide.u32 	%rd37, %r94, 4;
	add.s64 	%rd14, %rd5, %rd37;
	ld.local.f32 	%f137, [%rd14];
	sub.f32 	%f138, %f137, %f10;
	fma.rn.f32 	%f215, %f138, %f138, %f215;
	setp.eq.s32 	%p21, %r26, 1;
	@%p21 bra 	$L__BB18_24;
	ld.local.f32 	%f139, [%rd14+4];
	sub.f32 	%f140, %f139, %f10;
	fma.rn.f32 	%f215, %f140, %f140, %f215;
	setp.eq.s32 	%p22, %r26, 2;
	@%p22 bra 	$L__BB18_24;
	ld.local.f32 	%f141, [%rd14+8];
	sub.f32 	%f142, %f141, %f10;
	fma.rn.f32 	%f215, %f142, %f142, %f215;
$L__BB18_24:
	mov.b32 	%r67, %f215;
	shfl.sync.bfly.b32	%r68|%p24, %r67, 16, 31, -1;
	mov.b32 	%f143, %r68;
	add.f32 	%f144, %f215, %f143;
	mov.b32 	%r69, %f144;
	shfl.sync.bfly.b32	%r70|%p25, %r69, 8, 31, -1;
	mov.b32 	%f145, %r70;
	add.f32 	%f146, %f144, %f145;
	mov.b32 	%r71, %f146;
	shfl.sync.bfly.b32	%r72|%p26, %r71, 4, 31, -1;
	mov.b32 	%f147, %r72;
	add.f32 	%f148, %f146, %f147;
	mov.b32 	%r73, %f148;
	shfl.sync.bfly.b32	%r74|%p27, %r73, 2, 31, -1;
	mov.b32 	%f149, %r74;
	add.f32 	%f150, %f148, %f149;
	mov.b32 	%r75, %f150;
	shfl.sync.bfly.b32	%r76|%p28, %r75, 1, 31, -1;
	mov.b32 	%f151, %r76;
	add.f32 	%f152, %f150, %f151;
	div.rn.f32 	%f153, %f152, %f1;
	add.f32 	%f154, %f153, 0f3727C5AC;
	rsqrt.approx.f32 	%f25, %f154;
	@%p13 bra 	$L__BB18_32;
	and.b32  	%r31, %r93, 3;
	setp.lt.u32 	%p29, %r93, 4;
	mov.b32 	%r98, 0;
	@%p29 bra 	$L__BB18_28;
	and.b32  	%r98, %r93, 536870908;
	mov.b32 	%r99, 0;
$L__BB18_27:
	.pragma "nounroll";
	shl.b32 	%r79, %r99, 5;
	add.s32 	%r80, %r79, %r1;
	mul.wide.u32 	%rd38, %r80, 4;
	add.s64 	%rd39, %rd3, %rd38;
	ld.global.f32 	%f155, [%rd39];
	mul.wide.u32 	%rd40, %r99, 4;
	add.s64 	%rd41, %rd5, %rd40;
	ld.local.v4.f32 	{%f156, %f157, %f158, %f159}, [%rd41];
	sub.f32 	%f160, %f156, %f10;
	mul.f32 	%f161, %f25, %f160;
	add.s64 	%rd42, %rd2, %rd38;
	ld.global.f32 	%f162, [%rd42];
	fma.rn.f32 	%f163, %f155, %f161, %f162;
	ld.global.f32 	%f164, [%rd39+128];
	sub.f32 	%f165, %f157, %f10;
	mul.f32 	%f166, %f25, %f165;
	ld.global.f32 	%f167, [%rd42+128];
	fma.rn.f32 	%f168, %f164, %f166, %f167;
	add.s32 	%r81, %r80, 64;
	mul.wide.u32 	%rd43, %r81, 4;
	add.s64 	%rd44, %rd3, %rd43;
	ld.global.f32 	%f169, [%rd44];
	sub.f32 	%f170, %f158, %f10;
	mul.f32 	%f171, %f25, %f170;
	add.s64 	%rd45, %rd2, %rd43;
	ld.global.f32 	%f172, [%rd45];
	fma.rn.f32 	%f173, %f169, %f171, %f172;
	add.s32 	%r82, %r80, 96;
	mul.wide.u32 	%rd46, %r82, 4;
	add.s64 	%rd47, %rd3, %rd46;
	ld.global.f32 	%f174, [%rd47];
	sub.f32 	%f175, %f159, %f10;
	mul.f32 	%f176, %f25, %f175;
	add.s64 	%rd48, %rd2, %rd46;
	ld.global.f32 	%f177, [%rd48];
	fma.rn.f32 	%f178, %f174, %f176, %f177;
	st.local.v4.f32 	[%rd41], {%f163, %f168, %f173, %f178};
	add.s32 	%r99, %r99, 4;
	setp.eq.s32 	%p30, %r99, %r98;
	@%p30 bra 	$L__BB18_28;
	bra.uni 	$L__BB18_27;
$L__BB18_28:
	setp.eq.s32 	%p31, %r31, 0;
	@%p31 bra 	$L__BB18_32;
	shl.b32 	%r83, %r98, 5;
	add.s32 	%r34, %r83, %r1;
	mul.wide.u32 	%rd49, %r34, 4;
	add.s64 	%rd50, %rd3, %rd49;
	ld.global.f32 	%f179, [%rd50];
	mul.wide.u32 	%rd51, %r98, 4;
	add.s64 	%rd15, %rd5, %rd51;
	ld.local.f32 	%f180, [%rd15];
	sub.f32 	%f181, %f180, %f10;
	mul.f32 	%f182, %f25, %f181;
	add.s64 	%rd52, %rd2, %rd49;
	ld.global.f32 	%f183, [%rd52];
	fma.rn.f32 	%f184, %f179, %f182, %f183;
	st.local.f32 	[%rd15], %f184;
	setp.eq.s32 	%p32, %r31, 1;
	@%p32 bra 	$L__BB18_32;
	add.s32 	%r84, %r34, 32;
	mul.wide.u32 	%rd53, %r84, 4;
	add.s64 	%rd54, %rd3, %rd53;
	ld.global.f32 	%f185, [%rd54];
	ld.local.f32 	%f186, [%rd15+4];
	sub.f32 	%f187, %f186, %f10;
	mul.f32 	%f188, %f25, %f187;
	add.s64 	%rd55, %rd2, %rd53;
	ld.global.f32 	%f189, [%rd55];
	fma.rn.f32 	%f190, %f185, %f188, %f189;
	st.local.f32 	[%rd15+4], %f190;
	setp.eq.s32 	%p33, %r31, 2;
	@%p33 bra 	$L__BB18_32;
	add.s32 	%r85, %r34, 64;
	mul.wide.u32 	%rd56, %r85, 4;
	add.s64 	%rd57, %rd3, %rd56;
	ld.global.f32 	%f191, [%rd57];
	ld.local.f32 	%f192, [%rd15+8];
	sub.f32 	%f193, %f192, %f10;
	mul.f32 	%f194, %f25, %f193;
	add.s64 	%rd58, %rd2, %rd56;
	ld.global.f32 	%f195, [%rd58];
	fma.rn.f32 	%f196, %f191, %f194, %f195;
	st.local.f32 	[%rd15+8], %f196;
$L__BB18_32:
	setp.ge.s32 	%p34, %r1, %r45;
	@%p34 bra 	$L__BB18_40;
	setp.lt.u32 	%p35, %r5, 96;
	mov.b32 	%r103, 0;
	mov.u32 	%r102, %r1;
	@%p35 bra 	$L__BB18_36;
	mov.b32 	%r101, 0;
	mov.u32 	%r102, %r1;
$L__BB18_35:
	.pragma "nounroll";
	mul.wide.u32 	%rd59, %r101, 4;
	add.s64 	%rd60, %rd5, %rd59;
	ld.local.v4.f32 	{%f197, %f198, %f199, %f200}, [%rd60];
	cvt.u64.u32 	%rd61, %r102;
	add.s64 	%rd62, %rd61, %rd6;
	shl.b64 	%rd63, %rd62, 2;
	add.s64 	%rd64, %rd4, %rd63;
	st.global.f32 	[%rd64], %f197;
	st.global.f32 	[%rd64+128], %f198;
	st.global.f32 	[%rd64+256], %f199;
	add.s32 	%r101, %r101, 4;
	st.global.f32 	[%rd64+384], %f200;
	add.s32 	%r102, %r102, 128;
	setp.ne.s32 	%p36, %r101, %r7;
	mov.u32 	%r103, %r7;
	@%p36 bra 	$L__BB18_35;
$L__BB18_36:
	setp.eq.s32 	%p37, %r6, 0;
	@%p37 bra 	$L__BB18_40;
	setp.eq.s32 	%p38, %r6, 1;
	mul.wide.u32 	%rd65, %r103, 4;
	add.s64 	%rd16, %rd5, %rd65;
	ld.local.f32 	%f201, [%rd16];
	cvt.u64.u32 	%rd66, %r102;
	add.s64 	%rd67, %rd66, %rd6;
	shl.b64 	%rd68, %rd67, 2;
	add.s64 	%rd17, %rd4, %rd68;
	st.global.f32 	[%rd17], %f201;
	@%p38 bra 	$L__BB18_40;
	setp.eq.s32 	%p39, %r6, 2;
	ld.local.f32 	%f202, [%rd16+4];
	st.global.f32 	[%rd17+128], %f202;
	@%p39 bra 	$L__BB18_40;
	ld.local.f32 	%f203, [%rd16+8];
	st.global.f32 	[%rd17+256], %f203;
$L__BB18_40:
	add.s32 	%r88, %r88, %r4;
	setp.lt.s32 	%p40, %r88, %r44;
	@%p40 bra 	$L__BB18_2;
$L__BB18_41:
	ret;

}
	// .globl	_Z16layer_norm_floatILi32ELi21EEvPfS0_S0_S0_ii
.visible .entry _Z16layer_norm_floatILi32ELi21EEvPfS0_S0_S0_ii(
	.param .u64 .ptr .align 1 _Z16layer_norm_floatILi32ELi21EEvPfS0_S0_S0_ii_param_0,
	.param .u64 .ptr .align 1 _Z16layer_norm_floatILi32ELi21EEvPfS0_S0_S0_ii_param_1,
	.param .u64 .ptr .align 1 _Z16layer_norm_floatILi32ELi21EEvPfS0_S0_S0_ii_param_2,
	.param .u64 .ptr .align 1 _Z16layer_norm_floatILi32ELi21EEvPfS0_S0_S0_ii_param_3,
	.param .u32 _Z16layer_norm_floatILi32ELi21EEvPfS0_S0_S0_ii_param_4,
	.param .u32 _Z16layer_norm_floatILi32ELi21EEvPfS0_S0_S0_ii_param_5
)
{
	.local .align 4 .b8 	__local_depot19[84];
	.reg .b64 	%SP;
	.reg .b64 	%SPL;
	.reg .pred 	%p<41>;
	.reg .b32 	%r<104>;
	.reg .b32 	%f<216>;
	.reg .b64 	%rd<72>;

	mov.u64 	%SPL, __local_depot19;
	ld.param.u64 	%rd20, [_Z16layer_norm_floatILi32ELi21EEvPfS0_S0_S0_ii_param_0];
	ld.param.u64 	%rd21, [_Z16layer_norm_floatILi32ELi21EEvPfS0_S0_S0_ii_param_1];
	ld.param.u64 	%rd22, [_Z16layer_norm_floatILi32ELi21EEvPfS0_S0_S0_ii_param_2];
	ld.param.u64 	%rd23, [_Z16layer_norm_floatILi32ELi21EEvPfS0_S0_S0_ii_param_3];
	ld.param.u32 	%r44, [_Z16layer_norm_floatILi32ELi21EEvPfS0_S0_S0_ii_param_4];
	ld.param.u32 	%r45, [_Z16layer_norm_floatILi32ELi21EEvPfS0_S0_S0_ii_param_5];
	cvta.to.global.u64 	%rd1, %rd20;
	cvta.to.global.u64 	%rd2, %rd23;
	cvta.to.global.u64 	%rd3, %rd22;
	cvta.to.global.u64 	%rd4, %rd21;
	add.u64 	%rd5, %SPL, 0;
	mov.u32 	%r1, %tid.x;
	mov.u32 	%r46, %tid.y;
	mov.u32 	%r47, %ctaid.x;
	mov.u32 	%r2, %ntid.y;
	mad.lo.s32 	%r88, %r47, %r2, %r46;
	setp.ge.s32 	%p1, %r88, %r44;
	@%p1 bra 	$L__BB19_41;
	cvt.rn.f32.s32 	%f1, %r45;
	mov.u32 	%r48, %nctaid.x;
	mul.lo.s32 	%r4, %r2, %r48;
	not.b32 	%r49, %r1;
	add.s32 	%r5, %r45, %r49;
	shr.u32 	%r50, %r5, 5;
	add.s32 	%r51, %r50, 1;
	and.b32  	%r6, %r51, 3;
	and.b32  	%r7, %r51, 268435452;
	neg.s32 	%r8, %r7;
	add.s64 	%rd6, %rd1, 256;
$L__BB19_2:
	setp.ge.s32 	%p2, %r1, %r45;
	mul.lo.s32 	%r53, %r88, %r45;
	cvt.s64.s32 	%rd7, %r53;
	mov.b32 	%r93, 0;
	mov.f32 	%f207, 0f00000000;
	@%p2 bra 	$L__BB19_10;
	setp.lt.u32 	%p3, %r5, 96;
	mov.f32 	%f207, 0f00000000;
	mov.b32 	%r90, 0;
	mov.u32 	%r92, %r1;
	@%p3 bra 	$L__BB19_6;
	add.s64 	%rd71, %rd5, 8;
	cvt.u64.u32 	%rd25, %r1;
	add.s64 	%rd26, %rd25, %rd7;
	shl.b64 	%rd27, %rd26, 2;
	add.s64 	%rd70, %rd6, %rd27;
	mov.f32 	%f207, 0f00000000;
	mov.u32 	%r91, %r8;
	mov.u32 	%r92, %r1;
$L__BB19_5:
	.pragma "nounroll";
	ld.global.f32 	%f30, [%rd70+-256];
	st.local.f32 	[%rd71+-8], %f30;
	add.f32 	%f31, %f207, %f30;
	ld.global.f32 	%f32, [%rd70+-128];
	st.local.f32 	[%rd71+-4], %f32;
	add.f32 	%f33, %f31, %f32;
	ld.global.f32 	%f34, [%rd70];
	st.local.f32 	[%rd71], %f34;
	add.f32 	%f35, %f33, %f34;
	ld.global.f32 	%f36, [%rd70+128];
	st.local.f32 	[%rd71+4], %f36;
	add.f32 	%f207, %f35, %f36;
	add.s32 	%r92, %r92, 128;
	add.s64 	%rd71, %rd71, 16;
	add.s32 	%r91, %r91, 4;
	add.s64 	%rd70, %rd70, 512;
	setp.eq.s32 	%p4, %r91, 0;
	mov.u32 	%r90, %r7;
	@%p4 bra 	$L__BB19_6;
	bra.uni 	$L__BB19_5;
$L__BB19_6:
	setp.eq.s32 	%p5, %r6, 0;
	mov.u32 	%r93, %r7;
	@%p5 bra 	$L__BB19_10;
	setp.eq.s32 	%p6, %r6, 1;
	cvt.u64.u32 	%rd28, %r92;
	add.s64 	%rd29, %rd28, %rd7;
	shl.b64 	%rd30, %rd29, 2;
	add.s64 	%rd10, %rd1, %rd30;
	ld.global.f32 	%f37, [%rd10];
	mul.wide.u32 	%rd31, %r90, 4;
	add.s64 	%rd11, %rd5, %rd31;
	st.local.f32 	[%rd11], %f37;
	add.f32 	%f207, %f207, %f37;
	add.s32 	%r93, %r90, 1;
	@%p6 bra 	$L__BB19_10;
	setp.eq.s32 	%p7, %r6, 2;
	ld.global.f32 	%f38, [%rd10+128];
	st.local.f32 	[%rd11+4], %f38;
	add.f32 	%f207, %f207, %f38;
	add.s32 	%r93, %r90, 2;
	@%p7 bra 	$L__BB19_10;
	ld.global.f32 	%f39, [%rd10+256];
	st.local.f32 	[%rd11+8], %f39;
	add.f32 	%f207, %f207, %f39;
	add.s32 	%r93, %r90, 3;
$L__BB19_10:
	mov.b32 	%r55, %f207;
	shfl.sync.bfly.b32	%r56|%p8, %r55, 16, 31, -1;
	mov.b32 	%f41, %r56;
	add.f32 	%f42, %f207, %f41;
	mov.b32 	%r57, %f42;
	shfl.sync.bfly.b32	%r58|%p9, %r57, 8, 31, -1;
	mov.b32 	%f43, %r58;
	add.f32 	%f44, %f42, %f43;
	mov.b32 	%r59, %f44;
	shfl.sync.bfly.b32	%r60|%p10, %r59, 4, 31, -1;
	mov.b32 	%f45, %r60;
	add.f32 	%f46, %f44, %f45;
	mov.b32 	%r61, %f46;
	shfl.sync.bfly.b32	%r62|%p11, %r61, 2, 31, -1;
	mov.b32 	%f47, %r62;
	add.f32 	%f48, %f46, %f47;
	mov.b32 	%r63, %f48;
	shfl.sync.bfly.b32	%r64|%p12, %r63, 1, 31, -1;
	mov.b32 	%f49, %r64;
	add.f32 	%f50, %f48, %f49;
	div.rn.f32 	%f10, %f50, %f1;
	setp.eq.s32 	%p13, %r93, 0;
	mov.f32 	%f215, 0f00000000;
	@%p13 bra 	$L__BB19_24;
	and.b32  	%r20, %r93, 15;
	setp.lt.u32 	%p14, %r93, 16;
	mov.f32 	%f215, 0f00000000;
	mov.b32 	%r94, 0;
	@%p14 bra 	$L__BB19_14;
	and.b32  	%r94, %r93, 536870896;
	mov.f32 	%f215, 0f00000000;
	mov.b32 	%r97, 0;
$L__BB19_13:
	.pragma "nounroll";
	mul.wide.u32 	%rd32, %r97, 4;
	add.s64 	%rd33, %rd5, %rd32;
	ld.local.f32 	%f54, [%rd33];
	sub.f32 	%f55, %f54, %f10;
	fma.rn.f32 	%f56, %f55, %f55, %f215;
	ld.local.f32 	%f57, [%rd33+4];
	sub.f32 	%f58, %f57, %f10;
	fma.rn.f32 	%f59, %f58, %f58, %f56;
	ld.local.f32 	%f60, [%rd33+8];
	sub.f32 	%f61, %f60, %f10;
	fma.rn.f32 	%f62, %f61, %f61, %f59;
	ld.local.f32 	%f63, [%rd33+12];
	sub.f32 	%f64, %f63, %f10;
	fma.rn.f32 	%f65, %f64, %f64, %f62;
	ld.local.f32 	%f66, [%rd33+16];
	sub.f32 	%f67, %f66, %f10;
	fma.rn.f32 	%f68, %f67, %f67, %f65;
	ld.local.f32 	%f69, [%rd33+20];
	sub.f32 	%f70, %f69, %f10;
	fma.rn.f32 	%f71, %f70, %f70, %f68;
	ld.local.f32 	%f72, [%rd33+24];
	sub.f32 	%f73, %f72, %f10;
	fma.rn.f32 	%f74, %f73, %f73, %f71;
	ld.local.f32 	%f75, [%rd33+28];
	sub.f32 	%f76, %f75, %f10;
	fma.rn.f32 	%f77, %f76, %f76, %f74;
	ld.local.f32 	%f78, [%rd33+32];
	sub.f32 	%f79, %f78, %f10;
	fma.rn.f32 	%f80, %f79, %f79, %f77;
	ld.local.f32 	%f81, [%rd33+36];
	sub.f32 	%f82, %f81, %f10;
	fma.rn.f32 	%f83, %f82, %f82, %f80;
	ld.local.f32 	%f84, [%rd33+40];
	sub.f32 	%f85, %f84, %f10;
	fma.rn.f32 	%f86, %f85, %f85, %f83;
	ld.local.f32 	%f87, [%rd33+44];
	sub.f32 	%f88, %f87, %f10;
	fma.rn.f32 	%f89, %f88, %f88, %f86;
	ld.local.f32 	%f90, [%rd33+48];
	sub.f32 	%f91, %f90, %f10;
	fma.rn.f32 	%f92, %f91, %f91, %f89;
	ld.local.f32 	%f93, [%rd33+52];
	sub.f32 	%f94, %f93, %f10;
	fma.rn.f32 	%f95, %f94, %f94, %f92;
	ld.local.f32 	%f96, [%rd33+56];
	sub.f32 	%f97, %f96, %f10;
	fma.rn.f32 	%f98, %f97, %f97, %f95;
	ld.local.f32 	%f99, [%rd33+60];
	sub.f32 	%f100, %f99, %f10;
	fma.rn.f32 	%f215, %f100, %f100, %f98;
	add.s32 	%r97, %r97, 16;
	setp.eq.s32 	%p15, %r97, %r94;
	@%p15 bra 	$L__BB19_14;
	bra.uni 	$L__BB19_13;
$L__BB19_14:
	setp.eq.s32 	%p16, %r20, 0;
	@%p16 bra 	$L__BB19_24;
	and.b32  	%r23, %r93, 7;
	setp.lt.u32 	%p17, %r20, 8;
	@%p17 bra 	$L__BB19_17;
	mul.wide.u32 	%rd34, %r94, 4;
	add.s64 	%rd35, %rd5, %rd34;
	ld.local.f32 	%f102, [%rd35];
	sub.f32 	%f103, %f102, %f10;
	fma.rn.f32 	%f104, %f103, %f103, %f215;
	ld.local.f32 	%f105, [%rd35+4];
	sub.f32 	%f106, %f105, %f10;
	fma.rn.f32 	%f107, %f106, %f106, %f104;
	ld.local.f32 	%f108, [%rd35+8];
	sub.f32 	%f109, %f108, %f10;
	fma.rn.f32 	%f110, %f109, %f109, %f107;
	ld.local.f32 	%f111, [%rd35+12];
	sub.f32 	%f112, %f111, %f10;
	fma.rn.f32 	%f113, %f112, %f112, %f110;
	ld.local.f32 	%f114, [%rd35+16];
	sub.f32 	%f115, %f114, %f10;
	fma.rn.f32 	%f116, %f115, %f115, %f113;
	ld.local.f32 	%f117, [%rd35+20];
	sub.f32 	%f118, %f117, %f10;
	fma.rn.f32 	%f119, %f118, %f118, %f116;
	ld.local.f32 	%f120, [%rd35+24];
	sub.f32 	%f121, %f120, %f10;
	fma.rn.f32 	%f122, %f121, %f121, %f119;
	ld.local.f32 	%f123, [%rd35+28];
	sub.f32 	%f124, %f123, %f10;
	fma.rn.f32 	%f215, %f124, %f124, %f122;
	add.s32 	%r94, %r94, 8;
$L__BB19_17:
	setp.eq.s32 	%p18, %r23, 0;
	@%p18 bra 	$L__BB19_24;
	and.b32  	%r26, %r93, 3;
	setp.lt.u32 	%p19, %r23, 4;
	@%p19 bra 	$L__BB19_20;
	mul.wide.u32 	%rd36, %r94, 4;
	add.s64 	%rd37, %rd5, %rd36;
	ld.local.f32 	%f126, [%rd37];
	sub.f32 	%f127, %f126, %f10;
	fma.rn.f32 	%f128, %f127, %f127, %f215;
	ld.local.f32 	%f129, [%rd37+4];
	sub.f32 	%f130, %f129, %f10;
	fma.rn.f32 	%f131, %f130, %f130, %f128;
	ld.local.f32 	%f132, [%rd37+8];
	sub.f32 	%f133, %f132, %f10;
	fma.rn.f32 	%f134, %f133, %f133, %f131;
	ld.local.f32 	%f135, [%rd37+12];
	sub.f32 	%f136, %f135, %f10;
	fma.rn.f32 	%f215, %f136, %f136, %f134;
	add.s32 	%r94, %r94, 4;
$L__BB19_20:
	setp.eq.s32 	%p20, %r26, 0;
	@%p20 bra 	$L__BB19_24;
	mul.wide.u32 	%rd38, %r94, 4;
	add.s64 	%rd16, %rd5, %rd38;
	ld.local.f32 	%f137, [%rd16];
	sub.f32 	%f138, %f137, %f10;
	fma.rn.f32 	%f215, %f138, %f138, %f215;
	setp.eq.s32 	%p21, %r26, 1;
	@%p21 bra 	$L__BB19_24;
	ld.local.f32 	%f139, [%rd16+4];
	sub.f32 	%f140, %f139, %f10;
	fma.rn.f32 	%f215, %f140, %f140, %f215;
	setp.eq.s32 	%p22, %r26, 2;
	@%p22 bra 	$L__BB19_24;
	ld.local.f32 	%f141, [%rd16+8];
	sub.f32 	%f142, %f141, %f10;
	fma.rn.f32 	%f215, %f142, %f142, %f215;
$L__BB19_24:
	mov.b32 	%r67, %f215;
	shfl.sync.bfly.b32	%r68|%p24, %r67, 16, 31, -1;
	mov.b32 	%f143, %r68;
	add.f32 	%f144, %f215, %f143;
	mov.b32 	%r69, %f144;
	shfl.sync.bfly.b32	%r70|%p25, %r69, 8, 31, -1;
	mov.b32 	%f145, %r70;
	add.f32 	%f146, %f144, %f145;
	mov.b32 	%r71, %f146;
	shfl.sync.bfly.b32	%r72|%p26, %r71, 4, 31, -1;
	mov.b32 	%f147, %r72;
	add.f32 	%f148, %f146, %f147;
	mov.b32 	%r73, %f148;
	shfl.sync.bfly.b32	%r74|%p27, %r73, 2, 31, -1;
	mov.b32 	%f149, %r74;
	add.f32 	%f150, %f148, %f149;
	mov.b32 	%r75, %f150;
	shfl.sync.bfly.b32	%r76|%p28, %r75, 1, 31, -1;
	mov.b32 	%f151, %r76;
	add.f32 	%f152, %f150, %f151;
	div.rn.f32 	%f153, %f152, %f1;
	add.f32 	%f154, %f153, 0f3727C5AC;
	rsqrt.approx.f32 	%f25, %f154;
	@%p13 bra 	$L__BB19_32;
	and.b32  	%r31, %r93, 3;
	setp.lt.u32 	%p29, %r93, 4;
	mov.b32 	%r98, 0;
	@%p29 bra 	$L__BB19_28;
	and.b32  	%r98, %r93, 536870908;
	mov.b32 	%r99, 0;
$L__BB19_27:
	.pragma "nounroll";
	shl.b32 	%r79, %r99, 5;
	add.s32 	%r80, %r79, %r1;
	mul.wide.u32 	%rd39, %r80, 4;
	add.s64 	%rd40, %rd3, %rd39;
	ld.global.f32 	%f155, [%rd40];
	mul.wide.u32 	%rd41, %r99, 4;
	add.s64 	%rd42, %rd5, %rd41;
	ld.local.f32 	%f156, [%rd42];
	sub.f32 	%f157, %f156, %f10;
	mul.f32 	%f158, %f25, %f157;
	add.s64 	%rd43, %rd2, %rd39;
	ld.global.f32 	%f159, [%rd43];
	fma.rn.f32 	%f160, %f155, %f158, %f159;
	st.local.f32 	[%rd42], %f160;
	ld.global.f32 	%f161, [%rd40+128];
	ld.local.f32 	%f162, [%rd42+4];
	sub.f32 	%f163, %f162, %f10;
	mul.f32 	%f164, %f25, %f163;
	ld.global.f32 	%f165, [%rd43+128];
	fma.rn.f32 	%f166, %f161, %f164, %f165;
	st.local.f32 	[%rd42+4], %f166;
	add.s32 	%r81, %r80, 64;
	mul.wide.u32 	%rd44, %r81, 4;
	add.s64 	%rd45, %rd3, %rd44;
	ld.global.f32 	%f167, [%rd45];
	ld.local.f32 	%f168, [%rd42+8];
	sub.f32 	%f169, %f168, %f10;
	mul.f32 	%f170, %f25, %f169;
	add.s64 	%rd46, %rd2, %rd44;
	ld.global.f32 	%f171, [%rd46];
	fma.rn.f32 	%f172, %f167, %f170, %f171;
	st.local.f32 	[%rd42+8], %f172;
	add.s32 	%r82, %r80, 96;
	mul.wide.u32 	%rd47, %r82, 4;
	add.s64 	%rd48, %rd3, %rd47;
	ld.global.f32 	%f173, [%rd48];
	ld.local.f32 	%f174, [%rd42+12];
	sub.f32 	%f175, %f174, %f10;
	mul.f32 	%f176, %f25, %f175;
	add.s64 	%rd49, %rd2, %rd47;
	ld.global.f32 	%f177, [%rd49];
	fma.rn.f32 	%f178, %f173, %f176, %f177;
	st.local.f32 	[%rd42+12], %f178;
	add.s32 	%r99, %r99, 4;
	setp.eq.s32 	%p30, %r99, %r98;
	@%p30 bra 	$L__BB19_28;
	bra.uni 	$L__BB19_27;
$L__BB19_28:
	setp.eq.s32 	%p31, %r31, 0;
	@%p31 bra 	$L__BB19_32;
	shl.b32 	%r83, %r98, 5;
	add.s32 	%r34, %r83, %r1;
	mul.wide.u32 	%rd50, %r34, 4;
	add.s64 	%rd51, %rd3, %rd50;
	ld.global.f32 	%f179, [%rd51];
	mul.wide.u32 	%rd52, %r98, 4;
	add.s64 	%rd17, %rd5, %rd52;
	ld.local.f32 	%f180, [%rd17];
	sub.f32 	%f181, %f180, %f10;
	mul.f32 	%f182, %f25, %f181;
	add.s64 	%rd53, %rd2, %rd50;
	ld.global.f32 	%f183, [%rd53];
	fma.rn.f32 	%f184, %f179, %f182, %f183;
	st.local.f32 	[%rd17], %f184;
	setp.eq.s32 	%p32, %r31, 1;
	@%p32 bra 	$L__BB19_32;
	add.s32 	%r84, %r34, 32;
	mul.wide.u32 	%rd54, %r84, 4;
	add.s64 	%rd55, %rd3, %rd54;
	ld.global.f32 	%f185, [%rd55];
	ld.local.f32 	%f186, [%rd17+4];
	sub.f32 	%f187, %f186, %f10;
	mul.f32 	%f188, %f25, %f187;
	add.s64 	%rd56, %rd2, %rd54;
	ld.global.f32 	%f189, [%rd56];
	fma.rn.f32 	%f190, %f185, %f188, %f189;
	st.local.f32 	[%rd17+4], %f190;
	setp.eq.s32 	%p33, %r31, 2;
	@%p33 bra 	$L__BB19_32;
	add.s32 	%r85, %r34, 64;
	mul.wide.u32 	%rd57, %r85, 4;
	add.s64 	%rd58, %rd3, %rd57;
	ld.global.f32 	%f191, [%rd58];
	ld.local.f32 	%f192, [%rd17+8];
	sub.f32 	%f193, %f192, %f10;
	mul.f32 	%f194, %f25, %f193;
	add.s64 	%rd59, %rd2, %rd57;
	ld.global.f32 	%f195, [%rd59];
	fma.rn.f32 	%f196, %f191, %f194, %f195;
	st.local.f32 	[%rd17+8], %f196;
$L__BB19_32:
	setp.ge.s32 	%p34, %r1, %r45;
	@%p34 bra 	$L__BB19_40;
	setp.lt.u32 	%p35, %r5, 96;
	mov.b32 	%r103, 0;
	mov.u32 	%r102, %r1;
	@%p35 bra 	$L__BB19_36;
	mov.b32 	%r101, 0;
	mov.u32 	%r102, %r1;
$L__BB19_35:
	.pragma "nounroll";
	mul.wide.u32 	%rd60, %r101, 4;
	add.s64 	%rd61, %rd5, %rd60;
	ld.local.f32 	%f197, [%rd61];
	cvt.u64.u32 	%rd62, %r102;
	add.s64 	%rd63, %rd62, %rd7;
	shl.b64 	%rd64, %rd63, 2;
	add.s64 	%rd65, %rd4, %rd64;
	st.global.f32 	[%rd65], %f197;
	ld.local.f32 	%f198, [%rd61+4];
	st.global.f32 	[%rd65+128], %f198;
	ld.local.f32 	%f199, [%rd61+8];
	st.global.f32 	[%rd65+256], %f199;
	add.s32 	%r101, %r101, 4;
	ld.local.f32 	%f200, [%rd61+12];
	st.global.f32 	[%rd65+384], %f200;
	add.s32 	%r102, %r102, 128;
	setp.ne.s32 	%p36, %r101, %r7;
	mov.u32 	%r103, %r7;
	@%p36 bra 	$L__BB19_35;
$L__BB19_36:
	setp.eq.s32 	%p37, %r6, 0;
	@%p37 bra 	$L__BB19_40;
	setp.eq.s32 	%p38, %r6, 1;
	mul.wide.u32 	%rd66, %r103, 4;
	add.s64 	%rd18, %rd5, %rd66;
	ld.local.f32 	%f201, [%rd18];
	cvt.u64.u32 	%rd67, %r102;
	add.s64 	%rd68, %rd67, %rd7;
	shl.b64 	%rd69, %rd68, 2;
	add.s64 	%rd19, %rd4, %rd69;
	st.global.f32 	[%rd19], %f201;
	@%p38 bra 	$L__BB19_40;
	setp.eq.s32 	%p39, %r6, 2;
	ld.local.f32 	%f202, [%rd18+4];
	st.global.f32 	[%rd19+128], %f202;
	@%p39 bra 	$L__BB19_40;
	ld.local.f32 	%f203, [%rd18+8];
	st.global.f32 	[%rd19+256], %f203;
$L__BB19_40:
	add.s32 	%r88, %r88, %r4;
	setp.lt.s32 	%p40, %r88, %r44;
	@%p40 bra 	$L__BB19_2;
$L__BB19_41:
	ret;

}
	// .globl	_Z16layer_norm_floatILi32ELi22EEvPfS0_S0_S0_ii
.visible .entry _Z16layer_norm_floatILi32ELi22EEvPfS0_S0_S0_ii(
	.param .u64 .ptr .align 1 _Z16layer_norm_floatILi32ELi22EEvPfS0_S0_S0_ii_param_0,
	.param .u64 .ptr .align 1 _Z16layer_norm_floatILi32ELi22EEvPfS0_S0_S0_ii_param_1,
	.param .u64 .ptr .align 1 _Z16layer_norm_floatILi32ELi22EEvPfS0_S0_S0_ii_param_2,
	.param .u64 .ptr .align 1 _Z16layer_norm_floatILi32ELi22EEvPfS0_S0_S0_ii_param_3,
	.param .u32 _Z16layer_norm_floatILi32ELi22EEvPfS0_S0_S0_ii_param_4,
	.param .u32 _Z16layer_norm_floatILi32ELi22EEvPfS0_S0_S0_ii_param_5
)
{
	.local .align 8 .b8 	__local_depot20[88];
	.reg .b64 	%SP;
	.reg .b64 	%SPL;
	.reg .pred 	%p<41>;
	.reg .b32 	%r<104>;
	.reg .b32 	%f<216>;
	.reg .b64 	%rd<72>;

	mov.u64 	%SPL, __local_depot20;
	ld.param.u64 	%rd20, [_Z16layer_norm_floatILi32ELi22EEvPfS0_S0_S0_ii_param_0];
	ld.param.u64 	%rd21, [_Z16layer_norm_floatILi32ELi22EEvPfS0_S0_S0_ii_param_1];
	ld.param.u64 	%rd22, [_Z16layer_norm_floatILi32ELi22EEvPfS0_S0_S0_ii_param_2];
	ld.param.u64 	%rd23, [_Z16layer_norm_floatILi32ELi22EEvPfS0_S0_S0_ii_param_3];
	ld.param.u32 	%r44, [_Z16layer_norm_floatILi32ELi22EEvPfS0_S0_S0_ii_param_4];
	ld.param.u32 	%r45, [_Z16layer_norm_floatILi32ELi22EEvPfS0_S0_S0_ii_param_5];
	cvta.to.global.u64 	%rd1, %rd20;
	cvta.to.global.u64 	%rd2, %rd23;
	cvta.to.global.u64 	%rd3, %rd22;
	cvta.to.global.u64 	%rd4, %rd21;
	add.u64 	%rd5, %SPL, 0;
	mov.u32 	%r1, %tid.x;
	mov.u32 	%r46, %tid.y;
	mov.u32 	%r47, %ctaid.x;
	mov.u32 	%r2, %ntid.y;
	mad.lo.s32 	%r88, %r47, %r2, %r46;
	setp.ge.s32 	%p1, %r88, %r44;
	@%p1 bra 	$L__BB20_41;
	cvt.rn.f32.s32 	%f1, %r45;
	mov.u32 	%r48, %nctaid.x;
	mul.lo.s32 	%r4, %r2, %r48;
	not.b32 	%r49, %r1;
	add.s32 	%r5, %r45, %r49;
	shr.u32 	%r50, %r5, 5;
	add.s32 	%r51, %r50, 1;
	and.b32  	%r6, %r51, 3;
	and.b32  	%r7, %r51, 268435452;
	neg.s32 	%r8, %r7;
	add.s64 	%rd6, %rd1, 256;
$L__BB20_2:
	setp.ge.s32 	%p2, %r1, %r45;
	mul.lo.s32 	%r53, %r88, %r45;
	cvt.s64.s32 	%rd7, %r53;
	mov.b32 	%r93, 0;
	mov.f32 	%f207, 0f00000000;
	@%p2 bra 	$L__BB20_10;
	setp.lt.u32 	%p3, %r5, 96;
	mov.f32 	%f207, 0f00000000;
	mov.b32 	%r90, 0;
	mov.u32 	%r92, %r1;
	@%p3 bra 	$L__BB20_6;
	add.s64 	%rd71, %rd5, 8;
	cvt.u64.u32 	%rd25, %r1;
	add.s64 	%rd26, %rd25, %rd7;
	shl.b64 	%rd27, %rd26, 2;
	add.s64 	%rd70, %rd6, %rd27;
	mov.f32 	%f207, 0f00000000;
	mov.u32 	%r91, %r8;
	mov.u32 	%r92, %r1;
$L__BB20_5:
	.pragma "nounroll";
	ld.global.f32 	%f30, [%rd70+-256];
	add.f32 	%f31, %f207, %f30;
	ld.global.f32 	%f32, [%rd70+-128];
	st.local.v2.f32 	[%rd71+-8], {%f30, %f32};
	add.f32 	%f33, %f31, %f32;
	ld.global.f32 	%f34, [%rd70];
	add.f32 	%f35, %f33, %f34;
	ld.global.f32 	%f36, [%rd70+128];
	st.local.v2.f32 	[%rd71], {%f34, %f36};
	add.f32 	%f207, %f35, %f36;
	add.s32 	%r92, %r92, 128;
	add.s64 	%rd71, %rd71, 16;
	add.s32 	%r91, %r91, 4;
	add.s64 	%rd70, %rd70, 512;
	setp.eq.s32 	%p4, %r91, 0;
	mov.u32 	%r90, %r7;
	@%p4 bra 	$L__BB20_6;
	bra.uni 	$L__BB20_5;
$L__BB20_6:
	setp.eq.s32 	%p5, %r6, 0;
	mov.u32 	%r93, %r7;
	@%p5 bra 	$L__BB20_10;
	setp.eq.s32 	%p6, %r6, 1;
	cvt.u64.u32 	%rd28, %r92;
	add.s64 	%rd29, %rd28, %rd7;
	shl.b64 	%rd30, %rd29, 2;
	add.s64 	%rd10, %rd1, %rd30;
	ld.global.f32 	%f37, [%rd10];
	mul.wide.u32 	%rd31, %r90, 4;
	add.s64 	%rd11, %rd5, %rd31;
	st.local.f32 	[%rd11], %f37;
	add.f32 	%f207, %f207, %f37;
	add.s32 	%r93, %r90, 1;
	@%p6 bra 	$L__BB20_10;
	setp.eq.s32 	%p7, %r6, 2;
	ld.global.f32 	%f38, [%rd10+128];
	st.local.f32 	[%rd11+4], %f38;
	add.f32 	%f207, %f207, %f38;
	add.s32 	%r93, %r90, 2;
	@%p7 bra 	$L__BB20_10;
	ld.global.f32 	%f39, [%rd10+256];
	st.local.f32 	[%rd11+8], %f39;
	add.f32 	%f207, %f207, %f39;
	add.s32 	%r93, %r90, 3;
$L__BB20_10:
	mov.b32 	%r55, %f207;
	shfl.sync.bfly.b32	%r56|%p8, %r55, 16, 31, -1;
	mov.b32 	%f41, %r56;
	add.f32 	%f42, %f207, %f41;
	mov.b32 	%r57, %f42;
	shfl.sync.bfly.b32	%r58|%p9, %r57, 8, 31, -1;
	mov.b32 	%f43, %r58;
	add.f32 	%f44, %f42, %f43;
	mov.b32 	%r59, %f44;
	shfl.sync.bfly.b32	%r60|%p10, %r59, 4, 31, -1;
	mov.b32 	%f45, %r60;
	add.f32 	%f46, %f44, %f45;
	mov.b32 	%r61, %f46;
	shfl.sync.bfly.b32	%r62|%p11, %r61, 2, 31, -1;
	mov.b32 	%f47, %r62;
	add.f32 	%f48, %f46, %f47;
	mov.b32 	%r63, %f48;
	shfl.sync.bfly.b32	%r64|%p12, %r63, 1, 31, -1;
	mov.b32 	%f49, %r64;
	add.f32 	%f50, %f48, %f49;
	div.rn.f32 	%f10, %f50, %f1;
	setp.eq.s32 	%p13, %r93, 0;
	mov.f32 	%f215, 0f00000000;
	@%p13 bra 	$L__BB20_24;
	and.b32  	%r20, %r93, 15;
	setp.lt.u32 	%p14, %r93, 16;
	mov.f32 	%f215, 0f00000000;
	mov.b32 	%r94, 0;
	@%p14 bra 	$L__BB20_14;
	and.b32  	%r94, %r93, 536870896;
	mov.f32 	%f215, 0f00000000;
	mov.b32 	%r97, 0;
$L__BB20_13:
	.pragma "nounroll";
	mul.wide.u32 	%rd32, %r97, 4;
	add.s64 	%rd33, %rd5, %rd32;
	ld.local.v2.f32 	{%f54, %f55}, [%rd33];
	sub.f32 	%f56, %f54, %f10;
	fma.rn.f32 	%f57, %f56, %f56, %f215;
	sub.f32 	%f58, %f55, %f10;
	fma.rn.f32 	%f59, %f58, %f58, %f57;
	ld.local.v2.f32 	{%f60, %f61}, [%rd33+8];
	sub.f32 	%f62, %f60, %f10;
	fma.rn.f32 	%f63, %f62, %f62, %f59;
	sub.f32 	%f64, %f61, %f10;
	fma.rn.f32 	%f65, %f64, %f64, %f63;
	ld.local.v2.f32 	{%f66, %f67}, [%rd33+16];
	sub.f32 	%f68, %f66, %f10;
	fma.rn.f32 	%f69, %f68, %f68, %f65;
	sub.f32 	%f70, %f67, %f10;
	fma.rn.f32 	%f71, %f70, %f70, %f69;
	ld.local.v2.f32 	{%f72, %f73}, [%rd33+24];
	sub.f32 	%f74, %f72, %f10;
	fma.rn.f32 	%f75, %f74, %f74, %f71;
	sub.f32 	%f76, %f73, %f10;
	fma.rn.f32 	%f77, %f76, %f76, %f75;
	ld.local.v2.f32 	{%f78, %f79}, [%rd33+32];
	sub.f32 	%f80, %f78, %f10;
	fma.rn.f32 	%f81, %f80, %f80, %f77;
	sub.f32 	%f82, %f79, %f10;
	fma.rn.f32 	%f83, %f82, %f82, %f81;
	ld.local.v2.f32 	{%f84, %f85}, [%rd33+40];
	sub.f32 	%f86, %f84, %f10;
	fma.rn.f32 	%f87, %f86, %f86, %f83;
	sub.f32 	%f88, %f85, %f10;
	fma.rn.f32 	%f89, %f88, %f88, %f87;
	ld.local.v2.f32 	{%f90, %f91}, [%rd33+48];
	sub.f32 	%f92, %f90, %f10;
	fma.rn.f32 	%f93, %f92, %f92, %f89;
	sub.f32 	%f94, %f91, %f10;
	fma.rn.f32 	%f95, %f94, %f94, %f93;
	ld.local.v2.f32 	{%f96, %f97}, [%rd33+56];
	sub.f32 	%f98, %f96, %f10;
	fma.rn.f32 	%f99, %f98, %f98, %f95;
	sub.f32 	%f100, %f97, %f10;
	fma.rn.f32 	%f215, %f100, %f100, %f99;
	add.s32 	%r97, %r97, 16;
	setp.eq.s32 	%p15, %r97, %r94;
	@%p15 bra 	$L__BB20_14;
	bra.uni 	$L__BB20_13;
$L__BB20_14:
	setp.eq.s32 	%p16, %r20, 0;
	@%p16 bra 	$L__BB20_24;
	and.b32  	%r23, %r93, 7;
	setp.lt.u32 	%p17, %r20, 8;
	@%p17 bra 	$L__BB20_17;
	mul.wide.u32 	%rd34, %r94, 4;
	add.s64 	%rd35, %rd5, %rd34;
	ld.local.f32 	%f102, [%rd35];
	sub.f32 	%f103, %f102, %f10;
	fma.rn.f32 	%f104, %f103, %f103, %f215;
	ld.local.f32 	%f105, [%rd35+4];
	sub.f32 	%f106, %f105, %f10;
	fma.rn.f32 	%f107, %f106, %f106, %f104;
	ld.local.f32 	%f108, [%rd35+8];
	sub.f32 	%f109, %f108, %f10;
	fma.rn.f32 	%f110, %f109, %f109, %f107;
	ld.local.f32 	%f111, [%rd35+12];
	sub.f32 	%f112, %f111, %f10;
	fma.rn.f32 	%f113, %f112, %f112, %f110;
	ld.local.f32 	%f114, [%rd35+16];
	sub.f32 	%f115, %f114, %f10;
	fma.rn.f32 	%f116, %f115, %f115, %f113;
	ld.local.f32 	%f117, [%rd35+20];
	sub.f32 	%f118, %f117, %f10;
	fma.rn.f32 	%f119, %f118, %f118, %f116;
	ld.local.f32 	%f120, [%rd35+24];
	sub.f32 	%f121, %f120, %f10;
	fma.rn.f32 	%f122, %f121, %f121, %f119;
	ld.local.f32 	%f123, [%rd35+28];
	sub.f32 	%f124, %f123, %f10;
	fma.rn.f32 	%f215, %f124, %f124, %f122;
	add.s32 	%r94, %r94, 8;
$L__BB20_17:
	setp.eq.s32 	%p18, %r23, 0;
	@%p18 bra 	$L__BB20_24;
	and.b32  	%r26, %r93, 3;
	setp.lt.u32 	%p19, %r23, 4;
	@%p19 bra 	$L__BB20_20;
	mul.wide.u32 	%rd36, %r94, 4;
	add.s64 	%rd37, %rd5, %rd36;
	ld.local.f32 	%f126, [%rd37];
	sub.f32 	%f127, %f126, %f10;
	fma.rn.f32 	%f128, %f127, %f127, %f215;
	ld.local.f32 	%f129, [%rd37+4];
	sub.f32 	%f130, %f129, %f10;
	fma.rn.f32 	%f131, %f130, %f130, %f128;
	ld.local.f32 	%f132, [%rd37+8];
	sub.f32 	%f133, %f132, %f10;
	fma.rn.f32 	%f134, %f133, %f133, %f131;
	ld.local.f32 	%f135, [%rd37+12];
	sub.f32 	%f136, %f135, %f10;
	fma.rn.f32 	%f215, %f136, %f136, %f134;
	add.s32 	%r94, %r94, 4;
$L__BB20_20:
	setp.eq.s32 	%p20, %r26, 0;
	@%p20 bra 	$L__BB20_24;
	mul.wide.u32 	%rd38, %r94, 4;
	add.s64 	%rd16, %rd5, %rd38;
	ld.local.f32 	%f137, [%rd16];
	sub.f32 	%f138, %f137, %f10;
	fma.rn.f32 	%f215, %f138, %f138, %f215;
	setp.eq.s32 	%p21, %r26, 1;
	@%p21 bra 	$L__BB20_24;
	ld.local.f32 	%f139, [%rd16+4];
	sub.f32 	%f140, %f139, %f10;
	fma.rn.f32 	%f215, %f140, %f140, %f215;
	setp.eq.s32 	%p22, %r26, 2;
	@%p22 bra 	$L__BB20_24;
	ld.local.f32 	%f141, [%rd16+8];
	sub.f32 	%f142, %f141, %f10;
	fma.rn.f32 	%f215, %f142, %f142, %f215;
$L__BB20_24:
	mov.b32 	%r67, %f215;
	shfl.sync.bfly.b32	%r68|%p24, %r67, 16, 31, -1;
	mov.b32 	%f143, %r68;
	add.f32 	%f144, %f215, %f143;
	mov.b32 	%r69, %f144;
	shfl.sync.bfly.b32	%r70|%p25, %r69, 8, 31, -1;
	mov.b32 	%f145, %r70;
	add.f32 	%f146, %f144, %f145;
	mov.b32 	%r71, %f146;
	shfl.sync.bfly.b32	%r72|%p26, %r71, 4, 31, -1;
	mov.b32 	%f147, %r72;
	add.f32 	%f148, %f146, %f147;
	mov.b32 	%r73, %f148;
	shfl.sync.bfly.b32	%r74|%p27, %r73, 2, 31, -1;
	mov.b32 	%f149, %r74;
	add.f32 	%f150, %f148, %f149;
	mov.b32 	%r75, %f150;
	shfl.sync.bfly.b32	%r76|%p28, %r75, 1, 31, -1;
	mov.b32 	%f151, %r76;
	add.f32 	%f152, %f150, %f151;
	div.rn.f32 	%f153, %f152, %f1;
	add.f32 	%f154, %f153, 0f3727C5AC;
	rsqrt.approx.f32 	%f25, %f154;
	@%p13 bra 	$L__BB20_32;
	and.b32  	%r31, %r93, 3;
	setp.lt.u32 	%p29, %r93, 4;
	mov.b32 	%r98, 0;
	@%p29 bra 	$L__BB20_28;
	and.b32  	%r98, %r93, 536870908;
	mov.b32 	%r99, 0;
$L__BB20_27:
	.pragma "nounroll";
	shl.b32 	%r79, %r99, 5;
	add.s32 	%r80, %r79, %r1;
	mul.wide.u32 	%rd39, %r80, 4;
	add.s64 	%rd40, %rd3, %rd39;
	ld.global.f32 	%f155, [%rd40];
	mul.wide.u32 	%rd41, %r99, 4;
	add.s64 	%rd42, %rd5, %rd41;
	ld.local.v2.f32 	{%f156, %f157}, [%rd42];
	sub.f32 	%f158, %f156, %f10;
	mul.f32 	%f159, %f25, %f158;
	add.s64 	%rd43, %rd2, %rd39;
	ld.global.f32 	%f160, [%rd43];
	fma.rn.f32 	%f161, %f155, %f159, %f160;
	ld.global.f32 	%f162, [%rd40+128];
	sub.f32 	%f163, %f157, %f10;
	mul.f32 	%f164, %f25, %f163;
	ld.global.f32 	%f165, [%rd43+128];
	fma.rn.f32 	%f166, %f162, %f164, %f165;
	st.local.v2.f32 	[%rd42], {%f161, %f166};
	add.s32 	%r81, %r80, 64;
	mul.wide.u32 	%rd44, %r81, 4;
	add.s64 	%rd45, %rd3, %rd44;
	ld.global.f32 	%f167, [%rd45];
	ld.local.v2.f32 	{%f168, %f169}, [%rd42+8];
	sub.f32 	%f170, %f168, %f10;
	mul.f32 	%f171, %f25, %f170;
	add.s64 	%rd46, %rd2, %rd44;
	ld.global.f32 	%f172, [%rd46];
	fma.rn.f32 	%f173, %f167, %f171, %f172;
	add.s32 	%r82, %r80, 96;
	mul.wide.u32 	%rd47, %r82, 4;
	add.s64 	%rd48, %rd3, %rd47;
	ld.global.f32 	%f174, [%rd48];
	sub.f32 	%f175, %f169, %f10;
	mul.f32 	%f176, %f25, %f175;
	add.s64 	%rd49, %rd2, %rd47;
	ld.global.f32 	%f177, [%rd49];
	fma.rn.f32 	%f178, %f174, %f176, %f177;
	st.local.v2.f32 	[%rd42+8], {%f173, %f178};
	add.s32 	%r99, %r99, 4;
	setp.eq.s32 	%p30, %r99, %r98;
	@%p30 bra 	$L__BB20_28;
	bra.uni 	$L__BB20_27;
$L__BB20_28:
	setp.eq.s32 	%p31, %r31, 0;
	@%p31 bra 	$L__BB20_32;
	shl.b32 	%r83, %r98, 5;
	add.s32 	%r34, %r83, %r1;
	mul.wide.u32 	%rd50, %r34, 4;
	add.s64 	%rd51, %rd3, %rd50;
	ld.global.f32 	%f179, [%rd51];
	mul.wide.u32 	%rd52, %r98, 4;
	add.s64 	%rd17, %rd5, %rd52;
	ld.local.f32 	%f180, [%rd17];
	sub.f32 	%f181, %f180, %f10;
	mul.f32 	%f182, %f25, %f181;
	add.s64 	%rd53, %rd2, %rd50;
	ld.global.f32 	%f183, [%rd53];
	fma.rn.f32 	%f184, %f179, %f182, %f183;
	st.local.f32 	[%rd17], %f184;
	setp.eq.s32 	%p32, %r31, 1;
	@%p32 bra 	$L__BB20_32;
	add.s32 	%r84, %r34, 32;
	mul.wide.u32 	%rd54, %r84, 4;
	add.s64 	%rd55, %rd3, %rd54;
	ld.global.f32 	%f185, [%rd55];
	ld.local.f32 	%f186, [%rd17+4];
	sub.f32 	%f187, %f186, %f10;
	mul.f32 	%f188, %f25, %f187;
	add.s64 	%rd56, %rd2, %rd54;
	ld.global.f32 	%f189, [%rd56];
	fma.rn.f32 	%f190, %f185, %f188, %f189;
	st.local.f32 	[%rd17+4], %f190;
	setp.eq.s32 	%p33, %r31, 2;
	@%p33 bra 	$L__BB20_32;
	add.s32 	%r85, %r34, 64;
	mul.wide.u32 	%rd57, %r85, 4;
	add.s64 	%rd58, %rd3, %rd57;
	ld.global.f32 	%f191, [%rd58];
	ld.local.f32 	%f192, [%rd17+8];
	sub.f32 	%f193, %f192, %f10;
	mul.f32 	%f194, %f25, %f193;
	add.s64 	%rd59, %rd2, %rd57;
	ld.global.f32 	%f195, [%rd59];
	fma.rn.f32 	%f196, %f191, %f194, %f195;
	st.local.f32 	[%rd17+8], %f196;
$L__BB20_32:
	setp.ge.s32 	%p34, %r1, %r45;
	@%p34 bra 	$L__BB20_40;
	setp.lt.u32 	%p35, %r5, 96;
	mov.b32 	%r103, 0;
	mov.u32 	%r102, %r1;
	@%p35 bra 	$L__BB20_36;
	mov.b32 	%r101, 0;
	mov.u32 	%r102, %r1;
$L__BB20_35:
	.pragma "nounroll";
	mul.wide.u32 	%rd60, %r101, 4;
	add.s64 	%rd61, %rd5, %rd60;
	ld.local.v2.f32 	{%f197, %f198}, [%rd61];
	cvt.u64.u32 	%rd62, %r102;
	add.s64 	%rd63, %rd62, %rd7;
	shl.b64 	%rd64, %rd63, 2;
	add.s64 	%rd65, %rd4, %rd64;
	st.global.f32 	[%rd65], %f197;
	st.global.f32 	[%rd65+128], %f198;
	ld.local.v2.f32 	{%f199, %f200}, [%rd61+8];
	st.global.f32 	[%rd65+256], %f199;
	add.s32 	%r101, %r101, 4;
	st.global.f32 	[%rd65+384], %f200;
	add.s32 	%r102, %r102, 128;
	setp.ne.s32 	%p36, %r101, %r7;
	mov.u32 	%r103, %r7;
	@%p36 bra 	$L__BB20_35;
$L__BB20_36:
	setp.eq.s32 	%p37, %r6, 0;
	@%p37 bra 	$L__BB20_40;
	setp.eq.s32 	%p38, %r6, 1;
	mul.wide.u32 	%rd66, %r103, 4;
	add.s64 	%rd18, %rd5, %rd66;
	ld.local.f32 	%f201, [%rd18];
	cvt.u64.u32 	%rd67, %r102;
	add.s64 	%rd68, %rd67, %rd7;
	shl.b64 	%rd69, %rd68, 2;
	add.s64 	%rd19, %rd4, %rd69;
	st.global.f32 	[%rd19], %f201;
	@%p38 bra 	$L__BB20_40;
	setp.eq.s32 	%p39, %r6, 2;
	ld.local.f32 	%f202, [%rd18+4];
	st.global.f32 	[%rd19+128], %f202;
	@%p39 bra 	$L__BB20_40;
	ld.local.f32 	%f203, [%rd18+8];
	st.global.f32 	[%rd19+256], %f203;
$L__BB20_40:
	add.s32 	%r88, %r88, %r4;
	setp.lt.s32 	%p40, %r88, %r44;
	@%p40 bra 	$L__BB20_2;
$L__BB20_41:
	ret;

}
	// .globl	_Z16layer_norm_floatILi32ELi23EEvPfS0_S0_S0_ii
.visible .entry _Z16layer_norm_floatILi32ELi23EEvPfS0_S0_S0_ii(
	.param .u64 .ptr .align 1 _Z16layer_norm_floatILi32ELi23EEvPfS0_S0_S0_ii_param_0,
	.param .u64 .ptr .align 1 _Z16layer_norm_floatILi32ELi23EEvPfS0_S0_S0_ii_param_1,
	.param .u64 .ptr .align 1 _Z16layer_norm_floatILi32ELi23EEvPfS0_S0_S0_ii_param_2,
	.param .u64 .ptr .align 1 _Z16layer_norm_floatILi32ELi23EEvPfS0_S0_S0_ii_param_3,
	.param .u32 _Z16layer_norm_floatILi32ELi23EEvPfS0_S0_S0_ii_param_4,
	.param .u32 _Z16layer_norm_floatILi32ELi23EEvPfS0_S0_S0_ii_param_5
)
{
	.local .align 4 .b8 	__local_depot21[92];
	.reg .b64 	%SP;
	.reg .b64 	%SPL;
	.reg .pred 	%p<41>;
	.reg .b32 	%r<104>;
	.reg .b32 	%f<216>;
	.reg .b64 	%rd<72>;

	mov.u64 	%SPL, __local_depot21;
	ld.param.u64 	%rd20, [_Z16layer_norm_floatILi32ELi23EEvPfS0_S0_S0_ii_param_0];
	ld.param.u64 	%rd21, [_Z16layer_norm_floatILi32ELi23EEvPfS0_S0_S0_ii_param_1];
	ld.param.u64 	%rd22, [_Z16layer_norm_floatILi32ELi23EEvPfS0_S0_S0_ii_param_2];
	ld.param.u64 	%rd23, [_Z16layer_norm_floatILi32ELi23EEvPfS0_S0_S0_ii_param_3];
	ld.param.u32 	%r44, [_Z16layer_norm_floatILi32ELi23EEvPfS0_S0_S0_ii_param_4];
	ld.param.u32 	%r45, [_Z16layer_norm_floatILi32ELi23EEvPfS0_S0_S0_ii_param_5];
	cvta.to.global.u64 	%rd1, %rd20;
	cvta.to.global.u64 	%rd2, %rd23;
	cvta.to.global.u64 	%rd3, %rd22;
	cvta.to.global.u64 	%rd4, %rd21;
	add.u64 	%rd5, %SPL, 0;
	mov.u32 	%r1, %tid.x;
	mov.u32 	%r46, %tid.y;
	mov.u32 	%r47, %ctaid.x;
	mov.u32 	%r2, %ntid.y;
	mad.lo.s32 	%r88, %r47, %r2, %r46;
	setp.ge.s32 	%p1, %r88, %r44;
	@%p1 bra 	$L__BB21_41;
	cvt.rn.f32.s32 	%f1, %r45;
	mov.u32 	%r48, %nctaid.x;
	mul.lo.s32 	%r4, %r2, %r48;
	not.b32 	%r49, %r1;
	add.s32 	%r5, %r45, %r49;
	shr.u32 	%r50, %r5, 5;
	add.s32 	%r51, %r50, 1;
	and.b32  	%r6, %r51, 3;
	and.b32  	%r7, %r51, 268435452;
	neg.s32 	%r8, %r7;
	add.s64 	%rd6, %rd1, 256;
$L__BB21_2:
	setp.ge.s32 	%p2, %r1, %r45;
	mul.lo.s32 	%r53, %r88, %r45;
	cvt.s64.s32 	%rd7, %r53;
	mov.b32 	%r93, 0;
	mov.f32 	%f207, 0f00000000;
	@%p2 bra 	$L__BB21_10;
	setp.lt.u32 	%p3, %r5, 96;
	mov.f32 	%f207, 0f00000000;
	mov.b32 	%r90, 0;
	mov.u32 	%r92, %r1;
	@%p3 bra 	$L__BB21_6;
	add.s64 	%rd71, %rd5, 8;
	cvt.u64.u32 	%rd25, %r1;
	add.s64 	%rd26, %rd25, %rd7;
	shl.b64 	%rd27, %rd26, 2;
	add.s64 	%rd70, %rd6, %rd27;
	mov.f32 	%f207, 0f00000000;
	mov.u32 	%r91, %r8;
	mov.u32 	%r92, %r1;
$L__BB21_5:
	.pragma "nounroll";
	ld.global.f32 	%f30, [%rd70+-256];
	st.local.f32 	[%rd71+-8], %f30;
	add.f32 	%f31, %f207, %f30;
	ld.global.f32 	%f32, [%rd70+-128];
	st.local.f32 	[%rd71+-4], %f32;
	add.f32 	%f33, %f31, %f32;
	ld.global.f32 	%f34, [%rd70];
	st.local.f32 	[%rd71], %f34;
	add.f32 	%f35, %f33, %f34;
	ld.global.f32 	%f36, [%rd70+128];
	st.local.f32 	[%rd71+4], %f36;
	add.f32 	%f207, %f35, %f36;
	add.s32 	%r92, %r92, 128;
	add.s64 	%rd71, %rd71, 16;
	add.s32 	%r91, %r91, 4;
	add.s64 	%rd70, %rd70, 512;
	setp.eq.s32 	%p4, %r91, 0;
	mov.u32 	%r90, %r7;
	@%p4 bra 	$L__BB21_6;
	bra.uni 	$L__BB21_5;
$L__BB21_6:
	setp.eq.s32 	%p5, %r6, 0;
	mov.u32 	%r93, %r7;
	@%p5 bra 	$L__BB21_10;
	setp.eq.s32 	%p6, %r6, 1;
	cvt.u64.u32 	%rd28, %r92;
	add.s64 	%rd29, %rd28, %rd7;
	shl.b64 	%rd30, %rd29, 2;
	add.s64 	%rd10, %rd1, %rd30;
	ld.global.f32 	%f37, [%rd10];
	mul.wide.u32 	%rd31, %r90, 4;
	add.s64 	%rd11, %rd5, %rd31;
	st.local.f32 	[%rd11], %f37;
	add.f32 	%f207, %f207, %f37;
	add.s32 	%r93, %r90, 1;
	@%p6 bra 	$L__BB21_10;
	setp.eq.s32 	%p7, %r6, 2;
	ld.global.f32 	%f38, [%rd10+128];
	st.local.f32 	[%rd11+4], %f38;
	add.f32 	%f207, %f207, %f38;
	add.s32 	%r93, %r90, 2;
	@%p7 bra 	$L__BB21_10;
	ld.global.f32 	%f39, [%rd10+256];
	st.local.f32 	[%rd11+8], %f39;
	add.f32 	%f207, %f207, %f39;
	add.s32 	%r93, %r90, 3;
$L__BB21_10:
	mov.b32 	%r55, %f207;
	shfl.sync.bfly.b32	%r56|%p8, %r55, 16, 31, -1;
	mov.b32 	%f41, %r56;
	add.f32 	%f42, %f207, %f41;
	mov.b32 	%r57, %f42;
	shfl.sync.bfly.b32	%r58|%p9, %r57, 8, 31, -1;
	mov.b32 	%f43, %r58;
	add.f32 	%f44, %f42, %f43;
	mov.b32 	%r59, %f44;
	shfl.sync.bfly.b32	%r60|%p10, %r59, 4, 31, -1;
	mov.b32 	%f45, %r60;
	add.f32 	%f46, %f44, %f45;
	mov.b32 	%r61, %f46;
	shfl.sync.bfly.b32	%r62|%p11, %r61, 2, 31, -1;
	mov.b32 	%f47, %r62;
	add.f32 	%f48, %f46, %f47;
	mov.b32 	%r63, %f48;
	shfl.sync.bfly.b32	%r64|%p12, %r63, 1, 31, -1;
	mov.b32 	%f49, %r64;
	add.f32 	%f50, %f48, %f49;
	div.rn.f32 	%f10, %f50, %f1;
	setp.eq.s32 	%p13, %r93, 0;
	mov.f32 	%f215, 0f00000000;
	@%p13 bra 	$L__BB21_24;
	and.b32  	%r20, %r93, 15;
	setp.lt.u32 	%p14, %r93, 16;
	mov.f32 	%f215, 0f00000000;
	mov.b32 	%r94, 0;
	@%p14 bra 	$L__BB21_14;
	and.b32  	%r94, %r93, 536870896;
	mov.f32 	%f215, 0f00000000;
	mov.b32 	%r97, 0;
$L__BB21_13:
	.pragma "nounroll";
	mul.wide.u32 	%rd32, %r97, 4;
	add.s64 	%rd33, %rd5, %rd32;
	ld.local.f32 	%f54, [%rd33];
	sub.f32 	%f55, %f54, %f10;
	fma.rn.f32 	%f56, %f55, %f55, %f215;
	ld.local.f32 	%f57, [%rd33+4];
	sub.f32 	%f58, %f57, %f10;
	fma.rn.f32 	%f59, %f58, %f58, %f56;
	ld.local.f32 	%f60, [%rd33+8];
	sub.f32 	%f61, %f60, %f10;
	fma.rn.f32 	%f62, %f61, %f61, %f59;
	ld.local.f32 	%f63, [%rd33+12];
	sub.f32 	%f64, %f63, %f10;
	fma.rn.f32 	%f65, %f64, %f64, %f62;
	ld.local.f32 	%f66, [%rd33+16];
	sub.f32 	%f67, %f66, %f10;
	fma.rn.f32 	%f68, %f67, %f67, %f65;
	ld.local.f32 	%f69, [%rd33+20];
	sub.f32 	%f70, %f69, %f10;
	fma.rn.f32 	%f71, %f70, %f70, %f68;
	ld.local.f32 	%f72, [%rd33+24];
	sub.f32 	%f73, %f72, %f10;
	fma.rn.f32 	%f74, %f73, %f73, %f71;
	ld.local.f32 	%f75, [%rd33+28];
	sub.f32 	%f76, %f75, %f10;
	fma.rn.f32 	%f77, %f76, %f76, %f74;
	ld.local.f32 	%f78, [%rd33+32];
	sub.f32 	%f79, %f78, %f10;
	fma.rn.f32 	%f80, %f79, %f79, %f77;
	ld.local.f32 	%f81, [%rd33+36];
	sub.f32 	%f82, %f81, %f10;
	fma.rn.f32 	%f83, %f82, %f82, %f80;
	ld.local.f32 	%f84, [%rd33+40];
	sub.f32 	%f85, %f84, %f10;
	fma.rn.f32 	%f86, %f85, %f85, %f83;
	ld.local.f32 	%f87, [%rd33+44];
	sub.f32 	%f88, %f87, %f10;
	fma.rn.f32 	%f89, %f88, %f88, %f86;
	ld.local.f32 	%f90, [%rd33+48];
	sub.f32 	%f91, %f90, %f10;
	fma.rn.f32 	%f92, %f91, %f91, %f89;
	ld.local.f32 	%f93, [%rd33+52];
	sub.f32 	%f94, %f93, %f10;
	fma.rn.f32 	%f95, %f94, %f94, %f92;
	ld.local.f32 	%f96, [%rd33+56];
	sub.f32 	%f97, %f96, %f10;
	fma.rn.f32 	%f98, %f97, %f97, %f95;
	ld.local.f32 	%f99, [%rd33+60];
	sub.f32 	%f100, %f99, %f10;
	fma.rn.f32 	%f215, %f100, %f100, %f98;
	add.s32 	%r97, %r97, 16;
	setp.eq.s32 	%p15, %r97, %r94;
	@%p15 bra 	$L__BB21_14;
	bra.uni 	$L__BB21_13;
$L__BB21_14:
	setp.eq.s32 	%p16, %r20, 0;
	@%p16 bra 	$L__BB21_24;
	and.b32  	%r23, %r93, 7;
	setp.lt.u32 	%p17, %r20, 8;
	@%p17 bra 	$L__BB21_17;
	mul.wide.u32 	%rd34, %r94, 4;
	add.s64 	%rd35, %rd5, %rd34;
	ld.local.f32 	%f102, [%rd35];
	sub.f32 	%f103, %f102, %f10;
	fma.rn.f32 	%f104, %f103, %f103, %f215;
	ld.local.f32 	%f105, [%rd35+4];
	sub.f32 	%f106, %f105, %f10;
	fma.rn.f32 	%f107, %f106, %f106, %f104;
	ld.local.f32 	%f108, [%rd35+8];
	sub.f32 	%f109, %f108, %f10;
	fma.rn.f32 	%f110, %f109, %f109, %f107;
	ld.local.f32 	%f111, [%rd35+12];
	sub.f32 	%f112, %f111, %f10;
	fma.rn.f32 	%f113, %f112, %f112, %f110;
	ld.local.f32 	%f114, [%rd35+16];
	sub.f32 	%f115, %f114, %f10;
	fma.rn.f32 	%f116, %f115, %f115, %f113;
	ld.local.f32 	%f117, [%rd35+20];
	sub.f32 	%f118, %f117, %f10;
	fma.rn.f32 	%f119, %f118, %f118, %f116;
	ld.local.f32 	%f120, [%rd35+24];
	sub.f32 	%f121, %f120, %f10;
	fma.rn.f32 	%f122, %f121, %f121, %f119;
	ld.local.f32 	%f123, [%rd35+28];
	sub.f32 	%f124, %f123, %f10;
	fma.rn.f32 	%f215, %f124, %f124, %f122;
	add.s32 	%r94, %r94, 8;
$L__BB21_17:
	setp.eq.s32 	%p18, %r23, 0;
	@%p18 bra 	$L__BB21_24;
	and.b32  	%r26, %r93, 3;
	setp.lt.u32 	%p19, %r23, 4;
	@%p19 bra 	$L__BB21_20;
	mul.wide.u32 	%rd36, %r94, 4;
	add.s64 	%rd37, %rd5, %rd36;
	ld.local.f32 	%f126, [%rd37];
	sub.f32 	%f127, %f126, %f10;
	fma.rn.f32 	%f128, %f127, %f127, %f215;
	ld.local.f32 	%f129, [%rd37+4];
	sub.f32 	%f130, %f129, %f10;
	fma.rn.f32 	%f131, %f130, %f130, %f128;
	ld.local.f32 	%f132, [%rd37+8];
	sub.f32 	%f133, %f132, %f10;
	fma.rn.f32 	%f134, %f133, %f133, %f131;
	ld.local.f32 	%f135, [%rd37+12];
	sub.f32 	%f136, %f135, %f10;
	fma.rn.f32 	%f215, %f136, %f136, %f134;
	add.s32 	%r94, %r94, 4;
$L__BB21_20:
	setp.eq.s32 	%p20, %r26, 0;
	@%p20 bra 	$L__BB21_24;
	mul.wide.u32 	%rd38, %r94, 4;
	add.s64 	%rd16, %rd5, %rd38;
	ld.local.f32 	%f137, [%rd16];
	sub.f32 	%f138, %f137, %f10;
	fma.rn.f32 	%f215, %f138, %f138, %f215;
	setp.eq.s32 	%p21, %r26, 1;
	@%p21 bra 	$L__BB21_24;
	ld.local.f32 	%f139, [%rd16+4];
	sub.f32 	%f140, %f139, %f10;
	fma.rn.f32 	%f215, %f140, %f140, %f215;
	setp.eq.s32 	%p22, %r26, 2;
	@%p22 bra 	$L__BB21_24;
	ld.local.f32 	%f141, [%rd16+8];
	sub.f32 	%f142, %f141, %f10;
	fma.rn.f32 	%f215, %f142, %f142, %f215;
$L__BB21_24:
	mov.b32 	%r67, %f215;
	shfl.sync.bfly.b32	%r68|%p24, %r67, 16, 31, -1;
	mov.b32 	%f143, %r68;
	add.f32 	%f144, %f215, %f143;
	mov.b32 	%r69, %f144;
	shfl.sync.bfly.b32	%r70|%p25, %r69, 8, 31, -1;
	mov.b32 	%f145, %r70;
	add.f32 	%f146, %f144, %f145;
	mov.b32 	%r71, %f146;
	shfl.sync.bfly.b32	%r72|%p26, %r71, 4, 31, -1;
	mov.b32 	%f147, %r72;
	add.f32 	%f148, %f146, %f147;
	mov.b32 	%r73, %f148;
	shfl.sync.bfly.b32	%r74|%p27, %r73, 2, 31, -1;
	mov.b32 	%f149, %r74;
	add.f32 	%f150, %f148, %f149;
	mov.b32 	%r75, %f150;
	shfl.sync.bfly.b32	%r76|%p28, %r75, 1, 31, -1;
	mov.b32 	%f151, %r76;
	add.f32 	%f152, %f150, %f151;
	div.rn.f32 	%f153, %f152, %f1;
	add.f32 	%f154, %f153, 0f3727C5AC;
	rsqrt.approx.f32 	%f25, %f154;
	@%p13 bra 	$L__BB21_32;
	and.b32  	%r31, %r93, 3;
	setp.lt.u32 	%p29, %r93, 4;
	mov.b32 	%r98, 0;
	@%p29 bra 	$L__BB21_28;
	and.b32  	%r98, %r93, 536870908;
	mov.b32 	%r99, 0;
$L__BB21_27:
	.pragma "nounroll";
	shl.b32 	%r79, %r99, 5;
	add.s32 	%r80, %r79, %r1;
	mul.wide.u32 	%rd39, %r80, 4;
	add.s64 	%rd40, %rd3, %rd39;
	ld.global.f32 	%f155, [%rd40];
	mul.wide.u32 	%rd41, %r99, 4;
	add.s64 	%rd42, %rd5, %rd41;
	ld.local.f32 	%f156, [%rd42];
	sub.f32 	%f157, %f156, %f10;
	mul.f32 	%f158, %f25, %f157;
	add.s64 	%rd43, %rd2, %rd39;
	ld.global.f32 	%f159, [%rd43];
	fma.rn.f32 	%f160, %f155, %f158, %f159;
	st.local.f32 	[%rd42], %f160;
	ld.global.f32 	%f161, [%rd40+128];
	ld.local.f32 	%f162, [%rd42+4];
	sub.f32 	%f163, %f162, %f10;
	mul.f32 	%f164, %f25, %f163;
	ld.global.f32 	%f165, [%rd43+128];
	fma.rn.f32 	%f166, %f161, %f164, %f165;
	st.local.f32 	[%rd42+4], %f166;
	add.s32 	%r81, %r80, 64;
	mul.wide.u32 	%rd44, %r81, 4;
	add.s64 	%rd45, %rd3, %rd44;
	ld.global.f32 	%f167, [%rd45];
	ld.local.f32 	%f168, [%rd42+8];
	sub.f32 	%f169, %f168, %f10;
	mul.f32 	%f170, %f25, %f169;
	add.s64 	%rd46, %rd2, %rd44;
	ld.global.f32 	%f171, [%rd46];
	fma.rn.f32 	%f172, %f167, %f170, %f171;
	st.local.f32 	[%rd42+8], %f172;
	add.s32 	%r82, %r80, 96;
	mul.wide.u32 	%rd47, %r82, 4;
	add.s64 	%rd48, %rd3, %rd47;
	ld.global.f32 	%f173, [%rd48];
	ld.local.f32 	%f174, [%rd42+12];
	sub.f32 	%f175, %f174, %f10;
	mul.f32 	%f176, %f25, %f175;
	add.s64 	%rd49, %rd2, %rd47;
	ld.global.f32 	%f177, [%rd49];
	fma.rn.f32 	%f178, %f173, %f176, %f177;
	st.local.f32 	[%rd42+12], %f178;
	add.s32 	%r99, %r99, 4;
	setp.eq.s32 	%p30, %r99, %r98;
	@%p30 bra 	$L__BB21_28;
	bra.uni 	$L__BB21_27;
$L__BB21_28:
	setp.eq.s32 	%p31, %r31, 0;
	@%p31 bra 	$L__BB21_32;
	shl.b32 	%r83, %r98, 5;
	add.s32 	%r34, %r83, %r1;
	mul.wide.u32 	%rd50, %r34, 4;
	add.s64 	%rd51, %rd3, %rd50;
	ld.global.f32 	%f179, [%rd51];
	mul.wide.u32 	%rd52, %r98, 4;
	add.s64 	%rd17, %rd5, %rd52;
	ld.local.f32 	%f180, [%rd17];
	sub.f32 	%f181, %f180, %f10;
	mul.f32 	%f182, %f25, %f181;
	add.s64 	%rd53, %rd2, %rd50;
	ld.global.f32 	%f183, [%rd53];
	fma.rn.f32 	%f184, %f179, %f182, %f183;
	st.local.f32 	[%rd17], %f184;
	setp.eq.s32 	%p32, %r31, 1;
	@%p32 bra 	$L__BB21_32;
	add.s32 	%r84, %r34, 32;
	mul.wide.u32 	%rd54, %r84, 4;
	add.s64 	%rd55, %rd3, %rd54;
	ld.global.f32 	%f185, [%rd55];
	ld.local.f32 	%f186, [%rd17+4];
	sub.f32 	%f187, %f186, %f10;
	mul.f32 	%f188, %f25, %f187;
	add.s64 	%rd56, %rd2, %rd54;
	ld.global.f32 	%f189, [%rd56];
	fma.rn.f32 	%f190, %f185, %f188, %f189;
	st.local.f32 	[%rd17+4], %f190;
	setp.eq.s32 	%p33, %r31, 2;
	@%p33 bra 	$L__BB21_32;
	add.s32 	%r85, %r34, 64;
	mul.wide.u32 	%rd57, %r85, 4;
	add.s64 	%rd58, %rd3, %rd57;
	ld.global.f32 	%f191, [%rd58];
	ld.local.f32 	%f192, [%rd17+8];
	sub.f32 	%f193, %f192, %f10;
	mul.f32 	%f194, %f25, %f193;
	add.s64 	%rd59, %rd2, %rd57;
	ld.global.f32 	%f195, [%rd59];
	fma.rn.f32 	%f196, %f191, %f194, %f195;
	st.local.f32 	[%rd17+8], %f196;
$L__BB21_32:
	setp.ge.s32 	%p34, %r1, %r45;
	@%p34 bra 	$L__BB21_40;
	setp.lt.u32 	%p35, %r5, 96;
	mov.b32 	%r103, 0;
	mov.u32 	%r102, %r1;
	@%p35 bra 	$L__BB21_36;
	mov.b32 	%r101, 0;
	mov.u32 	%r102, %r1;
$L__BB21_35:
	.pragma "nounroll";
	mul.wide.u32 	%rd60, %r101, 4;
	add.s64 	%rd61, %rd5, %rd60;
	ld.local.f32 	%f197, [%rd61];
	cvt.u64.u32 	%rd62, %r102;
	add.s64 	%rd63, %rd62, %rd7;
	shl.b64 	%rd64, %rd63, 2;
	add.s64 	%rd65, %rd4, %rd64;
	st.global.f32 	[%rd65], %f197;
	ld.local.f32 	%f198, [%rd61+4];
	st.global.f32 	[%rd65+128], %f198;
	ld.local.f32 	%f199, [%rd61+8];
	st.global.f32 	[%rd65+256], %f199;
	add.s32 	%r101, %r101, 4;
	ld.local.f32 	%f200, [%rd61+12];
	st.global.f32 	[%rd65+384], %f200;
	add.s32 	%r102, %r102, 128;
	setp.ne.s32 	%p36, %r101, %r7;
	mov.u32 	%r103, %r7;
	@%p36 bra 	$L__BB21_35;
$L__BB21_36:
	setp.eq.s32 	%p37, %r6, 0;
	@%p37 bra 	$L__BB21_40;
	setp.eq.s32 	%p38, %r6, 1;
	mul.wide.u32 	%rd66, %r103, 4;
	add.s64 	%rd18, %rd5, %rd66;
	ld.local.f32 	%f201, [%rd18];
	cvt.u64.u32 	%rd67, %r102;
	add.s64 	%rd68, %rd67, %rd7;
	shl.b64 	%rd69, %rd68, 2;
	add.s64 	%rd19, %rd4, %rd69;
	st.global.f32 	[%rd19], %f201;
	@%p38 bra 	$L__BB21_40;
	setp.eq.s32 	%p39, %r6, 2;
	ld.local.f32 	%f202, [%rd18+4];
	st.global.f32 	[%rd19+128], %f202;
	@%p39 bra 	$L__BB21_40;
	ld.local.f32 	%f203, [%rd18+8];
	st.global.f32 	[%rd19+256], %f203;
$L__BB21_40:
	add.s32 	%r88, %r88, %r4;
	setp.lt.s32 	%p40, %r88, %r44;
	@%p40 bra 	$L__BB21_2;
$L__BB21_41:
	ret;

}
	// .globl	_Z16layer_norm_floatILi32ELi24EEvPfS0_S0_S0_ii
.visible .entry _Z16layer_norm_floatILi32ELi24EEvPfS0_S0_S0_ii(
	.param .u64 .ptr .align 1 _Z16layer_norm_floatILi32ELi24EEvPfS0_S0_S0_ii_param_0,
	.param .u64 .ptr .align 1 _Z16layer_norm_floatILi32ELi24EEvPfS0_S0_S0_ii_param_1,
	.param .u64 .ptr .align 1 _Z16layer_norm_floatILi32ELi24EEvPfS0_S0_S0_ii_param_2,
	.param .u64 .ptr .align 1 _Z16layer_norm_floatILi32ELi24EEvPfS0_S0_S0_ii_param_3,
	.param .u32 _Z16layer_norm_floatILi32ELi24EEvPfS0_S0_S0_ii_param_4,
	.param .u32 _Z16layer_norm_floatILi32ELi24EEvPfS0_S0_S0_ii_param_5
)
{
	.local .align 16 .b8 	__local_depot22[96];
	.reg .b64 	%SP;
	.reg .b64 	%SPL;
	.reg .pred 	%p<41>;
	.reg .b32 	%r<104>;
	.reg .b32 	%f<216>;
	.reg .b64 	%rd<71>;

	mov.u64 	%SPL, __local_depot22;
	ld.param.u64 	%rd18, [_Z16layer_norm_floatILi32ELi24EEvPfS0_S0_S0_ii_param_0];
	ld.param.u64 	%rd19, [_Z16layer_norm_floatILi32ELi24EEvPfS0_S0_S0_ii_param_1];
	ld.param.u64 	%rd20, [_Z16layer_norm_floatILi32ELi24EEvPfS0_S0_S0_ii_param_2];
	ld.param.u64 	%rd21, [_Z16layer_norm_floatILi32ELi24EEvPfS0_S0_S0_ii_param_3];
	ld.param.u32 	%r44, [_Z16layer_norm_floatILi32ELi24EEvPfS0_S0_S0_ii_param_4];
	ld.param.u32 	%r45, [_Z16layer_norm_floatILi32ELi24EEvPfS0_S0_S0_ii_param_5];
	cvta.to.global.u64 	%rd1, %rd18;
	cvta.to.global.u64 	%rd2, %rd21;
	cvta.to.global.u64 	%rd3, %rd20;
	cvta.to.global.u64 	%rd4, %rd19;
	add.u64 	%rd5, %SPL, 0;
	mov.u32 	%r1, %tid.x;
	mov.u32 	%r46, %tid.y;
	mov.u32 	%r47, %ctaid.x;
	mov.u32 	%r2, %ntid.y;
	mad.lo.s32 	%r88, %r47, %r2, %r46;
	setp.ge.s32 	%p1, %r88, %r44;
	@%p1 bra 	$L__BB22_41;
	cvt.rn.f32.s32 	%f1, %r45;
	mov.u32 	%r48, %nctaid.x;
	mul.lo.s32 	%r4, %r2, %r48;
	not.b32 	%r49, %r1;
	add.s32 	%r5, %r45, %r49;
	shr.u32 	%r50, %r5, 5;
	add.s32 	%r51, %r50, 1;
	and.b32  	%r6, %r51, 3;
	and.b32  	%r7, %r51, 268435452;
	neg.s32 	%r8, %r7;
$L__BB22_2:
	setp.ge.s32 	%p2, %r1, %r45;
	mul.lo.s32 	%r53, %r88, %r45;
	cvt.s64.s32 	%rd6, %r53;
	mov.b32 	%r93, 0;
	mov.f32 	%f207, 0f00000000;
	@%p2 bra 	$L__BB22_10;
	setp.lt.u32 	%p3, %r5, 96;
	mov.f32 	%f207, 0f00000000;
	mov.b32 	%r90, 0;
	mov.u32 	%r92, %r1;
	@%p3 bra 	$L__BB22_6;
	cvt.u64.u32 	%rd23, %r1;
	add.s64 	%rd24, %rd23, %rd6;
	shl.b64 	%rd25, %rd24, 2;
	add.s64 	%rd26, %rd1, %rd25;
	add.s64 	%rd69, %rd26, 256;
	mov.f32 	%f207, 0f00000000;
	mov.u32 	%r91, %r8;
	mov.u64 	%rd70, %rd5;
	mov.u32 	%r92, %r1;
$L__BB22_5:
	.pragma "nounroll";
	ld.global.f32 	%f30, [%rd69+-256];
	add.f32 	%f31, %f207, %f30;
	ld.global.f32 	%f32, [%rd69+-128];
	add.f32 	%f33, %f31, %f32;
	ld.global.f32 	%f34, [%rd69];
	add.f32 	%f35, %f33, %f34;
	ld.global.f32 	%f36, [%rd69+128];
	st.local.v4.f32 	[%rd70], {%f30, %f32, %f34, %f36};
	add.f32 	%f207, %f35, %f36;
	add.s32 	%r92, %r92, 128;
	add.s64 	%rd70, %rd70, 16;
	add.s32 	%r91, %r91, 4;
	add.s64 	%rd69, %rd69, 512;
	setp.eq.s32 	%p4, %r91, 0;
	mov.u32 	%r90, %r7;
	@%p4 bra 	$L__BB22_6;
	bra.uni 	$L__BB22_5;
$L__BB22_6:
	setp.eq.s32 	%p5, %r6, 0;
	mov.u32 	%r93, %r7;
	@%p5 bra 	$L__BB22_10;
	setp.eq.s32 	%p6, %r6, 1;
	cvt.u64.u32 	%rd27, %r92;
	add.s64 	%rd28, %rd27, %rd6;
	shl.b64 	%rd29, %rd28, 2;
	add.s64 	%rd8, %rd1, %rd29;
	ld.global.f32 	%f37, [%rd8];
	mul.wide.u32 	%rd30, %r90, 4;
	add.s64 	%rd9, %rd5, %rd30;
	st.local.f32 	[%rd9], %f37;
	add.f32 	%f207, %f207, %f37;
	add.s32 	%r93, %r90, 1;
	@%p6 bra 	$L__BB22_10;
	setp.eq.s32 	%p7, %r6, 2;
	ld.global.f32 	%f38, [%rd8+128];
	st.local.f32 	[%rd9+4], %f38;
	add.f32 	%f207, %f207, %f38;
	add.s32 	%r93, %r90, 2;
	@%p7 bra 	$L__BB22_10;
	ld.global.f32 	%f39, [%rd8+256];
	st.local.f32 	[%rd9+8], %f39;
	add.f32 	%f207, %f207, %f39;
	add.s32 	%r93, %r90, 3;
$L__BB22_10:
	mov.b32 	%r55, %f207;
	shfl.sync.bfly.b32	%r56|%p8, %r55, 16, 31, -1;
	mov.b32 	%f41, %r56;
	add.f32 	%f42, %f207, %f41;
	mov.b32 	%r57, %f42;
	shfl.sync.bfly.b32	%r58|%p9, %r57, 8, 31, -1;
	mov.b32 	%f43, %r58;
	add.f32 	%f44, %f42, %f43;
	mov.b32 	%r59, %f44;
	shfl.sync.bfly.b32	%r60|%p10, %r59, 4, 31, -1;
	mov.b32 	%f45, %r60;
	add.f32 	%f46, %f44, %f45;
	mov.b32 	%r61, %f46;
	shfl.sync.bfly.b32	%r62|%p11, %r61, 2, 31, -1;
	mov.b32 	%f47, %r62;
	add.f32 	%f48, %f46, %f47;
	mov.b32 	%r63, %f48;
	shfl.sync.bfly.b32	%r64|%p12, %r63, 1, 31, -1;
	mov.b32 	%f49, %r64;
	add.f32 	%f50, %f48, %f49;
	div.rn.f32 	%f10, %f50, %f1;
	setp.eq.s32 	%p13, %r93, 0;
	mov.f32 	%f215, 0f00000000;
	@%p13 bra 	$L__BB22_24;
	and.b32  	%r20, %r93, 15;
	setp.lt.u32 	%p14, %r93, 16;
	mov.f32 	%f215, 0f00000000;
	mov.b32 	%r94, 0;
	@%p14 bra 	$L__BB22_14;
	and.b32  	%r94, %r93, 536870896;
	mov.f32 	%f215, 0f00000000;
	mov.b32 	%r97, 0;
$L__BB22_13:
	.pragma "nounroll";
	mul.wide.u32 	%rd31, %r97, 4;
	add.s64 	%rd32, %rd5, %rd31;
	ld.local.v4.f32 	{%f54, %f55, %f56, %f57}, [%rd32];
	sub.f32 	%f58, %f54, %f10;
	fma.rn.f32 	%f59, %f58, %f58, %f215;
	sub.f32 	%f60, %f55, %f10;
	fma.rn.f32 	%f61, %f60, %f60, %f59;
	sub.f32 	%f62, %f56, %f10;
	fma.rn.f32 	%f63, %f62, %f62, %f61;
	sub.f32 	%f64, %f57, %f10;
	fma.rn.f32 	%f65, %f64, %f64, %f63;
	ld.local.v4.f32 	{%f66, %f67, %f68, %f69}, [%rd32+16];
	sub.f32 	%f70, %f66, %f10;
	fma.rn.f32 	%f71, %f70, %f70, %f65;
	sub.f32 	%f72, %f67, %f10;
	fma.rn.f32 	%f73, %f72, %f72, %f71;
	sub.f32 	%f74, %f68, %f10;
	fma.rn.f32 	%f75, %f74, %f74, %f73;
	sub.f32 	%f76, %f69, %f10;
	fma.rn.f32 	%f77, %f76, %f76, %f75;
	ld.local.v4.f32 	{%f78, %f79, %f80, %f81}, [%rd32+32];
	sub.f32 	%f82, %f78, %f10;
	fma.rn.f32 	%f83, %f82, %f82, %f77;
	sub.f32 	%f84, %f79, %f10;
	fma.rn.f32 	%f85, %f84, %f84, %f83;
	sub.f32 	%f86, %f80, %f10;
	fma.rn.f32 	%f87, %f86, %f86, %f85;
	sub.f32 	%f88, %f81, %f10;
	fma.rn.f32 	%f89, %f88, %f88, %f87;
	ld.local.v4.f32 	{%f90, %f91, %f92, %f93}, [%rd32+48];
	sub.f32 	%f94, %f90, %f10;
	fma.rn.f32 	%f95, %f94, %f94, %f89;
	sub.f32 	%f96, %f91, %f10;
	fma.rn.f32 	%f97, %f96, %f96, %f95;
	sub.f32 	%f98, %f92, %f10;
	fma.rn.f32 	%f99, %f98, %f98, %f97;
	sub.f32 	%f100, %f93, %f10;
	fma.rn.f32 	%f215, %f100, %f100, %f99;
	add.s32 	%r97, %r97, 16;
	setp.eq.s32 	%p15, %r97, %r94;
	@%p15 bra 	$L__BB22_14;
	bra.uni 	$L__BB22_13;
$L__BB22_14:
	setp.eq.s32 	%p16, %r20, 0;
	@%p16 bra 	$L__BB22_24;
	and.b32  	%r23, %r93, 7;
	setp.lt.u32 	%p17, %r20, 8;
	@%p17 bra 	$L__BB22_17;
	mul.wide.u32 	%rd33, %r94, 4;
	add.s64 	%rd34, %rd5, %rd33;
	ld.local.f32 	%f102, [%rd34];
	sub.f32 	%f103, %f102, %f10;
	fma.rn.f32 	%f104, %f103, %f103, %f215;
	ld.local.f32 	%f105, [%rd34+4];
	sub.f32 	%f106, %f105, %f10;
	fma.rn.f32 	%f107, %f106, %f106, %f104;
	ld.local.f32 	%f108, [%rd34+8];
	sub.f32 	%f109, %f108, %f10;
	fma.rn.f32 	%f110, %f109, %f109, %f107;
	ld.local.f32 	%f111, [%rd34+12];
	sub.f32 	%f112, %f111, %f10;
	fma.rn.f32 	%f113, %f112, %f112, %f110;
	ld.local.f32 	%f114, [%rd34+16];
	sub.f32 	%f115, %f114, %f10;
	fma.rn.f32 	%f116, %f115, %f115, %f113;
	ld.local.f32 	%f117, [%rd34+20];
	sub.f32 	%f118, %f117, %f10;
	fma.rn.f32 	%f119, %f118, %f118, %f116;
	ld.local.f32 	%f120, [%rd34+24];
	sub.f32 	%f121, %f120, %f10;
	fma.rn.f32 	%f122, %f121, %f121, %f119;
	ld.local.f32 	%f123, [%rd34+28];
	sub.f32 	%f124, %f123, %f10;
	fma.rn.f32 	%f215, %f124, %f124, %f122;
	add.s32 	%r94, %r94, 8;
$L__BB22_17:
	setp.eq.s32 	%p18, %r23, 0;
	@%p18 bra 	$L__BB22_24;
	and.b32  	%r26, %r93, 3;
	setp.lt.u32 	%p19, %r23, 4;
	@%p19 bra 	$L__BB22_20;
	mul.wide.u32 	%rd35, %r94, 4;
	add.s64 	%rd36, %rd5, %rd35;
	ld.local.f32 	%f126, [%rd36];
	sub.f32 	%f127, %f126, %f10;
	fma.rn.f32 	%f128, %f127, %f127, %f215;
	ld.local.f32 	%f129, [%rd36+4];
	sub.f32 	%f130, %f129, %f10;
	fma.rn.f32 	%f131, %f130, %f130, %f128;
	ld.local.f32 	%f132, [%rd36+8];
	sub.f32 	%f133, %f132, %f10;
	fma.rn.f32 	%f134, %f133, %f133, %f131;
	ld.local.f32 	%f135, [%rd36+12];
	sub.f32 	%f136, %f135, %f10;
	fma.rn.f32 	%f215, %f136, %f136, %f134;
	add.s32 	%r94, %r94, 4;
$L__BB22_20:
	setp.eq.s32 	%p20, %r26, 0;
	@%p20 bra 	$L__BB22_24;
	mul.wide.u32 	%rd37, %r94, 4;
	add.s64 	%rd14, %rd5, %rd37;
	ld.local.f32 	%f137, [%rd14];
	sub.f32 	%f138, %f137, %f10;
	fma.rn.f32 	%f215, %f138, %f138, %f215;
	setp.eq.s32 	%p21, %r26, 1;
	@%p21 bra 	$L__BB22_24;
	ld.local.f32 	%f139, [%rd14+4];
	sub.f32 	%f140, %f139, %f10;
	fma.rn.f32 	%f215, %f140, %f140, %f215;
	setp.eq.s32 	%p22, %r26, 2;
	@%p22 bra 	$L__BB22_24;
	ld.local.f32 	%f141, [%rd14+8];
	sub.f32 	%f142, %f141, %f10;
	fma.rn.f32 	%f215, %f142, %f142, %f215;
$L__BB22_24:
	mov.b32 	%r67, %f215;
	shfl.sync.bfly.b32	%r68|%p24, %r67, 16, 31, -1;
	mov.b32 	%f143, %r68;
	add.f32 	%f144, %f215, %f143;
	mov.b32 	%r69, %f144;
	shfl.sync.bfly.b32	%r70|%p25, %r69, 8, 31, -1;
	mov.b32 	%f145, %r70;
	add.f32 	%f146, %f144, %f145;
	mov.b32 	%r71, %f146;
	shfl.sync.bfly.b32	%r72|%p26, %r71, 4, 31, -1;
	mov.b32 	%f147, %r72;
	add.f32 	%f148, %f146, %f147;
	mov.b32 	%r73, %f148;
	shfl.sync.bfly.b32	%r74|%p27, %r73, 2, 31, -1;
	mov.b32 	%f149, %r74;
	add.f32 	%f150, %f148, %f149;
	mov.b32 	%r75, %f150;
	shfl.sync.bfly.b32	%r76|%p28, %r75, 1, 31, -1;
	mov.b32 	%f151, %r76;
	add.f32 	%f152, %f150, %f151;
	div.rn.f32 	%f153, %f152, %f1;
	add.f32 	%f154, %f153, 0f3727C5AC;
	rsqrt.approx.f32 	%f25, %f154;
	@%p13 bra 	$L__BB22_32;
	and.b32  	%r31, %r93, 3;
	setp.lt.u32 	%p29, %r93, 4;
	mov.b32 	%r98, 0;
	@%p29 bra 	$L__BB22_28;
	and.b32  	%r98, %r93, 536870908;
	mov.b32 	%r99, 0;
$L__BB22_27:
	.pragma "nounroll";
	shl.b32 	%r79, %r99, 5;
	add.s32 	%r80, %r79, %r1;
	mul.wide.u32 	%rd38, %r80, 4;
	add.s64 	%rd39, %rd3, %rd38;
	ld.global.f32 	%f155, [%rd39];
	mul.wide.u32 	%rd40, %r99, 4;
	add.s64 	%rd41, %rd5, %rd40;
	ld.local.v4.f32 	{%f156, %f157, %f158, %f159}, [%rd41];
	sub.f32 	%f160, %f156, %f10;
	mul.f32 	%f161, %f25, %f160;
	add.s64 	%rd42, %rd2, %rd38;
	ld.global.f32 	%f162, [%rd42];
	fma.rn.f32 	%f163, %f155, %f161, %f162;
	ld.global.f32 	%f164, [%rd39+128];
	sub.f32 	%f165, %f157, %f10;
	mul.f32 	%f166, %f25, %f165;
	ld.global.f32 	%f167, [%rd42+128];
	fma.rn.f32 	%f168, %f164, %f166, %f167;
	add.s32 	%r81, %r80, 64;
	mul.wide.u32 	%rd43, %r81, 4;
	add.s64 	%rd44, %rd3, %rd43;
	ld.global.f32 	%f169, [%rd44];
	sub.f32 	%f170, %f158, %f10;
	mul.f32 	%f171, %f25, %f170;
	add.s64 	%rd45, %rd2, %rd43;
	ld.global.f32 	%f172, [%rd45];
	fma.rn.f32 	%f173, %f169, %f171, %f172;
	add.s32 	%r82, %r80, 96;
	mul.wide.u32 	%rd46, %r82, 4;
	add.s64 	%rd47, %rd3, %rd46;
	ld.global.f32 	%f174, [%rd47];
	sub.f32 	%f175, %f159, %f10;
	mul.f32 	%f176, %f25, %f175;
	add.s64 	%rd48, %rd2, %rd46;
	ld.global.f32 	%f177, [%rd48];
	fma.rn.f32 	%f178, %f174, %f176, %f177;
	st.local.v4.f32 	[%rd41], {%f163, %f168, %f173, %f178};
	add.s32 	%r99, %r99, 4;
	setp.eq.s32 	%p30, %r99, %r98;
	@%p30 bra 	$L__BB22_28;
	bra.uni 	$L__BB22_27;
$L__BB22_28:
	setp.eq.s32 	%p31, %r31, 0;
	@%p31 bra 	$L__BB22_32;
	shl.b32 	%r83, %r98, 5;
	add.s32 	%r34, %r83, %r1;
	mul.wide.u32 	%rd49, %r34, 4;
	add.s64 	%rd50, %rd3, %rd49;
	ld.global.f32 	%f179, [%rd50];
	mul.wide.u32 	%rd51, %r98, 4;
	add.s64 	%rd15, %rd5, %rd51;
	ld.local.f32 	%f180, [%rd15];
	sub.f32 	%f181, %f180, %f10;
	mul.f32 	%f182, %f25, %f181;
	add.s64 	%rd52, %rd2, %rd49;
	ld.global.f32 	%f183, [%rd52];
	fma.rn.f32 	%f184, %f179, %f182, %f183;
	st.local.f32 	[%rd15], %f184;
	setp.eq.s32 	%p32, %r31, 1;
	@%p32 bra 	$L__BB22_32;
	add.s32 	%r84, %r34, 32;
	mul.wide.u32 	%rd53, %r84, 4;
	add.s64 	%rd54, %rd3, %rd53;
	ld.global.f32 	%f185, [%rd54];
	ld.local.f32 	%f186, [%rd15+4];
	sub.f32 	%f187, %f186, %f10;
	mul.f32 	%f188, %f25, %f187;
	add.s64 	%rd55, %rd2, %rd53;
	ld.global.f32 	%f189, [%rd55];
	fma.rn.f32 	%f190, %f185, %f188, %f189;
	st.local.f32 	[%rd15+4], %f190;
	setp.eq.s32 	%p33, %r31, 2;
	@%p33 bra 	$L__BB22_32;
	add.s32 	%r85, %r34, 64;
	mul.wide.u32 	%rd56, %r85, 4;
	add.s64 	%rd57, %rd3, %rd56;
	ld.global.f32 	%f191, [%rd57];
	ld.local.f32 	%f192, [%rd15+8];
	sub.f32 	%f193, %f192, %f10;
	mul.f32 	%f194, %f25, %f193;
	add.s64 	%rd58, %rd2, %rd56;
	ld.global.f32 	%f195, [%rd58];
	fma.rn.f32 	%f196, %f191, %f194, %f195;
	st.local.f32 	[%rd15+8], %f196;
$L__BB22_32:
	setp.ge.s32 	%p34, %r1, %r45;
	@%p34 bra 	$L__BB22_40;
	setp.lt.u32 	%p35, %r5, 96;
	mov.b32 	%r103, 0;
	mov.u32 	%r102, %r1;
	@%p35 bra 	$L__BB22_36;
	mov.b32 	%r101, 0;
	mov.u32 	%r102, %r1;
$L__BB22_35:
	.pragma "nounroll";
	mul.wide.u32 	%rd59, %r101, 4;
	add.s64 	%rd60, %rd5, %rd59;
	ld.local.v4.f32 	{%f197, %f198, %f199, %f200}, [%rd60];
	cvt.u64.u32 	%rd61, %r102;
	add.s64 	%rd62, %rd61, %rd6;
	shl.b64 	%rd63, %rd62, 2;
	add.s64 	%rd64, %rd4, %rd63;
	st.global.f32 	[%rd64], %f197;
	st.global.f32 	[%rd64+128], %f198;
	st.global.f32 	[%rd64+256], %f199;
	add.s32 	%r101, %r101, 4;
	st.global.f32 	[%rd64+384], %f200;
	add.s32 	%r102, %r102, 128;
	setp.ne.s32 	%p36, %r101, %r7;
	mov.u32 	%r103, %r7;
	@%p36 bra 	$L__BB22_35;
$L__BB22_36:
	setp.eq.s32 	%p37, %r6, 0;
	@%p37 bra 	$L__BB22_40;
	setp.eq.s32 	%p38, %r6, 1;
	mul.wide.u32 	%rd65, %r103, 4;
	add.s64 	%rd16, %rd5, %rd65;
	ld.local.f32 	%f201, [%rd16];
	cvt.u64.u32 	%rd66, %r102;
	add.s64 	%rd67, %rd66, %rd6;
	shl.b64 	%rd68, %rd67, 2;
	add.s64 	%rd17, %rd4, %rd68;
	st.global.f32 	[%rd17], %f201;
	@%p38 bra 	$L__BB22_40;
	setp.eq.s32 	%p39, %r6, 2;
	ld.local.f32 	%f202, [%rd16+4];
	st.global.f32 	[%rd17+128], %f202;
	@%p39 bra 	$L__BB22_40;
	ld.local.f32 	%f203, [%rd16+8];
	st.global.f32 	[%rd17+256], %f203;
$L__BB22_40:
	add.s32 	%r88, %r88, %r4;
	setp.lt.s32 	%p40, %r88, %r44;
	@%p40 bra 	$L__BB22_2;
$L__BB22_41:
	ret;

}
	// .globl	_Z16layer_norm_floatILi32ELi25EEvPfS0_S0_S0_ii
.visible .entry _Z16layer_norm_floatILi32ELi25EEvPfS0_S0_S0_ii(
	.param .u64 .ptr .align 1 _Z16layer_norm_floatILi32ELi25EEvPfS0_S0_S0_ii_param_0,
	.param .u64 .ptr .align 1 _Z16layer_norm_floatILi32ELi25EEvPfS0_S0_S0_ii_param_1,
	.param .u64 .ptr .align 1 _Z16layer_norm_floatILi32ELi25EEvPfS0_S0_S0_ii_param_2,
	.param .u64 .ptr .align 1 _Z16layer_norm_floatILi32ELi25EEvPfS0_S0_S0_ii_param_3,
	.param .u32 _Z16layer_norm_floatILi32ELi25EEvPfS0_S0_S0_ii_param_4,
	.param .u32 _Z16layer_norm_floatILi32ELi25EEvPfS0_S0_S0_ii_param_5
)
{
	.local .align 4 .b8 	__local_depot23[100];
	.reg .b64 	%SP;
	.reg .b64 	%SPL;
	.reg .pred 	%p<41>;
	.reg .b32 	%r<104>;
	.reg .b32 	%f<216>;
	.reg .b64 	%rd<72>;

	mov.u64 	%SPL, __local_depot23;
	ld.param.u64 	%rd20, [_Z16layer_norm_floatILi32ELi25EEvPfS0_S0_S0_ii_param_0];
	ld.param.u64 	%rd21, [_Z16layer_norm_floatILi32ELi25EEvPfS0_S0_S0_ii_param_1];
	ld.param.u64 	%rd22, [_Z16layer_norm_floatILi32ELi25EEvPfS0_S0_S0_ii_param_2];
	ld.param.u64 	%rd23, [_Z16layer_norm_floatILi32ELi25EEvPfS0_S0_S0_ii_param_3];
	ld.param.u32 	%r44, [_Z16layer_norm_floatILi32ELi25EEvPfS0_S0_S0_ii_param_4];
	ld.param.u32 	%r45, [_Z16layer_norm_floatILi32ELi25EEvPfS0_S0_S0_ii_param_5];
	cvta.to.global.u64 	%rd1, %rd20;
	cvta.to.global.u64 	%rd2, %rd23;
	cvta.to.global.u64 	%rd3, %rd22;
	cvta.to.global.u64 	%rd4, %rd21;
	add.u64 	%rd5, %SPL, 0;
	mov.u32 	%r1, %tid.x;
	mov.u32 	%r46, %tid.y;
	mov.u32 	%r47, %ctaid.x;
	mov.u32 	%r2, %ntid.y;
	mad.lo.s32 	%r88, %r47, %r2, %r46;
	setp.ge.s32 	%p1, %r88, %r44;
	@%p1 bra 	$L__BB23_41;
	cvt.rn.f32.s32 	%f1, %r45;
	mov.u32 	%r48, %nctaid.x;
	mul.lo.s32 	%r4, %r2, %r48;
	not.b32 	%r49, %r1;
	add.s32 	%r5, %r45, %r49;
	shr.u32 	%r50, %r5, 5;
	add.s32 	%r51, %r50, 1;
	and.b32  	%r6, %r51, 3;
	and.b32  	%r7, %r51, 268435452;
	neg.s32 	%r8, %r7;
	add.s64 	%rd6, %rd1, 256;
$L__BB23_2:
	setp.ge.s32 	%p2, %r1, %r45;
	mul.lo.s32 	%r53, %r88, %r45;
	cvt.s64.s32 	%rd7, %r53;
	mov.b32 	%r93, 0;
	mov.f32 	%f207, 0f00000000;
	@%p2 bra 	$L__BB23_10;
	setp.lt.u32 	%p3, %r5, 96;
	mov.f32 	%f207, 0f00000000;
	mov.b32 	%r90, 0;
	mov.u32 	%r92, %r1;
	@%p3 bra 	$L__BB23_6;
	add.s64 	%rd71, %rd5, 8;
	cvt.u64.u32 	%rd25, %r1;
	add.s64 	%rd26, %rd25, %rd7;
	shl.b64 	%rd27, %rd26, 2;
	add.s64 	%rd70, %rd6, %rd27;
	mov.f32 	%f207, 0f00000000;
	mov.u32 	%r91, %r8;
	mov.u32 	%r92, %r1;
$L__BB23_5:
	.pragma "nounroll";
	ld.global.f32 	%f30, [%rd70+-256];
	st.local.f32 	[%rd71+-8], %f30;
	add.f32 	%f31, %f207, %f30;
	ld.global.f32 	%f32, [%rd70+-128];
	st.local.f32 	[%rd71+-4], %f32;
	add.f32 	%f33, %f31, %f32;
	ld.global.f32 	%f34, [%rd70];
	st.local.f32 	[%rd71], %f34;
	add.f32 	%f35, %f33, %f34;
	ld.global.f32 	%f36, [%rd70+128];
	st.local.f32 	[%rd71+4], %f36;
	add.f32 	%f207, %f35, %f36;
	add.s32 	%r92, %r92, 128;
	add.s64 	%rd71, %rd71, 16;
	add.s32 	%r91, %r91, 4;
	add.s64 	%rd70, %rd70, 512;
	setp.eq.s32 	%p4, %r91, 0;
	mov.u32 	%r90, %r7;
	@%p4 bra 	$L__BB23_6;
	bra.uni 	$L__BB23_5;
$L__BB23_6:
	setp.eq.s32 	%p5, %r6, 0;
	mov.u32 	%r93, %r7;
	@%p5 bra 	$L__BB23_10;
	setp.eq.s32 	%p6, %r6, 1;
	cvt.u64.u32 	%rd28, %r92;
	add.s64 	%rd29, %rd28, %rd7;
	shl.b64 	%rd30, %rd29, 2;
	add.s64 	%rd10, %rd1, %rd30;
	ld.global.f32 	%f37, [%rd10];
	mul.wide.u32 	%rd31, %r90, 4;
	add.s64 	%rd11, %rd5, %rd31;
	st.local.f32 	[%rd11], %f37;
	add.f32 	%f207, %f207, %f37;
	add.s32 	%r93, %r90, 1;
	@%p6 bra 	$L__BB23_10;
	setp.eq.s32 	%p7, %r6, 2;
	ld.global.f32 	%f38, [%rd10+128];
	st.local.f32 	[%rd11+4], %f38;
	add.f32 	%f207, %f207, %f38;
	add.s32 	%r93, %r90, 2;
	@%p7 bra 	$L__BB23_10;
	ld.global.f32 	%f39, [%rd10+256];
	st.local.f32 	[%rd11+8], %f39;
	add.f32 	%f207, %f207, %f39;
	add.s32 	%r93, %r90, 3;
$L__BB23_10:
	mov.b32 	%r55, %f207;
	shfl.sync.bfly.b32	%r56|%p8, %r55, 16, 31, -1;
	mov.b32 	%f41, %r56;
	add.f32 	%f42, %f207, %f41;
	mov.b32 	%r57, %f42;
	shfl.sync.bfly.b32	%r58|%p9, %r57, 8, 31, -1;
	mov.b32 	%f43, %r58;
	add.f32 	%f44, %f42, %f43;
	mov.b32 	%r59, %f44;
	shfl.sync.bfly.b32	%r60|%p10, %r59, 4, 31, -1;
	mov.b32 	%f45, %r60;
	add.f32 	%f46, %f44, %f45;
	mov.b32 	%r61, %f46;
	shfl.sync.bfly.b32	%r62|%p11, %r61, 2, 31, -1;
	mov.b32 	%f47, %r62;
	add.f32 	%f48, %f46, %f47;
	mov.b32 	%r63, %f48;
	shfl.sync.bfly.b32	%r64|%p12, %r63, 1, 31, -1;
	mov.b32 	%f49, %r64;
	add.f32 	%f50, %f48, %f49;
	div.rn.f32 	%f10, %f50, %f1;
	setp.eq.s32 	%p13, %r93, 0;
	mov.f32 	%f215, 0f00000000;
	@%p13 bra 	$L__BB23_24;
	and.b32  	%r20, %r93, 15;
	setp.lt.u32 	%p14, %r93, 16;
	mov.f32 	%f215, 0f00000000;
	mov.b32 	%r94, 0;
	@%p14 bra 	$L__BB23_14;
	and.b32  	%r94, %r93, 536870896;
	mov.f32 	%f215, 0f00000000;
	mov.b32 	%r97, 0;
$L__BB23_13:
	.pragma "nounroll";
	mul.wide.u32 	%rd32, %r97, 4;
	add.s64 	%rd33, %rd5, %rd32;
	ld.local.f32 	%f54, [%rd33];
	sub.f32 	%f55, %f54, %f10;
	fma.rn.f32 	%f56, %f55, %f55, %f215;
	ld.local.f32 	%f57, [%rd33+4];
	sub.f32 	%f58, %f57, %f10;
	fma.rn.f32 	%f59, %f58, %f58, %f56;
	ld.local.f32 	%f60, [%rd33+8];
	sub.f32 	%f61, %f60, %f10;
	fma.rn.f32 	%f62, %f61, %f61, %f59;
	ld.local.f32 	%f63, [%rd33+12];
	sub.f32 	%f64, %f63, %f10;
	fma.rn.f32 	%f65, %f64, %f64, %f62;
	ld.local.f32 	%f66, [%rd33+16];
	sub.f32 	%f67, %f66, %f10;
	fma.rn.f32 	%f68, %f67, %f67, %f65;
	ld.local.f32 	%f69, [%rd33+20];
	sub.f32 	%f70, %f69, %f10;
	fma.rn.f32 	%f71, %f70, %f70, %f68;
	ld.local.f32 	%f72, [%rd33+24];
	sub.f32 	%f73, %f72, %f10;
	fma.rn.f32 	%f74, %f73, %f73, %f71;
	ld.local.f32 	%f75, [%rd33+28];
	sub.f32 	%f76, %f75, %f10;
	fma.rn.f32 	%f77, %f76, %f76, %f74;
	ld.local.f32 	%f78, [%rd33+32];
	sub.f32 	%f79, %f78, %f10;
	fma.rn.f32 	%f80, %f79, %f79, %f77;
	ld.local.f32 	%f81, [%rd33+36];
	sub.f32 	%f82, %f81, %f10;
	fma.rn.f32 	%f83, %f82, %f82, %f80;
	ld.local.f32 	%f84, [%rd33+40];
	sub.f32 	%f85, %f84, %f10;
	fma.rn.f32 	%f86, %f85, %f85, %f83;
	ld.local.f32 	%f87, [%rd33+44];
	sub.f32 	%f88, %f87, %f10;
	fma.rn.f32 	%f89, %f88, %f88, %f86;
	ld.local.f32 	%f90, [%rd33+48];
	sub.f32 	%f91, %f90, %f10;
	fma.rn.f32 	%f92, %f91, %f91, %f89;
	ld.local.f32 	%f93, [%rd33+52];
	sub.f32 	%f94, %f93, %f10;
	fma.rn.f32 	%f95, %f94, %f94, %f92;
	ld.local.f32 	%f96, [%rd33+56];
	sub.f32 	%f97, %f96, %f10;
	fma.rn.f32 	%f98, %f97, %f97, %f95;
	ld.local.f32 	%f99, [%rd33+60];
	sub.f32 	%f100, %f99, %f10;
	fma.rn.f32 	%f215, %f100, %f100, %f98;
	add.s32 	%r97, %r97, 16;
	setp.eq.s32 	%p15, %r97, %r94;
	@%p15 bra 	$L__BB23_14;
	bra.uni 	$L__BB23_13;
$L__BB23_14:
	setp.eq.s32 	%p16, %r20, 0;
	@%p16 bra 	$L__BB23_24;
	and.b32  	%r23, %r93, 7;
	setp.lt.u32 	%p17, %r20, 8;
	@%p17 bra 	$L__BB23_17;
	mul.wide.u32 	%rd34, %r94, 4;
	add.s64 	%rd35, %rd5, %rd34;
	ld.local.f32 	%f102, [%rd35];
	sub.f32 	%f103, %f102, %f10;
	fma.rn.f32 	%f104, %f103, %f103, %f215;
	ld.local.f32 	%f105, [%rd35+4];
	sub.f32 	%f106, %f105, %f10;
	fma.rn.f32 	%f107, %f106, %f106, %f104;
	ld.local.f32 	%f108, [%rd35+8];
	sub.f32 	%f109, %f108, %f10;
	fma.rn.f32 	%f110, %f109, %f109, %f107;
	ld.local.f32 	%f111, [%rd35+12];
	sub.f32 	%f112, %f111, %f10;
	fma.rn.f32 	%f113, %f112, %f112, %f110;
	ld.local.f32 	%f114, [%rd35+16];
	sub.f32 	%f115, %f114, %f10;
	fma.rn.f32 	%f116, %f115, %f115, %f113;
	ld.local.f32 	%f117, [%rd35+20];
	sub.f32 	%f118, %f117, %f10;
	fma.rn.f32 	%f119, %f118, %f118, %f116;
	ld.local.f32 	%f120, [%rd35+24];
	sub.f32 	%f121, %f120, %f10;
	fma.rn.f32 	%f122, %f121, %f121, %f119;
	ld.local.f32 	%f123, [%rd35+28];
	sub.f32 	%f124, %f123, %f10;
	fma.rn.f32 	%f215, %f124, %f124, %f122;
	add.s32 	%r94, %r94, 8;
$L__BB23_17:
	setp.eq.s32 	%p18, %r23, 0;
	@%p18 bra 	$L__BB23_24;
	and.b32  	%r26, %r93, 3;
	setp.lt.u32 	%p19, %r23, 4;
	@%p19 bra 	$L__BB23_20;
	mul.wide.u32 	%rd36, %r94, 4;
	add.s64 	%rd37, %rd5, %rd36;
	ld.local.f32 	%f126, [%rd37];
	sub.f32 	%f127, %f126, %f10;
	fma.rn.f32 	%f128, %f127, %f127, %f215;
	ld.local.f32 	%f129, [%rd37+4];
	sub.f32 	%f130, %f129, %f10;
	fma.rn.f32 	%f131, %f130, %f130, %f128;
	ld.local.f32 	%f132, [%rd37+8];
	sub.f32 	%f133, %f132, %f10;
	fma.rn.f32 	%f134, %f133, %f133, %f131;
	ld.local.f32 	%f135, [%rd37+12];
	sub.f32 	%f136, %f135, %f10;
	fma.rn.f32 	%f215, %f136, %f136, %f134;
	add.s32 	%r94, %r94, 4;
$L__BB23_20:
	setp.eq.s32 	%p20, %r26, 0;
	@%p20 bra 	$L__BB23_24;
	mul.wide.u32 	%rd38, %r94, 4;
	add.s64 	%rd16, %rd5, %rd38;
	ld.local.f32 	%f137, [%rd16];
	sub.f32 	%f138, %f137, %f10;
	fma.rn.f32 	%f215, %f138, %f138, %f215;
	setp.eq.s32 	%p21, %r26, 1;
	@%p21 bra 	$L__BB23_24;
	ld.local.f32 	%f139, [%rd16+4];
	sub.f32 	%f140, %f139, %f10;
	fma.rn.f32 	%f215, %f140, %f140, %f215;
	setp.eq.s32 	%p22, %r26, 2;
	@%p22 bra 	$L__BB23_24;
	ld.local.f32 	%f141, [%rd16+8];
	sub.f32 	%f142, %f141, %f10;
	fma.rn.f32 	%f215, %f142, %f142, %f215;
$L__BB23_24:
	mov.b32 	%r67, %f215;
	shfl.sync.bfly.b32	%r68|%p24, %r67, 16, 31, -1;
	mov.b32 	%f143, %r68;
	add.f32 	%f144, %f215, %f143;
	mov.b32 	%r69, %f144;
	shfl.sync.bfly.b32	%r70|%p25, %r69, 8, 31, -1;
	mov.b32 	%f145, %r70;
	add.f32 	%f146, %f144, %f145;
	mov.b32 	%r71, %f146;
	shfl.sync.bfly.b32	%r72|%p26, %r71, 4, 31, -1;
	mov.b32 	%f147, %r72;
	add.f32 	%f148, %f146, %f147;
	mov.b32 	%r73, %f148;
	shfl.sync.bfly.b32	%r74|%p27, %r73, 2, 31, -1;
	mov.b32 	%f149, %r74;
	add.f32 	%f150, %f148, %f149;
	mov.b32 	%r75, %f150;
	shfl.sync.bfly.b32	%r76|%p28, %r75, 1, 31, -1;
	mov.b32 	%f151, %r76;
	add.f32 	%f152, %f150, %f151;
	div.rn.f32 	%f153, %f152, %f1;
	add.f32 	%f154, %f153, 0f3727C5AC;
	rsqrt.approx.f32 	%f25, %f154;
	@%p13 bra 	$L__BB23_32;
	and.b32  	%r31, %r93, 3;
	setp.lt.u32 	%p29, %r93, 4;
	mov.b32 	%r98, 0;
	@%p29 bra 	$L__BB23_28;
	and.b32  	%r98, %r93, 536870908;
	mov.b32 	%r99, 0;
$L__BB23_27:
	.pragma "nounroll";
	shl.b32 	%r79, %r99, 5;
	add.s32 	%r80, %r79, %r1;
	mul.wide.u32 	%rd39, %r80, 4;
	add.s64 	%rd40, %rd3, %rd39;
	ld.global.f32 	%f155, [%rd40];
	mul.wide.u32 	%rd41, %r99, 4;
	add.s64 	%rd42, %rd5, %rd41;
	ld.local.f32 	%f156, [%rd42];
	sub.f32 	%f157, %f156, %f10;
	mul.f32 	%f158, %f25, %f157;
	add.s64 	%rd43, %rd2, %rd39;
	ld.global.f32 	%f159, [%rd43];
	fma.rn.f32 	%f160, %f155, %f158, %f159;
	st.local.f32 	[%rd42], %f160;
	ld.global.f32 	%f161, [%rd40+128];
	ld.local.f32 	%f162, [%rd42+4];
	sub.f32 	%f163, %f162, %f10;
	mul.f32 	%f164, %f25, %f163;
	ld.global.f32 	%f165, [%rd43+128];
	fma.rn.f32 	%f166, %f161, %f164, %f165;
	st.local.f32 	[%rd42+4], %f166;
	add.s32 	%r81, %r80, 64;
	mul.wide.u32 	%rd44, %r81, 4;
	add.s64 	%rd45, %rd3, %rd44;
	ld.global.f32 	%f167, [%rd45];
	ld.local.f32 	%f168, [%rd42+8];
	sub.f32 	%f169, %f168, %f10;
	mul.f32 	%f170, %f25, %f169;
	add.s64 	%rd46, %rd2, %rd44;
	ld.global.f32 	%f171, [%rd46];
	fma.rn.f32 	%f172, %f167, %f170, %f171;
	st.local.f32 	[%rd42+8], %f172;
	add.s32 	%r82, %r80, 96;
	mul.wide.u32 	%rd47, %r82, 4;
	add.s64 	%rd48, %rd3, %rd47;
	ld.global.f32 	%f173, [%rd48];
	ld.local.f32 	%f174, [%rd42+12];
	sub.f32 	%f175, %f174, %f10;
	mul.f32 	%f176, %f25, %f175;
	add.s64 	%rd49, %rd2, %rd47;
	ld.global.f32 	%f177, [%rd49];
	fma.rn.f32 	%f178, %f173, %f176, %f177;
	st.local.f32 	[%rd42+12], %f178;
	add.s32 	%r99, %r99, 4;
	setp.eq.s32 	%p30, %r99, %r98;
	@%p30 bra 	$L__BB23_28;
	bra.uni 	$L__BB23_27;
$L__BB23_28:
	setp.eq.s32 	%p31, %r31, 0;
	@%p31 bra 	$L__BB23_32;
	shl.b32 	%r83, %r98, 5;
	add.s32 	%r34, %r83, %r1;
	mul.wide.u32 	%rd50, %r34, 4;
	add.s64 	%rd51, %rd3, %rd50;
	ld.global.f32 	%f179, [%rd51];
	mul.wide.u32 	%rd52, %r98, 4;
	add.s64 	%rd17, %rd5, %rd52;
	ld.local.f32 	%f180, [%rd17];
	sub.f32 	%f181, %f180, %f10;
	mul.f32 	%f182, %f25, %f181;
	add.s64 	%rd53, %rd2, %rd50;
	ld.global.f32 	%f183, [%rd53];
	fma.rn.f32 	%f184, %f179, %f182, %f183;
	st.local.f32 	[%rd17], %f184;
	setp.eq.s32 	%p32, %r31, 1;
	@%p32 bra 	$L__BB23_32;
	add.s32 	%r84, %r34, 32;
	mul.wide.u32 	%rd54, %r84, 4;
	add.s64 	%rd55, %rd3, %rd54;
	ld.global.f32 	%f185, [%rd55];
	ld.local.f32 	%f186, [%rd17+4];
	sub.f32 	%f187, %f186, %f10;
	mul.f32 	%f188, %f25, %f187;
	add.s64 	%rd56, %rd2, %rd54;
	ld.global.f32 	%f189, [%rd56];
	fma.rn.f32 	%f190, %f185, %f188, %f189;
	st.local.f32 	[%rd17+4], %f190;
	setp.eq.s32 	%p33, %r31, 2;
	@%p33 bra 	$L__BB23_32;
	add.s32 	%r85, %r34, 64;
	mul.wide.u32 	%rd57, %r85, 4;
	add.s64 	%rd58, %rd3, %rd57;
	ld.global.f32 	%f191, [%rd58];
	ld.local.f32 	%f192, [%rd17+8];
	sub.f32 	%f193, %f192, %f10;
	mul.f32 	%f194, %f25, %f193;
	add.s64 	%rd59, %rd2, %rd57;
	ld.global.f32 	%f195, [%rd59];
	fma.rn.f32 	%f196, %f191, %f194, %f195;
	st.local.f32 	[%rd17+8], %f196;
$L__BB23_32:
	setp.ge.s32 	%p34, %r1, %r45;
	@%p34 bra 	$L__BB23_40;
	setp.lt.u32 	%p35, %r5, 96;
	mov.b32 	%r103, 0;
	mov.u32 	%r102, %r1;
	@%p35 bra 	$L__BB23_36;
	mov.b32 	%r101, 0;
	mov.u32 	%r102, %r1;
$L__BB23_35:
	.pragma "nounroll";
	mul.wide.u32 	%rd60, %r101, 4;
	add.s64 	%rd61, %rd5, %rd60;
	ld.local.f32 	%f197, [%rd61];
	cvt.u64.u32 	%rd62, %r102;
	add.s64 	%rd63, %rd62, %rd7;
	shl.b64 	%rd64, %rd63, 2;
	add.s64 	%rd65, %rd4, %rd64;
	st.global.f32 	[%rd65], %f197;
	ld.local.f32 	%f198, [%rd61+4];
	st.global.f32 	[%rd65+128], %f198;
	ld.local.f32 	%f199, [%rd61+8];
	st.global.f32 	[%rd65+256], %f199;
	add.s32 	%r101, %r101, 4;
	ld.local.f32 	%f200, [%rd61+12];
	st.global.f32 	[%rd65+384], %f200;
	add.s32 	%r102, %r102, 128;
	setp.ne.s32 	%p36, %r101, %r7;
	mov.u32 	%r103, %r7;
	@%p36 bra 	$L__BB23_35;
$L__BB23_36:
	setp.eq.s32 	%p37, %r6, 0;
	@%p37 bra 	$L__BB23_40;
	setp.eq.s32 	%p38, %r6, 1;
	mul.wide.u32 	%rd66, %r103, 4;
	add.s64 	%rd18, %rd5, %rd66;
	ld.local.f32 	%f201, [%rd18];
	cvt.u64.u32 	%rd67, %r102;
	add.s64 	%rd68, %rd67, %rd7;
	shl.b64 	%rd69, %rd68, 2;
	add.s64 	%rd19, %rd4, %rd69;
	st.global.f32 	[%rd19], %f201;
	@%p38 bra 	$L__BB23_40;
	setp.eq.s32 	%p39, %r6, 2;
	ld.local.f32 	%f202, [%rd18+4];
	st.global.f32 	[%rd19+128], %f202;
	@%p39 bra 	$L__BB23_40;
	ld.local.f32 	%f203, [%rd18+8];
	st.global.f32 	[%rd19+256], %f203;
$L__BB23_40:
	add.s32 	%r88, %r88, %r4;
	setp.lt.s32 	%p40, %r88, %r44;
	@%p40 bra 	$L__BB23_2;
$L__BB23_41:
	ret;

}
	// .globl	_Z16layer_norm_floatILi32ELi26EEvPfS0_S0_S0_ii
.visible .entry _Z16layer_norm_floatILi32ELi26EEvPfS0_S0_S0_ii(
	.param .u64 .ptr .align 1 _Z16layer_norm_floatILi32ELi26EEvPfS0_S0_S0_ii_param_0,
	.param .u64 .ptr .align 1 _Z16layer_norm_floatILi32ELi26EEvPfS0_S0_S0_ii_param_1,
	.param .u64 .ptr .align 1 _Z16layer_norm_floatILi32ELi26EEvPfS0_S0_S0_ii_param_2,
	.param .u64 .ptr .align 1 _Z16layer_norm_floatILi32ELi26EEvPfS0_S0_S0_ii_param_3,
	.param .u32 _Z16layer_norm_floatILi32ELi26EEvPfS0_S0_S0_ii_param_4,
	.param .u32 _Z16layer_norm_floatILi32ELi26EEvPfS0_S0_S0_ii_param_5
)
{
	.local .align 8 .b8 	__local_depot24[104];
	.reg .b64 	%SP;
	.reg .b64 	%SPL;
	.reg .pred 	%p<41>;
	.reg .b32 	%r<104>;
	.reg .b32 	%f<216>;
	.reg .b64 	%rd<72>;

	mov.u64 	%SPL, __local_depot24;
	ld.param.u64 	%rd20, [_Z16layer_norm_floatILi32ELi26EEvPfS0_S0_S0_ii_param_0];
	ld.param.u64 	%rd21, [_Z16layer_norm_floatILi32ELi26EEvPfS0_S0_S0_ii_param_1];
	ld.param.u64 	%rd22, [_Z16layer_norm_floatILi32ELi26EEvPfS0_S0_S0_ii_param_2];
	ld.param.u64 	%rd23, [_Z16layer_norm_floatILi32ELi26EEvPfS0_S0_S0_ii_param_3];
	ld.param.u32 	%r44, [_Z16layer_norm_floatILi32ELi26EEvPfS0_S0_S0_ii_param_4];
	ld.param.u32 	%r45, [_Z16layer_norm_floatILi32ELi26EEvPfS0_S0_S0_ii_param_5];
	cvta.to.global.u64 	%rd1, %rd20;
	cvta.to.global.u64 	%rd2, %rd23;
	cvta.to.global.u64 	%rd3, %rd22;
	cvta.to.global.u64 	%rd4, %rd21;
	add.u64 	%rd5, %SPL, 0;
	mov.u32 	%r1, %tid.x;
	mov.u32 	%r46, %tid.y;
	mov.u32 	%r47, %ctaid.x;
	mov.u32 	%r2, %ntid.y;
	mad.lo.s32 	%r88, %r47, %r2, %r46;
	setp.ge.s32 	%p1, %r88, %r44;
	@%p1 bra 	$L__BB24_41;
	cvt.rn.f32.s32 	%f1, %r45;
	mov.u32 	%r48, %nctaid.x;
	mul.lo.s32 	%r4, %r2, %r48;
	not.b32 	%r49, %r1;
	add.s32 	%r5, %r45, %r49;
	shr.u32 	%r50, %r5, 5;
	add.s32 	%r51, %r50, 1;
	and.b32  	%r6, %r51, 3;
	and.b32  	%r7, %r51, 268435452;
	neg.s32 	%r8, %r7;
	add.s64 	%rd6, %rd1, 256;
$L__BB24_2:
	setp.ge.s32 	%p2, %r1, %r45;
	mul.lo.s32 	%r53, %r88, %r45;
	cvt.s64.s32 	%rd7, %r53;
	mov.b32 	%r93, 0;
	mov.f32 	%f207, 0f00000000;
	@%p2 bra 	$L__BB24_10;
	setp.lt.u32 	%p3, %r5, 96;
	mov.f32 	%f207, 0f00000000;
	mov.b32 	%r90, 0;
	mov.u32 	%r92, %r1;
	@%p3 bra 	$L__BB24_6;
	add.s64 	%rd71, %rd5, 8;
	cvt.u64.u32 	%rd25, %r1;
	add.s64 	%rd26, %rd25, %rd7;
	shl.b64 	%rd27, %rd26, 2;
	add.s64 	%rd70, %rd6, %rd27;
	mov.f32 	%f207, 0f00000000;
	mov.u32 	%r91, %r8;
	mov.u32 	%r92, %r1;
$L__BB24_5:
	.pragma "nounroll";
	ld.global.f32 	%f30, [%rd70+-256];
	add.f32 	%f31, %f207, %f30;
	ld.global.f32 	%f32, [%rd70+-128];
	st.local.v2.f32 	[%rd71+-8], {%f30, %f32};
	add.f32 	%f33, %f31, %f32;
	ld.global.f32 	%f34, [%rd70];
	add.f32 	%f35, %f33, %f34;
	ld.global.f32 	%f36, [%rd70+128];
	st.local.v2.f32 	[%rd71], {%f34, %f36};
	add.f32 	%f207, %f35, %f36;
	add.s32 	%r92, %r92, 128;
	add.s64 	%rd71, %rd71, 16;
	add.s32 	%r91, %r91, 4;
	add.s64 	%rd70, %rd70, 512;
	setp.eq.s32 	%p4, %r91, 0;
	mov.u32 	%r90, %r7;
	@%p4 bra 	$L__BB24_6;
	bra.uni 	$L__BB24_5;
$L__BB24_6:
	setp.eq.s32 	%p5, %r6, 0;
	mov.u32 	%r93, %r7;
	@%p5 bra 	$L__BB24_10;
	setp.eq.s32 	%p6, %r6, 1;
	cvt.u64.u32 	%rd28, %r92;
	add.s64 	%rd29, %rd28, %rd7;
	shl.b64 	%rd30, %rd29, 2;
	add.s64 	%rd10, %rd1, %rd30;
	ld.global.f32 	%f37, [%rd10];
	mul.wide.u32 	%rd31, %r90, 4;
	add.s64 	%rd11, %rd5, %rd31;
	st.local.f32 	[%rd11], %f37;
	add.f32 	%f207, %f207, %f37;
	add.s32 	%r93, %r90, 1;
	@%p6 bra 	$L__BB24_10;
	setp.eq.s32 	%p7, %r6, 2;
	ld.global.f32 	%f38, [%rd10+128];
	st.local.f32 	[%rd11+4], %f38;
	add.f32 	%f207, %f207, %f38;
	add.s32 	%r93, %r90, 2;
	@%p7 bra 	$L__BB24_10;
	ld.global.f32 	%f39, [%rd10+256];
	st.local.f32 	[%rd11+8], %f39;
	add.f32 	%f207, %f207, %f39;
	add.s32 	%r93, %r90, 3;
$L__BB24_10:
	mov.b32 	%r55, %f207;
	shfl.sync.bfly.b32	%r56|%p8, %r55, 16, 31, -1;
	mov.b32 	%f41, %r56;
	add.f32 	%f42, %f207, %f41;
	mov.b32 	%r57, %f42;
	shfl.sync.bfly.b32	%r58|%p9, %r57, 8, 31, -1;
	mov.b32 	%f43, %r58;
	add.f32 	%f44, %f42, %f43;
	mov.b32 	%r59, %f44;
	shfl.sync.bfly.b32	%r60|%p10, %r59, 4, 31, -1;
	mov.b32 	%f45, %r60;
	add.f32 	%f46, %f44, %f45;
	mov.b32 	%r61, %f46;
	shfl.sync.bfly.b32	%r62|%p11, %r61, 2, 31, -1;
	mov.b32 	%f47, %r62;
	add.f32 	%f48, %f46, %f47;
	mov.b32 	%r63, %f48;
	shfl.sync.bfly.b32	%r64|%p12, %r63, 1, 31, -1;
	mov.b32 	%f49, %r64;
	add.f32 	%f50, %f48, %f49;
	div.rn.f32 	%f10, %f50, %f1;
	setp.eq.s32 	%p13, %r93, 0;
	mov.f32 	%f215, 0f00000000;
	@%p13 bra 	$L__BB24_24;
	and.b32  	%r20, %r93, 15;
	setp.lt.u32 	%p14, %r93, 16;
	mov.f32 	%f215, 0f00000000;
	mov.b32 	%r94, 0;
	@%p14 bra 	$L__BB24_14;
	and.b32  	%r94, %r93, 536870896;
	mov.f32 	%f215, 0f00000000;
	mov.b32 	%r97, 0;
$L__BB24_13:
	.pragma "nounroll";
	mul.wide.u32 	%rd32, %r97, 4;
	add.s64 	%rd33, %rd5, %rd32;
	ld.local.v2.f32 	{%f54, %f55}, [%rd33];
	sub.f32 	%f56, %f54, %f10;
	fma.rn.f32 	%f57, %f56, %f56, %f215;
	sub.f32 	%f58, %f55, %f10;
	fma.rn.f32 	%f59, %f58, %f58, %f57;
	ld.local.v2.f32 	{%f60, %f61}, [%rd33+8];
	sub.f32 	%f62, %f60, %f10;
	fma.rn.f32 	%f63, %f62, %f62, %f59;
	sub.f32 	%f64, %f61, %f10;
	fma.rn.f32 	%f65, %f64, %f64, %f63;
	ld.local.v2.f32 	{%f66, %f67}, [%rd33+16];
	sub.f32 	%f68, %f66, %f10;
	fma.rn.f32 	%f69, %f68, %f68, %f65;
	sub.f32 	%f70, %f67, %f10;
	fma.rn.f32 	%f71, %f70, %f70, %f69;
	ld.local.v2.f32 	{%f72, %f73}, [%rd33+24];
	sub.f32 	%f74, %f72, %f10;
	fma.rn.f32 	%f75, %f74, %f74, %f71;
	sub.f32 	%f76, %f73, %f10;
	fma.rn.f32 	%f77, %f76, %f76, %f75;
	ld.local.v2.f32 	{%f78, %f79}, [%rd33+32];
	sub.f32 	%f80, %f78, %f10;
	fma.rn.f32 	%f81, %f80, %f80, %f77;
	sub.f32 	%f82, %f79, %f10;
	fma.rn.f32 	%f83, %f82, %f82, %f81;
	ld.local.v2.f32 	{%f84, %f85}, [%rd33+40];
	sub.f32 	%f86, %f84, %f10;
	fma.rn.f32 	%f87, %f86, %f86, %f83;
	sub.f32 	%f88, %f85, %f10;
	fma.rn.f32 	%f89, %f88, %f88, %f87;
	ld.local.v2.f32 	{%f90, %f91}, [%rd33+48];
	sub.f32 	%f92, %f90, %f10;
	fma.rn.f32 	%f93, %f92, %f92, %f89;
	sub.f32 	%f94, %f91, %f10;
	fma.rn.f32 	%f95, %f94, %f94, %f93;
	ld.local.v2.f32 	{%f96, %f97}, [%rd33+56];
	sub.f32 	%f98, %f96, %f10;
	fma.rn.f32 	%f99, %f98, %f98, %f95;
	sub.f32 	%f100, %f97, %f10;
	fma.rn.f32 	%f215, %f100, %f100, %f99;
	add.s32 	%r97, %r97, 16;
	setp.eq.s32 	%p15, %r97, %r94;
	@%p15 bra 	$L__BB24_14;
	bra.uni 	$L__BB24_13;
$L__BB24_14:
	setp.eq.s32 	%p16, %r20, 0;
	@%p16 bra 	$L__BB24_24;
	and.b32  	%r23, %r93, 7;
	setp.lt.u32 	%p17, %r20, 8;
	@%p17 bra 	$L__BB24_17;
	mul.wide.u32 	%rd34, %r94, 4;
	add.s64 	%rd35, %rd5, %rd34;
	ld.local.f32 	%f102, [%rd35];
	sub.f32 	%f103, %f102, %f10;
	fma.rn.f32 	%f104, %f103, %f103, %f215;
	ld.local.f32 	%f105, [%rd35+4];
	sub.f32 	%f106, %f105, %f10;
	fma.rn.f32 	%f107, %f106, %f106, %f104;
	ld.local.f32 	%f108, [%rd35+8];
	sub.f32 	%f109, %f108, %f10;
	fma.rn.f32 	%f110, %f109, %f109, %f107;
	ld.local.f32 	%f111, [%rd35+12];
	sub.f32 	%f112, %f111, %f10;
	fma.rn.f32 	%f113, %f112, %f112, %f110;
	ld.local.f32 	%f114, [%rd35+16];
	sub.f32 	%f115, %f114, %f10;
	fma.rn.f32 	%f116, %f115, %f115, %f113;
	ld.local.f32 	%f117, [%rd35+20];
	sub.f32 	%f118, %f117, %f10;
	fma.rn.f32 	%f119, %f118, %f118, %f116;
	ld.local.f32 	%f120, [%rd35+24];
	sub.f32 	%f121, %f120, %f10;
	fma.rn.f32 	%f122, %f121, %f121, %f119;
	ld.local.f32 	%f123, [%rd35+28];
	sub.f32 	%f124, %f123, %f10;
	fma.rn.f32 	%f215, %f124, %f124, %f122;
	add.s32 	%r94, %r94, 8;
$L__BB24_17:
	setp.eq.s32 	%p18, %r23, 0;
	@%p18 bra 	$L__BB24_24;
	and.b32  	%r26, %r93, 3;
	setp.lt.u32 	%p19, %r23, 4;
	@%p19 bra 	$L__BB24_20;
	mul.wide.u32 	%rd36, %r94, 4;
	add.s64 	%rd37, %rd5, %rd36;
	ld.local.f32 	%f126, [%rd37];
	sub.f32 	%f127, %f126, %f10;
	fma.rn.f32 	%f128, %f127, %f127, %f215;
	ld.local.f32 	%f129, [%rd37+4];
	sub.f32 	%f130, %f129, %f10;
	fma.rn.f32 	%f131, %f130, %f130, %f128;
	ld.local.f32 	%f132, [%rd37+8];
	sub.f32 	%f133, %f132, %f10;
	fma.rn.f32 	%f134, %f133, %f133, %f131;
	ld.local.f32 	%f135, [%rd37+12];
	sub.f32 	%f136, %f135, %f10;
	fma.rn.f32 	%f215, %f136, %f136, %f134;
	add.s32 	%r94, %r94, 4;
$L__BB24_20:
	setp.eq.s32 	%p20, %r26, 0;
	@%p20 bra 	$L__BB24_24;
	mul.wide.u32 	%rd38, %r94, 4;
	add.s64 	%rd16, %rd5, %rd38;
	ld.local.f32 	%f137, [%rd16];
	sub.f32 	%f138, %f137, %f10;
	fma.rn.f32 	%f215, %f138, %f138, %f215;
	setp.eq.s32 	%p21, %r26, 1;
	@%p21 bra 	$L__BB24_24;
	ld.local.f32 	%f139, [%rd16+4];
	sub.f32 	%f140, %f139, %f10;
	fma.rn.f32 	%f215, %f140, %f140, %f215;
	setp.eq.s32 	%p22, %r26, 2;
	@%p22 bra 	$L__BB24_24;
	ld.local.f32 	%f141, [%rd16+8];
	sub.f32 	%f142, %f141, %f10;
	fma.rn.f32 	%f215, %f142, %f142, %f215;
$L__BB24_24:
	mov.b32 	%r67, %f215;
	shfl.sync.bfly.b32	%r68|%p24, %r67, 16, 31, -1;
	mov.b32 	%f143, %r68;
	add.f32 	%f144, %f215, %f143;
	mov.b32 	%r69, %f144;
	shfl.sync.bfly.b32	%r70|%p25, %r69, 8, 31, -1;
	mov.b32 	%f145, %r70;
	add.f32 	%f146, %f144, %f145;
	mov.b32 	%r71, %f146;
	shfl.sync.bfly.b32	%r72|%p26, %r71, 4, 31, -1;
	mov.b32 	%f147, %r72;
	add.f32 	%f148, %f146, %f147;
	mov.b32 	%r73, %f148;
	shfl.sync.bfly.b32	%r74|%p27, %r73, 2, 31, -1;
	mov.b32 	%f149, %r74;
	add.f32 	%f150, %f148, %f149;
	mov.b32 	%r75, %f150;
	shfl.sync.bfly.b32	%r76|%p28, %r75, 1, 31, -1;
	mov.b32 	%f151, %r76;
	add.f32 	%f152, %f150, %f151;
	div.rn.f32 	%f153, %f152, %f1;
	add.f32 	%f154, %f153, 0f3727C5AC;
	rsqrt.approx.f32 	%f25, %f154;
	@%p13 bra 	$L__BB24_32;
	and.b32  	%r31, %r93, 3;
	setp.lt.u32 	%p29, %r93, 4;
	mov.b32 	%r98, 0;
	@%p29 bra 	$L__BB24_28;
	and.b32  	%r98, %r93, 536870908;
	mov.b32 	%r99, 0;
$L__BB24_27:
	.pragma "nounroll";
	shl.b32 	%r79, %r99, 5;
	add.s32 	%r80, %r79, %r1;
	mul.wide.u32 	%rd39, %r80, 4;
	add.s64 	%rd40, %rd3, %rd39;
	ld.global.f32 	%f155, [%rd40];
	mul.wide.u32 	%rd41, %r99, 4;
	add.s64 	%rd42, %rd5, %rd41;
	ld.local.v2.f32 	{%f156, %f157}, [%rd42];
	sub.f32 	%f158, %f156, %f10;
	mul.f32 	%f159, %f25, %f158;
	add.s64 	%rd43, %rd2, %rd39;
	ld.global.f32 	%f160, [%rd43];
	fma.rn.f32 	%f161, %f155, %f159, %f160;
	ld.global.f32 	%f162, [%rd40+128];
	sub.f32 	%f163, %f157, %f10;
	mul.f32 	%f164, %f25, %f163;
	ld.global.f32 	%f165, [%rd43+128];
	fma.rn.f32 	%f166, %f162, %f164, %f165;
	st.local.v2.f32 	[%rd42], {%f161, %f166};
	add.s32 	%r81, %r80, 64;
	mul.wide.u32 	%rd44, %r81, 4;
	add.s64 	%rd45, %rd3, %rd44;
	ld.global.f32 	%f167, [%rd45];
	ld.local.v2.f32 	{%f168, %f169}, [%rd42+8];
	sub.f32 	%f170, %f168, %f10;
	mul.f32 	%f171, %f25, %f170;
	add.s64 	%rd46, %rd2, %rd44;
	ld.global.f32 	%f172, [%rd46];
	fma.rn.f32 	%f173, %f167, %f171, %f172;
	add.s32 	%r82, %r80, 96;
	mul.wide.u32 	%rd47, %r82, 4;
	add.s64 	%rd48, %rd3, %rd47;
	ld.global.f32 	%f174, [%rd48];
	sub.f32 	%f175, %f169, %f10;
	mul.f32 	%f176, %f25, %f175;
	add.s64 	%rd49, %rd2, %rd47;
	ld.global.f32 	%f177, [%rd49];
	fma.rn.f32 	%f178, %f174, %f176, %f177;
	st.local.v2.f32 	[%rd42+8], {%f173, %f178};
	add.s32 	%r99, %r99, 4;
	setp.eq.s32 	%p30, %r99, %r98;
	@%p30 bra 	$L__BB24_28;
	bra.uni 	$L__BB24_27;
$L__BB24_28:
	setp.eq.s32 	%p31, %r31, 0;
	@%p31 bra 	$L__BB24_32;
	shl.b32 	%r83, %r98, 5;
	add.s32 	%r34, %r83, %r1;
	mul.wide.u32 	%rd50, %r34, 4;
	add.s64 	%rd51, %rd3, %rd50;
	ld.global.f32 	%f179, [%rd51];
	mul.wide.u32 	%rd52, %r98, 4;
	add.s64 	%rd17, %rd5, %rd52;
	ld.local.f32 	%f180, [%rd17];
	sub.f32 	%f181, %f180, %f10;
	mul.f32 	%f182, %f25, %f181;
	add.s64 	%rd53, %rd2, %rd50;
	ld.global.f32 	%f183, [%rd53];
	fma.rn.f32 	%f184, %f179, %f182, %f183;
	st.local.f32 	[%rd17], %f184;
	setp.eq.s32 	%p32, %r31, 1;
	@%p32 bra 	$L__BB24_32;
	add.s32 	%r84, %r34, 32;
	mul.wide.u32 	%rd54, %r84, 4;
	add.s64 	%rd55, %rd3, %rd54;
	ld.global.f32 	%f185, [%rd55];
	ld.local.f32 	%f186, [%rd17+4];
	sub.f32 	%f187, %f186, %f10;
	mul.f32 	%f188, %f25, %f187;
	add.s64 	%rd56, %rd2, %rd54;
	ld.global.f32 	%f189, [%rd56];
	fma.rn.f32 	%f190, %f185, %f188, %f189;
	st.local.f32 	[%rd17+4], %f190;
	setp.eq.s32 	%p33, %r31, 2;
	@%p33 bra 	$L__BB24_32;
	add.s32 	%r85, %r34, 64;
	mul.wide.u32 	%rd57, %r85, 4;
	add.s64 	%rd58, %rd3, %rd57;
	ld.global.f32 	%f191, [%rd58];
	ld.local.f32 	%f192, [%rd17+8];
	sub.f32 	%f193, %f192, %f10;
	mul.f32 	%f194, %f25, %f193;
	add.s64 	%rd59, %rd2, %rd57;
	ld.global.f32 	%f195, [%rd59];
	fma.rn.f32 	%f196, %f191, %f194, %f195;
	st.local.f32 	[%rd17+8], %f196;
$L__BB24_32:
	setp.ge.s32 	%p34, %r1, %r45;
	@%p34 bra 	$L__BB24_40;
	setp.lt.u32 	%p35, %r5, 96;
	mov.b32 	%r103, 0;
	mov.u32 	%r102, %r1;
	@%p35 bra 	$L__BB24_36;
	mov.b32 	%r101, 0;
	mov.u32 	%r102, %r1;
$L__BB24_35:
	.pragma "nounroll";
	mul.wide.u32 	%rd60, %r101, 4;
	add.s64 	%rd61, %rd5, %rd60;
	ld.local.v2.f32 	{%f197, %f198}, [%rd61];
	cvt.u64.u32 	%rd62, %r102;
	add.s64 	%rd63, %rd62, %rd7;
	shl.b64 	%rd64, %rd63, 2;
	add.s64 	%rd65, %rd4, %rd64;
	st.global.f32 	[%rd65], %f197;
	st.global.f32 	[%rd65+128], %f198;
	ld.local.v2.f32 	{%f199, %f200}, [%rd61+8];
	st.global.f32 	[%rd65+256], %f199;
	add.s32 	%r101, %r101, 4;
	st.global.f32 	[%rd65+384], %f200;
	add.s32 	%r102, %r102, 128;
	setp.ne.s32 	%p36, %r101, %r7;
	mov.u32 	%r103, %r7;
	@%p36 bra 	$L__BB24_35;
$L__BB24_36:
	setp.eq.s32 	%p37, %r6, 0;
	@%p37 bra 	$L__BB24_40;
	setp.eq.s32 	%p38, %r6, 1;
	mul.wide.u32 	%rd66, %r103, 4;
	add.s64 	%rd18, %rd5, %rd66;
	ld.local.f32 	%f201, [%rd18];
	cvt.u64.u32 	%rd67, %r102;
	add.s64 	%rd68, %rd67, %rd7;
	shl.b64 	%rd69, %rd68, 2;
	add.s64 	%rd19, %rd4, %rd69;
	st.global.f32 	[%rd19], %f201;
	@%p38 bra 	$L__BB24_40;
	setp.eq.s32 	%p39, %r6, 2;
	ld.local.f32 	%f202, [%rd18+4];
	st.global.f32 	[%rd19+128], %f202;
	@%p39 bra 	$L__BB24_40;
	ld.local.f32 	%f203, [%rd18+8];
	st.global.f32 	[%rd19+256], %f203;
$L__BB24_40:
	add.s32 	%r88, %r88, %r4;
	setp.lt.s32 	%p40, %r88, %r44;
	@%p40 bra 	$L__BB24_2;
$L__BB24_41:
	ret;

}
	// .globl	_Z16layer_norm_floatILi32ELi27EEvPfS0_S0_S0_ii
.visible .entry _Z16layer_norm_floatILi32ELi27EEvPfS0_S0_S0_ii(
	.param .u64 .ptr .align 1 _Z16layer_norm_floatILi32ELi27EEvPfS0_S0_S0_ii_param_0,
	.param .u64 .ptr .align 1 _Z16layer_norm_floatILi32ELi27EEvPfS0_S0_S0_ii_param_1,
	.param .u64 .ptr .align 1 _Z16layer_norm_floatILi32ELi27EEvPfS0_S0_S0_ii_param_2,
	.param .u64 .ptr .align 1 _Z16layer_norm_floatILi32ELi27EEvPfS0_S0_S0_ii_param_3,
	.param .u32 _Z16layer_norm_floatILi32ELi27EEvPfS0_S0_S0_ii_param_4,
	.param .u32 _Z16layer_norm_floatILi32ELi27EEvPfS0_S0_S0_ii_param_5
)
{
	.local .align 4 .b8 	__local_depot25[108];
	.reg .b64 	%SP;
	.reg .b64 	%SPL;
	.reg .pred 	%p<41>;
	.reg .b32 	%r<104>;
	.reg .b32 	%f<216>;
	.reg .b64 	%rd<72>;

	mov.u64 	%SPL, __local_depot25;
	ld.param.u64 	%rd20, [_Z16layer_norm_floatILi32ELi27EEvPfS0_S0_S0_ii_param_0];
	ld.param.u64 	%rd21, [_Z16layer_norm_floatILi32ELi27EEvPfS0_S0_S0_ii_param_1];
	ld.param.u64 	%rd22, [_Z16layer_norm_floatILi32ELi27EEvPfS0_S0_S0_ii_param_2];
	ld.param.u64 	%rd23, [_Z16layer_norm_floatILi32ELi27EEvPfS0_S0_S0_ii_param_3];
	ld.param.u32 	%r44, [_Z16layer_norm_floatILi32ELi27EEvPfS0_S0_S0_ii_param_4];
	ld.param.u32 	%r45, [_Z16layer_norm_floatILi32ELi27EEvPfS0_S0_S0_ii_param_5];
	cvta.to.global.u64 	%rd1, %rd20;
	cvta.to.global.u64 	%rd2, %rd23;
	cvta.to.global.u64 	%rd3, %rd22;
	cvta.to.global.u64 	%rd4, %rd21;
	add.u64 	%rd5, %SPL, 0;
	mov.u32 	%r1, %tid.x;
	mov.u32 	%r46, %tid.y;
	mov.u32 	%r47, %ctaid.x;
	mov.u32 	%r2, %ntid.y;
	mad.lo.s32 	%r88, %r47, %r2, %r46;
	setp.ge.s32 	%p1, %r88, %r44;
	@%p1 bra 	$L__BB25_41;
	cvt.rn.f32.s32 	%f1, %r45;
	mov.u32 	%r48, %nctaid.x;
	mul.lo.s32 	%r4, %r2, %r48;
	not.b32 	%r49, %r1;
	add.s32 	%r5, %r45, %r49;
	shr.u32 	%r50, %r5, 5;
	add.s32 	%r51, %r50, 1;
	and.b32  	%r6, %r51, 3;
	and.b32  	%r7, %r51, 268435452;
	neg.s32 	%r8, %r7;
	add.s64 	%rd6, %rd1, 256;
$L__BB25_2:
	setp.ge.s32 	%p2, %r1, %r45;
	mul.lo.s32 	%r53, %r88, %r45;
	cvt.s64.s32 	%rd7, %r53;
	mov.b32 	%r93, 0;
	mov.f32 	%f207, 0f00000000;
	@%p2 bra 	$L__BB25_10;
	setp.lt.u32 	%p3, %r5, 96;
	mov.f32 	%f207, 0f00000000;
	mov.b32 	%r90, 0;
	mov.u32 	%r92, %r1;
	@%p3 bra 	$L__BB25_6;
	add.s64 	%rd71, %rd5, 8;
	cvt.u64.u32 	%rd25, %r1;
	add.s64 	%rd26, %rd25, %rd7;
	shl.b64 	%rd27, %rd26, 2;
	add.s64 	%rd70, %rd6, %rd27;
	mov.f32 	%f207, 0f00000000;
	mov.u32 	%r91, %r8;
	mov.u32 	%r92, %r1;
$L__BB25_5:
	.pragma "nounroll";
	ld.global.f32 	%f30, [%rd70+-256];
	st.local.f32 	[%rd71+-8], %f30;
	add.f32 	%f31, %f207, %f30;
	ld.global.f32 	%f32, [%rd70+-128];
	st.local.f32 	[%rd71+-4], %f32;
	add.f32 	%f33, %f31, %f32;
	ld.global.f32 	%f34, [%rd70];
	st.local.f32 	[%rd71], %f34;
	add.f32 	%f35, %f33, %f34;
	ld.global.f32 	%f36, [%rd70+128];
	st.local.f32 	[%rd71+4], %f36;
	add.f32 	%f207, %f35, %f36;
	add.s32 	%r92, %r92, 128;
	add.s64 	%rd71, %rd71, 16;
	add.s32 	%r91, %r91, 4;
	add.s64 	%rd70, %rd70, 512;
	setp.eq.s32 	%p4, %r91, 0;
	mov.u32 	%r90, %r7;
	@%p4 bra 	$L__BB25_6;
	bra.uni 	$L__BB25_5;
$L__BB25_6:
	setp.eq.s32 	%p5, %r6, 0;
	mov.u32 	%r93, %r7;
	@%p5 bra 	$L__BB25_10;
	setp.eq.s32 	%p6, %r6, 1;
	cvt.u64.u32 	%rd28, %r92;
	add.s64 	%rd29, %rd28, %rd7;
	shl.b64 	%rd30, %rd29, 2;
	add.s64 	%rd10, %rd1, %rd30;
	ld.global.f32 	%f37, [%rd10];
	mul.wide.u32 	%rd31, %r90, 4;
	add.s64 	%rd11, %rd5, %rd31;
	st.local.f32 	[%rd11], %f37;
	add.f32 	%f207, %f207, %f37;
	add.s32 	%r93, %r90, 1;
	@%p6 bra 	$L__BB25_10;
	setp.eq.s32 	%p7, %r6, 2;
	ld.global.f32 	%f38, [%rd10+128];
	st.local.f32 	[%rd11+4], %f38;
	add.f32 	%f207, %f207, %f38;
	add.s32 	%r93, %r90, 2;
	@%p7 bra 	$L__BB25_10;
	ld.global.f32 	%f39, [%rd10+256];
	st.local.f32 	[%rd11+8], %f39;
	add.f32 	%f207, %f207, %f39;
	add.s32 	%r93, %r90, 3;
$L__BB25_10:
	mov.b32 	%r55, %f207;
	shfl.sync.bfly.b32	%r56|%p8, %r55, 16, 31, -1;
	mov.b32 	%f41, %r56;
	add.f32 	%f42, %f207, %f41;
	mov.b32 	%r57, %f42;
	shfl.sync.bfly.b32	%r58|%p9, %r57, 8, 31, -1;
	mov.b32 	%f43, %r58;
	add.f32 	%f44, %f42, %f43;
	mov.b32 	%r59, %f44;
	shfl.sync.bfly.b32	%r60|%p10, %r59, 4, 31, -1;
	mov.b32 	%f45, %r60;
	add.f32 	%f46, %f44, %f45;
	mov.b32 	%r61, %f46;
	shfl.sync.bfly.b32	%r62|%p11, %r61, 2, 31, -1;
	mov.b32 	%f47, %r62;
	add.f32 	%f48, %f46, %f47;
	mov.b32 	%r63, %f48;
	shfl.sync.bfly.b32	%r64|%p12, %r63, 1, 31, -1;
	mov.b32 	%f49, %r64;
	add.f32 	%f50, %f48, %f49;
	div.rn.f32 	%f10, %f50, %f1;
	setp.eq.s32 	%p13, %r93, 0;
	mov.f32 	%f215, 0f00000000;
	@%p13 bra 	$L__BB25_24;
	and.b32  	%r20, %r93, 15;
	setp.lt.u32 	%p14, %r93, 16;
	mov.f32 	%f215, 0f00000000;
	mov.b32 	%r94, 0;
	@%p14 bra 	$L__BB25_14;
	and.b32  	%r94, %r93, 536870896;
	mov.f32 	%f215, 0f00000000;
	mov.b32 	%r97, 0;
$L__BB25_13:
	.pragma "nounroll";
	mul.wide.u32 	%rd32, %r97, 4;
	add.s64 	%rd33, %rd5, %rd32;
	ld.local.f32 	%f54, [%rd33];
	sub.f32 	%f55, %f54, %f10;
	fma.rn.f32 	%f56, %f55, %f55, %f215;
	ld.local.f32 	%f57, [%rd33+4];
	sub.f32 	%f58, %f57, %f10;
	fma.rn.f32 	%f59, %f58, %f58, %f56;
	ld.local.f32 	%f60, [%rd33+8];
	sub.f32 	%f61, %f60, %f10;
	fma.rn.f32 	%f62, %f61, %f61, %f59;
	ld.local.f32 	%f63, [%rd33+12];
	sub.f32 	%f64, %f63, %f10;
	fma.rn.f32 	%f65, %f64, %f64, %f62;
	ld.local.f32 	%f66, [%rd33+16];
	sub.f32 	%f67, %f66, %f10;
	fma.rn.f32 	%f68, %f67, %f67, %f65;
	ld.local.f32 	%f69, [%rd33+20];
	sub.f32 	%f70, %f69, %f10;
	fma.rn.f32 	%f71, %f70, %f70, %f68;
	ld.local.f32 	%f72, [%rd33+24];
	sub.f32 	%f73, %f72, %f10;
	fma.rn.f32 	%f74, %f73, %f73, %f71;
	ld.local.f32 	%f75, [%rd33+28];
	sub.f32 	%f76, %f75, %f10;
	fma.rn.f32 	%f77, %f76, %f76, %f74;
	ld.local.f32 	%f78, [%rd33+32];
	sub.f32 	%f79, %f78, %f10;
	fma.rn.f32 	%f80, %f79, %f79, %f77;
	ld.local.f32 	%f81, [%rd33+36];
	sub.f32 	%f82, %f81, %f10;
	fma.rn.f32 	%f83, %f82, %f82, %f80;
	ld.local.f32 	%f84, [%rd33+40];
	sub.f32 	%f85, %f84, %f10;
	fma.rn.f32 	%f86, %f85, %f85, %f83;
	ld.local.f32 	%f87, [%rd33+44];
	sub.f32 	%f88, %f87, %f10;
	fma.rn.f32 	%f89, %f88, %f88, %f86;
	ld.local.f32 	%f90, [%rd33+48];
	sub.f32 	%f91, %f90, %f10;
	fma.rn.f32 	%f92, %f91, %f91, %f89;
	ld.local.f32 	%f93, [%rd33+52];
	sub.f32 	%f94, %f93, %f10;
	fma.rn.f32 	%f95, %f94, %f94, %f92;
	ld.local.f32 	%f96, [%rd33+56];
	sub.f32 	%f97, %f96, %f10;
	fma.rn.f32 	%f98, %f97, %f97, %f95;
	ld.local.f32 	%f99, [%rd33+60];
	sub.f32 	%f100, %f99, %f10;
	fma.rn.f32 	%f215, %f100, %f100, %f98;
	add.s32 	%r97, %r97, 16;
	setp.eq.s32 	%p15, %r97, %r94;
	@%p15 bra 	$L__BB25_14;
	bra.uni 	$L__BB25_13;
$L__BB25_14:
	setp.eq.s32 	%p16, %r20, 0;
	@%p16 bra 	$L__BB25_24;
	and.b32  	%r23, %r93, 7;
	setp.lt.u32 	%p17, %r20, 8;
	@%p17 bra 	$L__BB25_17;
	mul.wide.u32 	%rd34, %r94, 4;
	add.s64 	%rd35, %rd5, %rd34;
	ld.local.f32 	%f102, [%rd35];
	sub.f32 	%f103, %f102, %f10;
	fma.rn.f32 	%f104, %f103, %f103, %f215;
	ld.local.f32 	%f105, [%rd35+4];
	sub.f32 	%f106, %f105, %f10;
	fma.rn.f32 	%f107, %f106, %f106, %f104;
	ld.local.f32 	%f108, [%rd35+8];
	sub.f32 	%f109, %f108, %f10;
	fma.rn.f32 	%f110, %f109, %f109, %f107;
	ld.local.f32 	%f111, [%rd35+12];
	sub.f32 	%f112, %f111, %f10;
	fma.rn.f32 	%f113, %f112, %f112, %f110;
	ld.local.f32 	%f114, [%rd35+16];
	sub.f32 	%f115, %f114, %f10;
	fma.rn.f32 	%f116, %f115, %f115, %f113;
	ld.local.f32 	%f117, [%rd35+20];
	sub.f32 	%f118, %f117, %f10;
	fma.rn.f32 	%f119, %f118, %f118, %f116;
	ld.local.f32 	%f120, [%rd35+24];
	sub.f32 	%f121, %f120, %f10;
	fma.rn.f32 	%f122, %f121, %f121, %f119;
	ld.local.f32 	%f123, [%rd35+28];
	sub.f32 	%f124, %f123, %f10;
	fma.rn.f32 	%f215, %f124, %f124, %f122;
	add.s32 	%r94, %r94, 8;
$L__BB25_17:
	setp.eq.s32 	%p18, %r23, 0;
	@%p18 bra 	$L__BB25_24;
	and.b32  	%r26, %r93, 3;
	setp.lt.u32 	%p19, %r23, 4;
	@%p19 bra 	$L__BB25_20;
	mul.wide.u32 	%rd36, %r94, 4;
	add.s64 	%rd37, %rd5, %rd36;
	ld.local.f32 	%f126, [%rd37];
	sub.f32 	%f127, %f126, %f10;
	fma.rn.f32 	%f128, %f127, %f127, %f215;
	ld.local.f32 	%f129, [%rd37+4];
	sub.f32 	%f130, %f129, %f10;
	fma.rn.f32 	%f131, %f130, %f130, %f128;
	ld.local.f32 	%f132, [%rd37+8];
	sub.f32 	%f133, %f132, %f10;
	fma.rn.f32 	%f134, %f133, %f133, %f131;
	ld.local.f32 	%f135, [%rd37+12];
	sub.f32 	%f136, %f135, %f10;
	fma.rn.f32 	%f215, %f136, %f136, %f134;
	add.s32 	%r94, %r94, 4;
$L__BB25_20:
	setp.eq.s32 	%p20, %r26, 0;
	@%p20 bra 	$L__BB25_24;
	mul.wide.u32 	%rd38, %r94, 4;
	add.s64 	%rd16, %rd5, %rd38;
	ld.local.f32 	%f137, [%rd16];
	sub.f32 	%f138, %f137, %f10;
	fma.rn.f32 	%f215, %f138, %f138, %f215;
	setp.eq.s32 	%p21, %r26, 1;
	@%p21 bra 	$L__BB25_24;
	ld.local.f32 	%f139, [%rd16+4];
	sub.f32 	%f140, %f139, %f10;
	fma.rn.f32 	%f215, %f140, %f140, %f215;
	setp.eq.s32 	%p22, %r26, 2;
	@%p22 bra 	$L__BB25_24;
	ld.local.f32 	%f141, [%rd16+8];
	sub.f32 	%f142, %f141, %f10;
	fma.rn.f32 	%f215, %f142, %f142, %f215;
$L__BB25_24:
	mov.b32 	%r67, %f215;
	shfl.sync.bfly.b32	%r68|%p24, %r67, 16, 31, -1;
	mov.b32 	%f143, %r68;
	add.f32 	%f144, %f215, %f143;
	mov.b32 	%r69, %f144;
	shfl.sync.bfly.b32	%r70|%p25, %r69, 8, 31, -1;
	mov.b32 	%f145, %r70;
	add.f32 	%f146, %f144, %f145;
	mov.b32 	%r71, %f146;
	shfl.sync.bfly.b32	%r72|%p26, %r71, 4, 31, -1;
	mov.b32 	%f147, %r72;
	add.f32 	%f148, %f146, %f147;
	mov.b32 	%r73, %f148;
	shfl.sync.bfly.b32	%r74|%p27, %r73, 2, 31, -1;
	mov.b32 	%f149, %r74;
	add.f32 	%f150, %f148, %f149;
	mov.b32 	%r75, %f150;
	shfl.sync.bfly.b32	%r76|%p28, %r75, 1, 31, -1;
	mov.b32 	%f151, %r76;
	add.f32 	%f152, %f150, %f151;
	div.rn.f32 	%f153, %f152, %f1;
	add.f32 	%f154, %f153, 0f3727C5AC;
	rsqrt.approx.f32 	%f25, %f154;
	@%p13 bra 	$L__BB25_32;
	and.b32  	%r31, %r93, 3;
	setp.lt.u32 	%p29, %r93, 4;
	mov.b32 	%r98, 0;
	@%p29 bra 	$L__BB25_28;
	and.b32  	%r98, %r93, 536870908;
	mov.b32 	%r99, 0;
$L__BB25_27:
	.pragma "nounroll";
	shl.b32 	%r79, %r99, 5;
	add.s32 	%r80, %r79, %r1;
	mul.wide.u32 	%rd39, %r80, 4;
	add.s64 	%rd40, %rd3, %rd39;
	ld.global.f32 	%f155, [%rd40];
	mul.wide.u32 	%rd41, %r99, 4;
	add.s64 	%rd42, %rd5, %rd41;
	ld.local.f32 	%f156, [%rd42];
	sub.f32 	%f157, %f156, %f10;
	mul.f32 	%f158, %f25, %f157;
	add.s64 	%rd43, %rd2, %rd39;
	ld.global.f32 	%f159, [%rd43];
	fma.rn.f32 	%f160, %f155, %f158, %f159;
	st.local.f32 	[%rd42], %f160;
	ld.global.f32 	%f161, [%rd40+128];
	ld.local.f32 	%f162, [%rd42+4];
	sub.f32 	%f163, %f162, %f10;
	mul.f32 	%f164, %f25, %f163;
	ld.global.f32 	%f165, [%rd43+128];
	fma.rn.f32 	%f166, %f161, %f164, %f165;
	st.local.f32 	[%rd42+4], %f166;
	add.s32 	%r81, %r80, 64;
	mul.wide.u32 	%rd44, %r81, 4;
	add.s64 	%rd45, %rd3, %rd44;
	ld.global.f32 	%f167, [%rd45];
	ld.local.f32 	%f168, [%rd42+8];
	sub.f32 	%f169, %f168, %f10;
	mul.f32 	%f170, %f25, %f169;
	add.s64 	%rd46, %rd2, %rd44;
	ld.global.f32 	%f171, [%rd46];
	fma.rn.f32 	%f172, %f167, %f170, %f171;
	st.local.f32 	[%rd42+8], %f172;
	add.s32 	%r82, %r80, 96;
	mul.wide.u32 	%rd47, %r82, 4;
	add.s64 	%rd48, %rd3, %rd47;
	ld.global.f32 	%f173, [%rd48];
	ld.local.f32 	%f174, [%rd42+12];
	sub.f32 	%f175, %f174, %f10;
	mul.f32 	%f176, %f25, %f175;
	add.s64 	%rd49, %rd2, %rd47;
	ld.global.f32 	%f177, [%rd49];
	fma.rn.f32 	%f178, %f173, %f176, %f177;
	st.local.f32 	[%rd42+12], %f178;
	add.s32 	%r99, %r99, 4;
	setp.eq.s32 	%p30, %r99, %r98;
	@%p30 bra 	$L__BB25_28;
	bra.uni 	$L__BB25_27;
$L__BB25_28:
	setp.eq.s32 	%p31, %r31, 0;
	@%p31 bra 	$L__BB25_32;
	shl.b32 	%r83, %r98, 5;
	add.s32 	%r34, %r83, %r1;
	mul.wide.u32 	%rd50, %r34, 4;
	add.s64 	%rd51, %rd3, %rd50;
	ld.global.f32 	%f179, [%rd51];
	mul.wide.u32 	%rd52, %r98, 4;
	add.s64 	%rd17, %rd5, %rd52;
	ld.local.f32 	%f180, [%rd17];
	sub.f32 	%f181, %f180, %f10;
	mul.f32 	%f182, %f25, %f181;
	add.s64 	%rd53, %rd2, %rd50;
	ld.global.f32 	%f183, [%rd53];
	fma.rn.f32 	%f184, %f179, %f182, %f183;
	st.local.f32 	[%rd17], %f184;
	setp.eq.s32 	%p32, %r31, 1;
	@%p32 bra 	$L__BB25_32;
	add.s32 	%r84, %r34, 32;
	mul.wide.u32 	%rd54, %r84, 4;
	add.s64 	%rd55, %rd3, %rd54;
	ld.global.f32 	%f185, [%rd55];
	ld.local.f32 	%f186, [%rd17+4];
	sub.f32 	%f187, %f186, %f10;
	mul.f32 	%f188, %f25, %f187;
	add.s64 	%rd56, %rd2, %rd54;
	ld.global.f32 	%f189, [%rd56];
	fma.rn.f32 	%f190, %f185, %f188, %f189;
	st.local.f32 	[%rd17+4], %f190;
	setp.eq.s32 	%p33, %r31, 2;
	@%p33 bra 	$L__BB25_32;
	add.s32 	%r85, %r34, 64;
	mul.wide.u32 	%rd57, %r85, 4;
	add.s64 	%rd58, %rd3, %rd57;
	ld.global.f32 	%f191, [%rd58];
	ld.local.f32 	%f192, [%rd17+8];
	sub.f32 	%f193, %f192, %f10;
	mul.f32 	%f194, %f25, %f193;
	add.s64 	%rd59, %rd2, %rd57;
	ld.global.f32 	%f195, [%rd59];
	fma.rn.f32 	%f196, %f191, %f194, %f195;
	st.local.f32 	[%rd17+8], %f196;
$L__BB25_32:
	setp.ge.s32 	%p34, %r1, %r45;
	@%p34 bra 	$L__BB25_40;
	setp.lt.u32 	%p35, %r5, 96;
	mov.b32 	%r103, 0;
	mov.u32 	%r102, %r1;
	@%p35 bra 	$L__BB25_36;
	mov.b32 	%r101, 0;
	mov.u32 	%r102, %r1;
$L__BB25_35:
	.pragma "nounroll";
	mul.wide.u32 	%rd60, %r101, 4;
	add.s64 	%rd61, %rd5, %rd60;
	ld.local.f32 	%f197, [%rd61];
	cvt.u64.u32 	%rd62, %r102;
	add.s64 	%rd63, %rd62, %rd7;
	shl.b64 	%rd64, %rd63, 2;
	add.s64 	%rd65, %rd4, %rd64;
	st.global.f32 	[%rd65], %f197;
	ld.local.f32 	%f198, [%rd61+4];
	st.global.f32 	[%rd65+128], %f198;
	ld.local.f32 	%f199, [%rd61+8];
	st.global.f32 	[%rd65+256], %f199;
	add.s32 	%r101, %r101, 4;
	ld.local.f32 	%f200, [%rd61+12];
	st.global.f32 	[%rd65+384], %f200;
	add.s32 	%r102, %r102, 128;
	setp.ne.s32 	%p36, %r101, %r7;
	mov.u32 	%r103, %r7;
	@%p36 bra 	$L__BB25_35;
$L__BB25_36:
	setp.eq.s32 	%p37, %r6, 0;
	@%p37 bra 	$L__BB25_40;
	setp.eq.s32 	%p38, %r6, 1;
	mul.wide.u32 	%rd66, %r103, 4;
	add.s64 	%rd18, %rd5, %rd66;
	ld.local.f32 	%f201, [%rd18];
	cvt.u64.u32 	%rd67, %r102;
	add.s64 	%rd68, %rd67, %rd7;
	shl.b64 	%rd69, %rd68, 2;
	add.s64 	%rd19, %rd4, %rd69;
	st.global.f32 	[%rd19], %f201;
	@%p38 bra 	$L__BB25_40;
	setp.eq.s32 	%p39, %r6, 2;
	ld.local.f32 	%f202, [%rd18+4];
	st.global.f32 	[%rd19+128], %f202;
	@%p39 bra 	$L__BB25_40;
	ld.local.f32 	%f203, [%rd18+8];
	st.global.f32 	[%rd19+256], %f203;
$L__BB25_40:
	add.s32 	%r88, %r88, %r4;
	setp.lt.s32 	%p40, %r88, %r44;
	@%p40 bra 	$L__BB25_2;
$L__BB25_41:
	ret;

}
	// .globl	_Z16layer_norm_floatILi32ELi28EEvPfS0_S0_S0_ii
.visible .entry _Z16layer_norm_floatILi32ELi28EEvPfS0_S0_S0_ii(
	.param .u64 .ptr .align 1 _Z16layer_norm_floatILi32ELi28EEvPfS0_S0_S0_ii_param_0,
	.param .u64 .ptr .align 1 _Z16layer_norm_floatILi32ELi28EEvPfS0_S0_S0_ii_param_1,
	.param .u64 .ptr .align 1 _Z16layer_norm_floatILi32ELi28EEvPfS0_S0_S0_ii_param_2,
	.param .u64 .ptr .align 1 _Z16layer_norm_floatILi32ELi28EEvPfS0_S0_S0_ii_param_3,
	.param .u32 _Z16layer_norm_floatILi32ELi28EEvPfS0_S0_S0_ii_param_4,
	.param .u32 _Z16layer_norm_floatILi32ELi28EEvPfS0_S0_S0_ii_param_5
)
{
	.local .align 16 .b8 	__local_depot26[112];
	.reg .b64 	%SP;
	.reg .b64 	%SPL;
	.reg .pred 	%p<41>;
	.reg .b32 	%r<104>;
	.reg .b32 	%f<216>;
	.reg .b64 	%rd<71>;

	mov.u64 	%SPL, __local_depot26;
	ld.param.u64 	%rd18, [_Z16layer_norm_floatILi32ELi28EEvPfS0_S0_S0_ii_param_0];
	ld.param.u64 	%rd19, [_Z16layer_norm_floatILi32ELi28EEvPfS0_S0_S0_ii_param_1];
	ld.param.u64 	%rd20, [_Z16layer_norm_floatILi32ELi28EEvPfS0_S0_S0_ii_param_2];
	ld.param.u64 	%rd21, [_Z16layer_norm_floatILi32ELi28EEvPfS0_S0_S0_ii_param_3];
	ld.param.u32 	%r44, [_Z16layer_norm_floatILi32ELi28EEvPfS0_S0_S0_ii_param_4];
	ld.param.u32 	%r45, [_Z16layer_norm_floatILi32ELi28EEvPfS0_S0_S0_ii_param_5];
	cvta.to.global.u64 	%rd1, %rd18;
	cvta.to.global.u64 	%rd2, %rd21;
	cvta.to.global.u64 	%rd3, %rd20;
	cvta.to.global.u64 	%rd4, %rd19;
	add.u64 	%rd5, %SPL, 0;
	mov.u32 	%r1, %tid.x;
	mov.u32 	%r46, %tid.y;
	mov.u32 	%r47, %ctaid.x;
	mov.u32 	%r2, %ntid.y;
	mad.lo.s32 	%r88, %r47, %r2, %r46;
	setp.ge.s32 	%p1, %r88, %r44;
	@%p1 bra 	$L__BB26_41;
	cvt.rn.f32.s32 	%f1, %r45;
	mov.u32 	%r48, %nctaid.x;
	mul.lo.s32 	%r4, %r2, %r48;
	not.b32 	%r49, %r1;
	add.s32 	%r5, %r45, %r49;
	shr.u32 	%r50, %r5, 5;
	add.s32 	%r51, %r50, 1;
	and.b32  	%r6, %r51, 3;
	and.b32  	%r7, %r51, 268435452;
	neg.s32 	%r8, %r7;
$L__BB26_2:
	setp.ge.s32 	%p2, %r1, %r45;
	mul.lo.s32 	%r53, %r88, %r45;
	cvt.s64.s32 	%rd6, %r53;
	mov.b32 	%r93, 0;
	mov.f32 	%f207, 0f00000000;
	@%p2 bra 	$L__BB26_10;
	setp.lt.u32 	%p3, %r5, 96;
	mov.f32 	%f207, 0f00000000;
	mov.b32 	%r90, 0;
	mov.u32 	%r92, %r1;
	@%p3 bra 	$L__BB26_6;
	cvt.u64.u32 	%rd23, %r1;
	add.s64 	%rd24, %rd23, %rd6;
	shl.b64 	%rd25, %rd24, 2;
	add.s64 	%rd26, %rd1, %rd25;
	add.s64 	%rd69, %rd26, 256;
	mov.f32 	%f207, 0f00000000;
	mov.u32 	%r91, %r8;
	mov.u64 	%rd70, %rd5;
	mov.u32 	%r92, %r1;
$L__BB26_5:
	.pragma "nounroll";
	ld.global.f32 	%f30, [%rd69+-256];
	add.f32 	%f31, %f207, %f30;
	ld.global.f32 	%f32, [%rd69+-128];
	add.f32 	%f33, %f31, %f32;
	ld.global.f32 	%f34, [%rd69];
	add.f32 	%f35, %f33, %f34;
	ld.global.f32 	%f36, [%rd69+128];
	st.local.v4.f32 	[%rd70], {%f30, %f32, %f34, %f36};
	add.f32 	%f207, %f35, %f36;
	add.s32 	%r92, %r92, 128;
	add.s64 	%rd70, %rd70, 16;
	add.s32 	%r91, %r91, 4;
	add.s64 	%rd69, %rd69, 512;
	setp.eq.s32 	%p4, %r91, 0;
	mov.u32 	%r90, %r7;
	@%p4 bra 	$L__BB26_6;
	bra.uni 	$L__BB26_5;
$L__BB26_6:
	setp.eq.s32 	%p5, %r6, 0;
	mov.u32 	%r93, %r7;
	@%p5 bra 	$L__BB26_10;
	setp.eq.s32 	%p6, %r6, 1;
	cvt.u64.u32 	%rd27, %r92;
	add.s64 	%rd28, %rd27, %rd6;
	shl.b64 	%rd29, %rd28, 2;
	add.s64 	%rd8, %rd1, %rd29;
	ld.global.f32 	%f37, [%rd8];
	mul.wide.u32 	%rd30, %r90, 4;
	add.s64 	%rd9, %rd5, %rd30;
	st.local.f32 	[%rd9], %f37;
	add.f32 	%f207, %f207, %f37;
	add.s32 	%r93, %r90, 1;
	@%p6 bra 	$L__BB26_10;
	setp.eq.s32 	%p7, %r6, 2;
	ld.global.f32 	%f38, [%rd8+128];
	st.local.f32 	[%rd9+4], %f38;
	add.f32 	%f207, %f207, %f38;
	add.s32 	%r93, %r90, 2;
	@%p7 bra 	$L__BB26_10;
	ld.global.f32 	%f39, [%rd8+256];
	st.local.f32 	[%rd9+8], %f39;
	add.f32 	%f207, %f207, %f39;
	add.s32 	%r93, %r90, 3;
$L__BB26_10:
	mov.b32 	%r55, %f207;
	shfl.sync.bfly.b32	%r56|%p8, %r55, 16, 31, -1;
	mov.b32 	%f41, %r56;
	add.f32 	%f42, %f207, %f41;
	mov.b32 	%r57, %f42;
	shfl.sync.bfly.b32	%r58|%p9, %r57, 8, 31, -1;
	mov.b32 	%f43, %r58;
	add.f32 	%f44, %f42, %f43;
	mov.b32 	%r59, %f44;
	shfl.sync.bfly.b32	%r60|%p10, %r59, 4, 31, -1;
	mov.b32 	%f45, %r60;
	add.f32 	%f46, %f44, %f45;
	mov.b32 	%r61, %f46;
	shfl.sync.bfly.b32	%r62|%p11, %r61, 2, 31, -1;
	mov.b32 	%f47, %r62;
	add.f32 	%f48, %f46, %f47;
	mov.b32 	%r63, %f48;
	shfl.sync.bfly.b32	%r64|%p12, %r63, 1, 31, -1;
	mov.b32 	%f49, %r64;
	add.f32 	%f50, %f48, %f49;
	div.rn.f32 	%f10, %f50, %f1;
	setp.eq.s32 	%p13, %r93, 0;
	mov.f32 	%f215, 0f00000000;
	@%p13 bra 	$L__BB26_24;
	and.b32  	%r20, %r93, 15;
	setp.lt.u32 	%p14, %r93, 16;
	mov.f32 	%f215, 0f00000000;
	mov.b32 	%r94, 0;
	@%p14 bra 	$L__BB26_14;
	and.b32  	%r94, %r93, 536870896;
	mov.f32 	%f215, 0f00000000;
	mov.b32 	%r97, 0;
$L__BB26_13:
	.pragma "nounroll";
	mul.wide.u32 	%rd31, %r97, 4;
	add.s64 	%rd32, %rd5, %rd31;
	ld.local.v4.f32 	{%f54, %f55, %f56, %f57}, [%rd32];
	sub.f32 	%f58, %f54, %f10;
	fma.rn.f32 	%f59, %f58, %f58, %f215;
	sub.f32 	%f60, %f55, %f10;
	fma.rn.f32 	%f61, %f60, %f60, %f59;
	sub.f32 	%f62, %f56, %f10;
	fma.rn.f32 	%f63, %f62, %f62, %f61;
	sub.f32 	%f64, %f57, %f10;
	fma.rn.f32 	%f65, %f64, %f64, %f63;
	ld.local.v4.f32 	{%f66, %f67, %f68, %f69}, [%rd32+16];
	sub.f32 	%f70, %f66, %f10;
	fma.rn.f32 	%f71, %f70, %f70, %f65;
	sub.f32 	%f72, %f67, %f10;
	fma.rn.f32 	%f73, %f72, %f72, %f71;
	sub.f32 	%f74, %f68, %f10;
	fma.rn.f32 	%f75, %f74, %f74, %f73;
	sub.f32 	%f76, %f69, %f10;
	fma.rn.f32 	%f77, %f76, %f76, %f75;
	ld.local.v4.f32 	{%f78, %f79, %f80, %f81}, [%rd32+32];
	sub.f32 	%f82, %f78, %f10;
	fma.rn.f32 	%f83, %f82, %f82, %f77;
	sub.f32 	%f84, %f79, %f10;
	fma.rn.f32 	%f85, %f84, %f84, %f83;
	sub.f32 	%f86, %f80, %f10;
	fma.rn.f32 	%f87, %f86, %f86, %f85;
	sub.f32 	%f88, %f81, %f10;
	fma.rn.f32 	%f89, %f88, %f88, %f87;
	ld.local.v4.f32 	{%f90, %f91, %f92, %f93}, [%rd32+48];
	sub.f32 	%f94, %f90, %f10;
	fma.rn.f32 	%f95, %f94, %f94, %f89;
	sub.f32 	%f96, %f91, %f10;
	fma.rn.f32 	%f97, %f96, %f96, %f95;
	sub.f32 	%f98, %f92, %f10;
	fma.rn.f32 	%f99, %f98, %f98, %f97;
	sub.f32 	%f100, %f93, %f10;
	fma.rn.f32 	%f215, %f100, %f100, %f99;
	add.s32 	%r97, %r97, 16;
	setp.eq.s32 	%p15, %r97, %r94;
	@%p15 bra 	$L__BB26_14;
	bra.uni 	$L__BB26_13;
$L__BB26_14:
	setp.eq.s32 	%p16, %r20, 0;
	@%p16 bra 	$L__BB26_24;
	and.b32  	%r23, %r93, 7;
	setp.lt.u32 	%p17, %r20, 8;
	@%p17 bra 	$L__BB26_17;
	mul.wide.u32 	%rd33, %r94, 4;
	add.s64 	%rd34, %rd5, %rd33;
	ld.local.f32 	%f102, [%rd34];
	sub.f32 	%f103, %f102, %f10;
	fma.rn.f32 	%f104, %f103, %f103, %f215;
	ld.local.f32 	%f105, [%rd34+4];
	sub.f32 	%f106, %f105, %f10;
	fma.rn.f32 	%f107, %f106, %f106, %f104;
	ld.local.f32 	%f108, [%rd34+8];
	sub.f32 	%f109, %f108, %f10;
	fma.rn.f32 	%f110, %f109, %f109, %f107;
	ld.local.f32 	%f111, [%rd34+12];
	sub.f32 	%f112, %f111, %f10;
	fma.rn.f32 	%f113, %f112, %f112, %f110;
	ld.local.f32 	%f114, [%rd34+16];
	sub.f32 	%f115, %f114, %f10;
	fma.rn.f32 	%f116, %f115, %f115, %f113;
	ld.local.f32 	%f117, [%rd34+20];
	sub.f32 	%f118, %f117, %f10;
	fma.rn.f32 	%f119, %f118, %f118, %f116;
	ld.local.f32 	%f120, [%rd34+24];
	sub.f32 	%f121, %f120, %f10;
	fma.rn.f32 	%f122, %f121, %f121, %f119;
	ld.local.f32 	%f123, [%rd34+28];
	sub.f32 	%f124, %f123, %f10;
	fma.rn.f32 	%f215, %f124, %f124, %f122;
	add.s32 	%r94, %r94, 8;
$L__BB26_17:
	setp.eq.s32 	%p18, %r23, 0;
	@%p18 bra 	$L__BB26_24;
	and.b32  	%r26, %r93, 3;
	setp.lt.u32 	%p19, %r23, 4;
	@%p19 bra 	$L__BB26_20;
	mul.wide.u32 	%rd35, %r94, 4;
	add.s64 	%rd36, %rd5, %rd35;
	ld.local.f32 	%f126, [%rd36];
	sub.f32 	%f127, %f126, %f10;
	fma.rn.f32 	%f128, %f127, %f127, %f215;
	ld.local.f32 	%f129, [%rd36+4];
	sub.f32 	%f130, %f129, %f10;
	fma.rn.f32 	%f131, %f130, %f130, %f128;
	ld.local.f32 	%f132, [%rd36+8];
	sub.f32 	%f133, %f132, %f10;
	fma.rn.f32 	%f134, %f133, %f133, %f131;
	ld.local.f32 	%f135, [%rd36+12];
	sub.f32 	%f136, %f135, %f10;
	fma.rn.f32 	%f215, %f136, %f136, %f134;
	add.s32 	%r94, %r94, 4;
$L__BB26_20:
	setp.eq.s32 	%p20, %r26, 0;
	@%p20 bra 	$L__BB26_24;
	mul.wide.u32 	%rd37, %r94, 4;
	add.s64 	%rd14, %rd5, %rd37;
	ld.local.f32 	%f137, [%rd14];
	sub.f32 	%f138, %f137, %f10;
	fma.rn.f32 	%f215, %f138, %f138, %f215;
	setp.eq.s32 	%p21, %r26, 1;
	@%p21 bra 	$L__BB26_24;
	ld.local.f32 	%f139, [%rd14+4];
	sub.f32 	%f140, %f139, %f10;
	fma.rn.f32 	%f215, %f140, %f140, %f215;
	setp.eq.s32 	%p22, %r26, 2;
	@%p22 bra 	$L__BB26_24;
	ld.local.f32 	%f141, [%rd14+8];
	sub.f32 	%f142, %f141, %f10;
	fma.rn.f32 	%f215, %f142, %f142, %f215;
$L__BB26_24:
	mov.b32 	%r67, %f215;
	shfl.sync.bfly.b32	%r68|%p24, %r67, 16, 31, -1;
	mov.b32 	%f143, %r68;
	add.f32 	%f144, %f215, %f143;
	mov.b32 	%r69, %f144;
	shfl.sync.bfly.b32	%r70|%p25, %r69, 8, 31, -1;
	mov.b32 	%f145, %r70;
	add.f32 	%f146, %f144, %f145;
	mov.b32 	%r71, %f146;
	shfl.sync.bfly.b32	%r72|%p26, %r71, 4, 31, -1;
	mov.b32 	%f147, %r72;
	add.f32 	%f148, %f146, %f147;
	mov.b32 	%r73, %f148;
	shfl.sync.bfly.b32	%r74|%p27, %r73, 2, 31, -1;
	mov.b32 	%f149, %r74;
	add.f32 	%f150, %f148, %f149;
	mov.b32 	%r75, %f150;
	shfl.sync.bfly.b32	%r76|%p28, %r75, 1, 31, -1;
	mov.b32 	%f151, %r76;
	add.f32 	%f152, %f150, %f151;
	div.rn.f32 	%f153, %f152, %f1;
	add.f32 	%f154, %f153, 0f3727C5AC;
	rsqrt.approx.f32 	%f25, %f154;
	@%p13 bra 	$L__BB26_32;
	and.b32  	%r31, %r93, 3;
	setp.lt.u32 	%p29, %r93, 4;
	mov.b32 	%r98, 0;
	@%p29 bra 	$L__BB26_28;
	and.b32  	%r98, %r93, 536870908;
	mov.b32 	%r99, 0;
$L__BB26_27:
	.pragma "nounroll";
	shl.b32 	%r79, %r99, 5;
	add.s32 	%r80, %r79, %r1;
	mul.wide.u32 	%rd38, %r80, 4;
	add.s64 	%rd39, %rd3, %rd38;
	ld.global.f32 	%f155, [%rd39];
	mul.wide.u32 	%rd40, %r99, 4;
	add.s64 	%rd41, %rd5, %rd40;
	ld.local.v4.f32 	{%f156, %f157, %f158, %f159}, [%rd41];
	sub.f32 	%f160, %f156, %f10;
	mul.f32 	%f161, %f25, %f160;
	add.s64 	%rd42, %rd2, %rd38;
	ld.global.f32 	%f162, [%rd42];
	fma.rn.f32 	%f163, %f155, %f161, %f162;
	ld.global.f32 	%f164, [%rd39+128];
	sub.f32 	%f165, %f157, %f10;
	mul.f32 	%f166, %f25, %f165;
	ld.global.f32 	%f167, [%rd42+128];
	fma.rn.f32 	%f168, %f164, %f166, %f167;
	add.s32 	%r81, %r80, 64;
	mul.wide.u32 	%rd43, %r81, 4;
	add.s64 	%rd44, %rd3, %rd43;
	ld.global.f32 	%f169, [%rd44];
	sub.f32 	%f170, %f158, %f10;
	mul.f32 	%f171, %f25, %f170;
	add.s64 	%rd45, %rd2, %rd43;
	ld.global.f32 	%f172, [%rd45];
	fma.rn.f32 	%f173, %f169, %f171, %f172;
	add.s32 	%r82, %r80, 96;
	mul.wide.u32 	%rd46, %r82, 4;
	add.s64 	%rd47, %rd3, %rd46;
	ld.global.f32 	%f174, [%rd47];
	sub.f32 	%f175, %f159, %f10;
	mul.f32 	%f176, %f25, %f175;
	add.s64 	%rd48, %rd2, %rd46;
	ld.global.f32 	%f177, [%rd48];
	fma.rn.f32 	%f178, %f174, %f176, %f177;
	st.local.v4.f32 	[%rd41], {%f163, %f168, %f173, %f178};
	add.s32 	%r99, %r99, 4;
	setp.eq.s32 	%p30, %r99, %r98;
	@%p30 bra 	$L__BB26_28;
	bra.uni 	$L__BB26_27;
$L__BB26_28:
	setp.eq.s32 	%p31, %r31, 0;
	@%p31 bra 	$L__BB26_32;
	shl.b32 	%r83, %r98, 5;
	add.s32 	%r34, %r83, %r1;
	mul.wide.u32 	%rd49, %r34, 4;
	add.s64 	%rd50, %rd3, %rd49;
	ld.global.f32 	%f179, [%rd50];
	mul.wide.u32 	%rd51, %r98, 4;
	add.s64 	%rd15, %rd5, %rd51;
	ld.local.f32 	%f180, [%rd15];
	sub.f32 	%f181, %f180, %f10;
	mul.f32 	%f182, %f25, %f181;
	add.s64 	%rd52, %rd2, %rd49;
	ld.global.f32 	%f183, [%rd52];
	fma.rn.f32 	%f184, %f179, %f182, %f183;
	st.local.f32 	[%rd15], %f184;
	setp.eq.s32 	%p32, %r31, 1;
	@%p32 bra 	$L__BB26_32;
	add.s32 	%r84, %r34, 32;
	mul.wide.u32 	%rd53, %r84, 4;
	add.s64 	%rd54, %rd3, %rd53;
	ld.global.f32 	%f185, [%rd54];
	ld.local.f32 	%f186, [%rd15+4];
	sub.f32 	%f187, %f186, %f10;
	mul.f32 	%f188, %f25, %f187;
	add.s64 	%rd55, %rd2, %rd53;
	ld.global.f32 	%f189, [%rd55];
	fma.rn.f32 	%f190, %f185, %f188, %f189;
	st.local.f32 	[%rd15+4], %f190;
	setp.eq.s32 	%p33, %r31, 2;
	@%p33 bra 	$L__BB26_32;
	add.s32 	%r85, %r34, 64;
	mul.wide.u32 	%rd56, %r85, 4;
	add.s64 	%rd57, %rd3, %rd56;
	ld.global.f32 	%f191, [%rd57];
	ld.local.f32 	%f192, [%rd15+8];
	sub.f32 	%f193, %f192, %f10;
	mul.f32 	%f194, %f25, %f193;
	add.s64 	%rd58, %rd2, %rd56;
	ld.global.f32 	%f195, [%rd58];
	fma.rn.f32 	%f196, %f191, %f194, %f195;
	st.local.f32 	[%rd15+8], %f196;
$L__BB26_32:
	setp.ge.s32 	%p34, %r1, %r45;
	@%p34 bra 	$L__BB26_40;
	setp.lt.u32 	%p35, %r5, 96;
	mov.b32 	%r103, 0;
	mov.u32 	%r102, %r1;
	@%p35 bra 	$L__BB26_36;
	mov.b32 	%r101, 0;
	mov.u32 	%r102, %r1;
$L__BB26_35:
	.pragma "nounroll";
	mul.wide.u32 	%rd59, %r101, 4;
	add.s64 	%rd60, %rd5, %rd59;
	ld.local.v4.f32 	{%f197, %f198, %f199, %f200}, [%rd60];
	cvt.u64.u32 	%rd61, %r102;
	add.s64 	%rd62, %rd61, %rd6;
	shl.b64 	%rd63, %rd62, 2;
	add.s64 	%rd64, %rd4, %rd63;
	st.global.f32 	[%rd64], %f197;
	st.global.f32 	[%rd64+128], %f198;
	st.global.f32 	[%rd64+256], %f199;
	add.s32 	%r101, %r101, 4;
	st.global.f32 	[%rd64+384], %f200;
	add.s32 	%r102, %r102, 128;
	setp.ne.s32 	%p36, %r101, %r7;
	mov.u32 	%r103, %r7;
	@%p36 bra 	$L__BB26_35;
$L__BB26_36:
	setp.eq.s32 	%p37, %r6, 0;
	@%p37 bra 	$L__BB26_40;
	setp.eq.s32 	%p38, %r6, 1;
	mul.wide.u32 	%rd65, %r103, 4;
	add.s64 	%rd16, %rd5, %rd65;
	ld.local.f32 	%f201, [%rd16];
	cvt.u64.u32 	%rd66, %r102;
	add.s64 	%rd67, %rd66, %rd6;
	shl.b64 	%rd68, %rd67, 2;
	add.s64 	%rd17, %rd4, %rd68;
	st.global.f32 	[%rd17], %f201;
	@%p38 bra 	$L__BB26_40;
	setp.eq.s32 	%p39, %r6, 2;
	ld.local.f32 	%f202, [%rd16+4];
	st.global.f32 	[%rd17+128], %f202;
	@%p39 bra 	$L__BB26_40;
	ld.local.f32 	%f203, [%rd16+8];
	st.global.f32 	[%rd17+256], %f203;
$L__BB26_40:
	add.s32 	%r88, %r88, %r4;
	setp.lt.s32 	%p40, %r88, %r44;
	@%p40 bra 	$L__BB26_2;
$L__BB26_41:
	ret;

}
	// .globl	_Z16layer_norm_floatILi32ELi29EEvPfS0_S0_S0_ii
.visible .entry _Z16layer_norm_floatILi32ELi29EEvPfS0_S0_S0_ii(
	.param .u64 .ptr .align 1 _Z16layer_norm_floatILi32ELi29EEvPfS0_S0_S0_ii_param_0,
	.param .u64 .ptr .align 1 _Z16layer_norm_floatILi32ELi29EEvPfS0_S0_S0_ii_param_1,
	.param .u64 .ptr .align 1 _Z16layer_norm_floatILi32ELi29EEvPfS0_S0_S0_ii_param_2,
	.param .u64 .ptr .align 1 _Z16layer_norm_floatILi32ELi29EEvPfS0_S0_S0_ii_param_3,
	.param .u32 _Z16layer_norm_floatILi32ELi29EEvPfS0_S0_S0_ii_param_4,
	.param .u32 _Z16layer_norm_floatILi32ELi29EEvPfS0_S0_S0_ii_param_5
)
{
	.local .align 4 .b8 	__local_depot27[116];
	.reg .b64 	%SP;
	.reg .b64 	%SPL;
	.reg .pred 	%p<41>;
	.reg .b32 	%r<104>;
	.reg .b32 	%f<216>;
	.reg .b64 	%rd<72>;

	mov.u64 	%SPL, __local_depot27;
	ld.param.u64 	%rd20, [_Z16layer_norm_floatILi32ELi29EEvPfS0_S0_S0_ii_param_0];
	ld.param.u64 	%rd21, [_Z16layer_norm_floatILi32ELi29EEvPfS0_S0_S0_ii_param_1];
	ld.param.u64 	%rd22, [_Z16layer_norm_floatILi32ELi29EEvPfS0_S0_S0_ii_param_2];
	ld.param.u64 	%rd23, [_Z16layer_norm_floatILi32ELi29EEvPfS0_S0_S0_ii_param_3];
	ld.param.u32 	%r44, [_Z16layer_norm_floatILi32ELi29EEvPfS0_S0_S0_ii_param_4];
	ld.param.u32 	%r45, [_Z16layer_norm_floatILi32ELi29EEvPfS0_S0_S0_ii_param_5];
	cvta.to.global.u64 	%rd1, %rd20;
	cvta.to.global.u64 	%rd2, %rd23;
	cvta.to.global.u64 	%rd3, %rd22;
	cvta.to.global.u64 	%rd4, %rd21;
	add.u64 	%rd5, %SPL, 0;
	mov.u32 	%r1, %tid.x;
	mov.u32 	%r46, %tid.y;
	mov.u32 	%r47, %ctaid.x;
	mov.u32 	%r2, %ntid.y;
	mad.lo.s32 	%r88, %r47, %r2, %r46;
	setp.ge.s32 	%p1, %r88, %r44;
	@%p1 bra 	$L__BB27_41;
	cvt.rn.f32.s32 	%f1, %r45;
	mov.u32 	%r48, %nctaid.x;
	mul.lo.s32 	%r4, %r2, %r48;
	not.b32 	%r49, %r1;
	add.s32 	%r5, %r45, %r49;
	shr.u32 	%r50, %r5, 5;
	add.s32 	%r51, %r50, 1;
	and.b32  	%r6, %r51, 3;
	and.b32  	%r7, %r51, 268435452;
	neg.s32 	%r8, %r7;
	add.s64 	%rd6, %rd1, 256;
$L__BB27_2:
	setp.ge.s32 	%p2, %r1, %r45;
	mul.lo.s32 	%r53, %r88, %r45;
	cvt.s64.s32 	%rd7, %r53;
	mov.b32 	%r93, 0;
	mov.f32 	%f207, 0f00000000;
	@%p2 bra 	$L__BB27_10;
	setp.lt.u32 	%p3, %r5, 96;
	mov.f32 	%f207, 0f00000000;
	mov.b32 	%r90, 0;
	mov.u32 	%r92, %r1;
	@%p3 bra 	$L__BB27_6;
	add.s64 	%rd71, %rd5, 8;
	cvt.u64.u32 	%rd25, %r1;
	add.s64 	%rd26, %rd25, %rd7;
	shl.b64 	%rd27, %rd26, 2;
	add.s64 	%rd70, %rd6, %rd27;
	mov.f32 	%f207, 0f00000000;
	mov.u32 	%r91, %r8;
	mov.u32 	%r92, %r1;
$L__BB27_5:
	.pragma "nounroll";
	ld.global.f32 	%f30, [%rd70+-256];
	st.local.f32 	[%rd71+-8], %f30;
	add.f32 	%f31, %f207, %f30;
	ld.global.f32 	%f32, [%rd70+-128];
	st.local.f32 	[%rd71+-4], %f32;
	add.f32 	%f33, %f31, %f32;
	ld.global.f32 	%f34, [%rd70];
	st.local.f32 	[%rd71], %f34;
	add.f32 	%f35, %f33, %f34;
	ld.global.f32 	%f36, [%rd70+128];
	st.local.f32 	[%rd71+4], %f36;
	add.f32 	%f207, %f35, %f36;
	add.s32 	%r92, %r92, 128;
	add.s64 	%rd71, %rd71, 16;
	add.s32 	%r91, %r91, 4;
	add.s64 	%rd70, %rd70, 512;
	setp.eq.s32 	%p4, %r91, 0;
	mov.u32 	%r90, %r7;
	@%p4 bra 	$L__BB27_6;
	bra.uni 	$L__BB27_5;
$L__BB27_6:
	setp.eq.s32 	%p5, %r6, 0;
	mov.u32 	%r93, %r7;
	@%p5 bra 	$L__BB27_10;
	setp.eq.s32 	%p6, %r6, 1;
	cvt.u64.u32 	%rd28, %r92;
	add.s64 	%rd29, %rd28, %rd7;
	shl.b64 	%rd30, %rd29, 2;
	add.s64 	%rd10, %rd1, %rd30;
	ld.global.f32 	%f37, [%rd10];
	mul.wide.u32 	%rd31, %r90, 4;
	add.s64 	%rd11, %rd5, %rd31;
	st.local.f32 	[%rd11], %f37;
	add.f32 	%f207, %f207, %f37;
	add.s32 	%r93, %r90, 1;
	@%p6 bra 	$L__BB27_10;
	setp.eq.s32 	%p7, %r6, 2;
	ld.global.f32 	%f38, [%rd10+128];
	st.local.f32 	[%rd11+4], %f38;
	add.f32 	%f207, %f207, %f38;
	add.s32 	%r93, %r90, 2;
	@%p7 bra 	$L__BB27_10;
	ld.global.f32 	%f39, [%rd10+256];
	st.local.f32 	[%rd11+8], %f39;
	add.f32 	%f207, %f207, %f39;
	add.s32 	%r93, %r90, 3;
$L__BB27_10:
	mov.b32 	%r55, %f207;
	shfl.sync.bfly.b32	%r56|%p8, %r55, 16, 31, -1;
	mov.b32 	%f41, %r56;
	add.f32 	%f42, %f207, %f41;
	mov.b32 	%r57, %f42;
	shfl.sync.bfly.b32	%r58|%p9, %r57, 8, 31, -1;
	mov.b32 	%f43, %r58;
	add.f32 	%f44, %f42, %f43;
	mov.b32 	%r59, %f44;
	shfl.sync.bfly.b32	%r60|%p10, %r59, 4, 31, -1;
	mov.b32 	%f45, %r60;
	add.f32 	%f46, %f44, %f45;
	mov.b32 	%r61, %f46;
	shfl.sync.bfly.b32	%r62|%p11, %r61, 2, 31, -1;
	mov.b32 	%f47, %r62;
	add.f32 	%f48, %f46, %f47;
	mov.b32 	%r63, %f48;
	shfl.sync.bfly.b32	%r64|%p12, %r63, 1, 31, -1;
	mov.b32 	%f49, %r64;
	add.f32 	%f50, %f48, %f49;
	div.rn.f32 	%f10, %f50, %f1;
	setp.eq.s32 	%p13, %r93, 0;
	mov.f32 	%f215, 0f00000000;
	@%p13 bra 	$L__BB27_24;
	and.b32  	%r20, %r93, 15;
	setp.lt.u32 	%p14, %r93, 16;
	mov.f32 	%f215, 0f00000000;
	mov.b32 	%r94, 0;
	@%p14 bra 	$L__BB27_14;
	and.b32  	%r94, %r93, 536870896;
	mov.f32 	%f215, 0f00000000;
	mov.b32 	%r97, 0;
$L__BB27_13:
	.pragma "nounroll";
	mul.wide.u32 	%rd32, %r97, 4;
	add.s64 	%rd33, %rd5, %rd32;
	ld.local.f32 	%f54, [%rd33];
	sub.f32 	%f55, %f54, %f10;
	fma.rn.f32 	%f56, %f55, %f55, %f215;
	ld.local.f32 	%f57, [%rd33+4];
	sub.f32 	%f58, %f57, %f10;
	fma.rn.f32 	%f59, %f58, %f58, %f56;
	ld.local.f32 	%f60, [%rd33+8];
	sub.f32 	%f61, %f60, %f10;
	fma.rn.f32 	%f62, %f61, %f61, %f59;
	ld.local.f32 	%f63, [%rd33+12];
	sub.f32 	%f64, %f63, %f10;
	fma.rn.f32 	%f65, %f64, %f64, %f62;
	ld.local.f32 	%f66, [%rd33+16];
	sub.f32 	%f67, %f66, %f10;
	fma.rn.f32 	%f68, %f67, %f67, %f65;
	ld.local.f32 	%f69, [%rd33+20];
	sub.f32 	%f70, %f69, %f10;
	fma.rn.f32 	%f71, %f70, %f70, %f68;
	ld.local.f32 	%f72, [%rd33+24];
	sub.f32 	%f73, %f72, %f10;
	fma.rn.f32 	%f74, %f73, %f73, %f71;
	ld.local.f32 	%f75, [%rd33+28];
	sub.f32 	%f76, %f75, %f10;
	fma.rn.f32 	%f77, %f76, %f76, %f74;
	ld.local.f32 	%f78, [%rd33+32];
	sub.f32 	%f79, %f78, %f10;
	fma.rn.f32 	%f80, %f79, %f79, %f77;
	ld.local.f32 	%f81, [%rd33+36];
	sub.f32 	%f82, %f81, %f10;
	fma.rn.f32 	%f83, %f82, %f82, %f80;
	ld.local.f32 	%f84, [%rd33+40];
	sub.f32 	%f85, %f84, %f10;
	fma.rn.f32 	%f86, %f85, %f85, %f83;
	ld.local.f32 	%f87, [%rd33+44];
	sub.f32 	%f88, %f87, %f10;
	fma.rn.f32 	%f89, %f88, %f88, %f86;
	ld.local.f32 	%f90, [%rd33+48];
	sub.f32 	%f91, %f90, %f10;
	fma.rn.f32 	%f92, %f91, %f91, %f89;
	ld.local.f32 	%f93, [%rd33+52];
	sub.f32 	%f94, %f93, %f10;
	fma.rn.f32 	%f95, %f94, %f94, %f92;
	ld.local.f32 	%f96, [%rd33+56];
	sub.f32 	%f97, %f96, %f10;
	fma.rn.f32 	%f98, %f97, %f97, %f95;
	ld.local.f32 	%f99, [%rd33+60];
	sub.f32 	%f100, %f99, %f10;
	fma.rn.f32 	%f215, %f100, %f100, %f98;
	add.s32 	%r97, %r97, 16;
	setp.eq.s32 	%p15, %r97, %r94;
	@%p15 bra 	$L__BB27_14;
	bra.uni 	$L__BB27_13;
$L__BB27_14:
	setp.eq.s32 	%p16, %r20, 0;
	@%p16 bra 	$L__BB27_24;
	and.b32  	%r23, %r93, 7;
	setp.lt.u32 	%p17, %r20, 8;
	@%p17 bra 	$L__BB27_17;
	mul.wide.u32 	%rd34, %r94, 4;
	add.s64 	%rd35, %rd5, %rd34;
	ld.local.f32 	%f102, [%rd35];
	sub.f32 	%f103, %f102, %f10;
	fma.rn.f32 	%f104, %f103, %f103, %f215;
	ld.local.f32 	%f105, [%rd35+4];
	sub.f32 	%f106, %f105, %f10;
	fma.rn.f32 	%f107, %f106, %f106, %f104;
	ld.local.f32 	%f108, [%rd35+8];
	sub.f32 	%f109, %f108, %f10;
	fma.rn.f32 	%f110, %f109, %f109, %f107;
	ld.local.f32 	%f111, [%rd35+12];
	sub.f32 	%f112, %f111, %f10;
	fma.rn.f32 	%f113, %f112, %f112, %f110;
	ld.local.f32 	%f114, [%rd35+16];
	sub.f32 	%f115, %f114, %f10;
	fma.rn.f32 	%f116, %f115, %f115, %f113;
	ld.local.f32 	%f117, [%rd35+20];
	sub.f32 	%f118, %f117, %f10;
	fma.rn.f32 	%f119, %f118, %f118, %f116;
	ld.local.f32 	%f120, [%rd35+24];
	sub.f32 	%f121, %f120, %f10;
	fma.rn.f32 	%f122, %f121, %f121, %f119;
	ld.local.f32 	%f123, [%rd35+28];
	sub.f32 	%f124, %f123, %f10;
	fma.rn.f32 	%f215, %f124, %f124, %f122;
	add.s32 	%r94, %r94, 8;
$L__BB27_17:
	setp.eq.s32 	%p18, %r23, 0;
	@%p18 bra 	$L__BB27_24;
	and.b32  	%r26, %r93, 3;
	setp.lt.u32 	%p19, %r23, 4;
	@%p19 bra 	$L__BB27_20;
	mul.wide.u32 	%rd36, %r94, 4;
	add.s64 	%rd37, %rd5, %rd36;
	ld.local.f32 	%f126, [%rd37];
	sub.f32 	%f127, %f126, %f10;
	fma.rn.f32 	%f128, %f127, %f127, %f215;
	ld.local.f32 	%f129, [%rd37+4];
	sub.f32 	%f130, %f129, %f10;
	fma.rn.f32 	%f131, %f130, %f130, %f128;
	ld.local.f32 	%f132, [%rd37+8];
	sub.f32 	%f133, %f132, %f10;
	fma.rn.f32 	%f134, %f133, %f133, %f131;
	ld.local.f32 	%f135, [%rd37+12];
	sub.f32 	%f136, %f135, %f10;
	fma.rn.f32 	%f215, %f136, %f136, %f134;
	add.s32 	%r94, %r94, 4;
$L__BB27_20:
	setp.eq.s32 	%p20, %r26, 0;
	@%p20 bra 	$L__BB27_24;
	mul.wide.u32 	%rd38, %r94, 4;
	add.s64 	%rd16, %rd5, %rd38;
	ld.local.f32 	%f137, [%rd16];
	sub.f32 	%f138, %f137, %f10;
	fma.rn.f32 	%f215, %f138, %f138, %f215;
	setp.eq.s32 	%p21, %r26, 1;
	@%p21 bra 	$L__BB27_24;
	ld.local.f32 	%f139, [%rd16+4];
	sub.f32 	%f140, %f139, %f10;
	fma.rn.f32 	%f215, %f140, %f140, %f215;
	setp.eq.s32 	%p22, %r26, 2;
	@%p22 bra 	$L__BB27_24;
	ld.local.f32 	%f141, [%rd16+8];
	sub.f32 	%f142, %f141, %f10;
	fma.rn.f32 	%f215, %f142, %f142, %f215;
$L__BB27_24:
	mov.b32 	%r67, %f215;
	shfl.sync.bfly.b32	%r68|%p24, %r67, 16, 31, -1;
	mov.b32 	%f143, %r68;
	add.f32 	%f144, %f215, %f143;
	mov.b32 	%r69, %f144;
	shfl.sync.bfly.b32	%r70|%p25, %r69, 8, 31, -1;
	mov.b32 	%f145, %r70;
	add.f32 	%f146, %f144, %f145;
	mov.b32 	%r71, %f146;
	shfl.sync.bfly.b32	%r72|%p26, %r71, 4, 31, -1;
	mov.b32 	%f147, %r72;
	add.f32 	%f148, %f146, %f147;
	mov.b32 	%r73, %f148;
	shfl.sync.bfly.b32	%r74|%p27, %r73, 2, 31, -1;
	mov.b32 	%f149, %r74;
	add.f32 	%f150, %f148, %f149;
	mov.b32 	%r75, %f150;
	shfl.sync.bfly.b32	%r76|%p28, %r75, 1, 31, -1;
	mov.b32 	%f151, %r76;
	add.f32 	%f152, %f150, %f151;
	div.rn.f32 	%f153, %f152, %f1;
	add.f32 	%f154, %f153, 0f3727C5AC;
	rsqrt.approx.f32 	%f25, %f154;
	@%p13 bra 	$L__BB27_32;
	and.b32  	%r31, %r93, 3;
	setp.lt.u32 	%p29, %r93, 4;
	mov.b32 	%r98, 0;
	@%p29 bra 	$L__BB27_28;
	and.b32  	%r98, %r93, 536870908;
	mov.b32 	%r99, 0;
$L__BB27_27:
	.pragma "nounroll";
	shl.b32 	%r79, %r99, 5;
	add.s32 	%r80, %r79, %r1;
	mul.wide.u32 	%rd39, %r80, 4;
	add.s64 	%rd40, %rd3, %rd39;
	ld.global.f32 	%f155, [%rd40];
	mul.wide.u32 	%rd41, %r99, 4;
	add.s64 	%rd42, %rd5, %rd41;
	ld.local.f32 	%f156, [%rd42];
	sub.f32 	%f157, %f156, %f10;
	mul.f32 	%f158, %f25, %f157;
	add.s64 	%rd43, %rd2, %rd39;
	ld.global.f32 	%f159, [%rd43];
	fma.rn.f32 	%f160, %f155, %f158, %f159;
	st.local.f32 	[%rd42], %f160;
	ld.global.f32 	%f161, [%rd40+128];
	ld.local.f32 	%f162, [%rd42+4];
	sub.f32 	%f163, %f162, %f10;
	mul.f32 	%f164, %f25, %f163;
	ld.global.f32 	%f165, [%rd43+128];
	fma.rn.f32 	%f166, %f161, %f164, %f165;
	st.local.f32 	[%rd42+4], %f166;
	add.s32 	%r81, %r80, 64;
	mul.wide.u32 	%rd44, %r81, 4;
	add.s64 	%rd45, %rd3, %rd44;
	ld.global.f32 	%f167, [%rd45];
	ld.local.f32 	%f168, [%rd42+8];
	sub.f32 	%f169, %f168, %f10;
	mul.f32 	%f170, %f25, %f169;
	add.s64 	%rd46, %rd2, %rd44;
	ld.global.f32 	%f171, [%rd46];
	fma.rn.f32 	%f172, %f167, %f170, %f171;
	st.local.f32 	[%rd42+8], %f172;
	add.s32 	%r82, %r80, 96;
	mul.wide.u32 	%rd47, %r82, 4;
	add.s64 	%rd48, %rd3, %rd47;
	ld.global.f32 	%f173, [%rd48];
	ld.local.f32 	%f174, [%rd42+12];
	sub.f32 	%f175, %f174, %f10;
	mul.f32 	%f176, %f25, %f175;
	add.s64 	%rd49, %rd2, %rd47;
	ld.global.f32 	%f177, [%rd49];
	fma.rn.f32 	%f178, %f173, %f176, %f177;
	st.local.f32 	[%rd42+12], %f178;
	add.s32 	%r99, %r99, 4;
	setp.eq.s32 	%p30, %r99, %r98;
	@%p30 bra 	$L__BB27_28;
	bra.uni 	$L__BB27_27;
$L__BB27_28:
	setp.eq.s32 	%p31, %r31, 0;
	@%p31 bra 	$L__BB27_32;
	shl.b32 	%r83, %r98, 5;
	add.s32 	%r34, %r83, %r1;
	mul.wide.u32 	%rd50, %r34, 4;
	add.s64 	%rd51, %rd3, %rd50;
	ld.global.f32 	%f179, [%rd51];
	mul.wide.u32 	%rd52, %r98, 4;
	add.s64 	%rd17, %rd5, %rd52;
	ld.local.f32 	%f180, [%rd17];
	sub.f32 	%f181, %f180, %f10;
	mul.f32 	%f182, %f25, %f181;
	add.s64 	%rd53, %rd2, %rd50;
	ld.global.f32 	%f183, [%rd53];
	fma.rn.f32 	%f184, %f179, %f182, %f183;
	st.local.f32 	[%rd17], %f184;
	setp.eq.s32 	%p32, %r31, 1;
	@%p32 bra 	$L__BB27_32;
	add.s32 	%r84, %r34, 32;
	mul.wide.u32 	%rd54, %r84, 4;
	add.s64 	%rd55, %rd3, %rd54;
	ld.global.f32 	%f185, [%rd55];
	ld.local.f32 	%f186, [%rd17+4];
	sub.f32 	%f187, %f186, %f10;
	mul.f32 	%f188, %f25, %f187;
	add.s64 	%rd56, %rd2, %rd54;
	ld.global.f32 	%f189, [%rd56];
	fma.rn.f32 	%f190, %f185, %f188, %f189;
	st.local.f32 	[%rd17+4], %f190;
	setp.eq.s32 	%p33, %r31, 2;
	@%p33 bra 	$L__BB27_32;
	add.s32 	%r85, %r34, 64;
	mul.wide.u32 	%rd57, %r85, 4;
	add.s64 	%rd58, %rd3, %rd57;
	ld.global.f32 	%f191, [%rd58];
	ld.local.f32 	%f192, [%rd17+8];
	sub.f32 	%f193, %f192, %f10;
	mul.f32 	%f194, %f25, %f193;
	add.s64 	%rd59, %rd2, %rd57;
	ld.global.f32 	%f195, [%rd59];
	fma.rn.f32 	%f196, %f191, %f194, %f195;
	st.local.f32 	[%rd17+8], %f196;
$L__BB27_32:
	setp.ge.s32 	%p34, %r1, %r45;
	@%p34 bra 	$L__BB27_40;
	setp.lt.u32 	%p35, %r5, 96;
	mov.b32 	%r103, 0;
	mov.u32 	%r102, %r1;
	@%p35 bra 	$L__BB27_36;
	mov.b32 	%r101, 0;
	mov.u32 	%r102, %r1;
$L__BB27_35:
	.pragma "nounroll";
	mul.wide.u32 	%rd60, %r101, 4;
	add.s64 	%rd61, %rd5, %rd60;
	ld.local.f32 	%f197, [%rd61];
	cvt.u64.u32 	%rd62, %r102;
	add.s64 	%rd63, %rd62, %rd7;
	shl.b64 	%rd64, %rd63, 2;
	add.s64 	%rd65, %rd4, %rd64;
	st.global.f32 	[%rd65], %f197;
	ld.local.f32 	%f198, [%rd61+4];
	st.global.f32 	[%rd65+128], %f198;
	ld.local.f32 	%f199, [%rd61+8];
	st.global.f32 	[%rd65+256], %f199;
	add.s32 	%r101, %r101, 4;
	ld.local.f32 	%f200, [%rd61+12];
	st.global.f32 	[%rd65+384], %f200;
	add.s32 	%r102, %r102, 128;
	setp.ne.s32 	%p36, %r101, %r7;
	mov.u32 	%r103, %r7;
	@%p36 bra 	$L__BB27_35;
$L__BB27_36:
	setp.eq.s32 	%p37, %r6, 0;
	@%p37 bra 	$L__BB27_40;
	setp.eq.s32 	%p38, %r6, 1;
	mul.wide.u32 	%rd66, %r103, 4;
	add.s64 	%rd18, %rd5, %rd66;
	ld.local.f32 	%f201, [%rd18];
	cvt.u64.u32 	%rd67, %r102;
	add.s64 	%rd68, %rd67, %rd7;
	shl.b64 	%rd69, %rd68, 2;
	add.s64 	%rd19, %rd4, %rd69;
	st.global.f32 	[%rd19], %f201;
	@%p38 bra 	$L__BB27_40;
	setp.eq.s32 	%p39, %r6, 2;
	ld.local.f32 	%f202, [%rd18+4];
	st.global.f32 	[%rd19+128], %f202;
	@%p39 bra 	$L__BB27_40;
	ld.local.f32 	%f203, [%rd18+8];
	st.global.f32 	[%rd19+256], %f203;
$L__BB27_40:
	add.s32 	%r88, %r88, %r4;
	setp.lt.s32 	%p40, %r88, %r44;
	@%p40 bra 	$L__BB27_2;
$L__BB27_41:
	ret;

}
	// .globl	_Z16layer_norm_floatILi32ELi30EEvPfS0_S0_S0_ii
.visible .entry _Z16layer_norm_floatILi32ELi30EEvPfS0_S0_S0_ii(
	.param .u64 .ptr .align 1 _Z16layer_norm_floatILi32ELi30EEvPfS0_S0_S0_ii_param_0,
	.param .u64 .ptr .align 1 _Z16layer_norm_floatILi32ELi30EEvPfS0_S0_S0_ii_param_1,
	.param .u64 .ptr .align 1 _Z16layer_norm_floatILi32ELi30EEvPfS0_S0_S0_ii_param_2,
	.param .u64 .ptr .align 1 _Z16layer_norm_floatILi32ELi30EEvPfS0_S0_S0_ii_param_3,
	.param .u32 _Z16layer_norm_floatILi32ELi30EEvPfS0_S0_S0_ii_param_4,
	.param .u32 _Z16layer_norm_floatILi32ELi30EEvPfS0_S0_S0_ii_param_5
)
{
	.local .align 8 .b8 	__local_depot28[120];
	.reg .b64 	%SP;
	.reg .b64 	%SPL;
	.reg .pred 	%p<41>;
	.reg .b32 	%r<104>;
	.reg .b32 	%f<216>;
	.reg .b64 	%rd<72>;

	mov.u64 	%SPL, __local_depot28;
	ld.param.u64 	%rd20, [_Z16layer_norm_floatILi32ELi30EEvPfS0_S0_S0_ii_param_0];
	ld.param.u64 	%rd21, [_Z16layer_norm_floatILi32ELi30EEvPfS0_S0_S0_ii_param_1];
	ld.param.u64 	%rd22, [_Z16layer_norm_floatILi32ELi30EEvPfS0_S0_S0_ii_param_2];
	ld.param.u64 	%rd23, [_Z16layer_norm_floatILi32ELi30EEvPfS0_S0_S0_ii_param_3];
	ld.param.u32 	%r44, [_Z16layer_norm_floatILi32ELi30EEvPfS0_S0_S0_ii_param_4];
	ld.param.u32 	%r45, [_Z16layer_norm_floatILi32ELi30EEvPfS0_S0_S0_ii_param_5];
	cvta.to.global.u64 	%rd1, %rd20;
	cvta.to.global.u64 	%rd2, %rd23;
	cvta.to.global.u64 	%rd3, %rd22;
	cvta.to.global.u64 	%rd4, %rd21;
	add.u64 	%rd5, %SPL, 0;
	mov.u32 	%r1, %tid.x;
	mov.u32 	%r46, %tid.y;
	mov.u32 	%r47, %ctaid.x;
	mov.u32 	%r2, %ntid.y;
	mad.lo.s32 	%r88, %r47, %r2, %r46;
	setp.ge.s32 	%p1, %r88, %r44;
	@%p1 bra 	$L__BB28_41;
	cvt.rn.f32.s32 	%f1, %r45;
	mov.u32 	%r48, %nctaid.x;
	mul.lo.s32 	%r4, %r2, %r48;
	not.b32 	%r49, %r1;
	add.s32 	%r5, %r45, %r49;
	shr.u32 	%r50, %r5, 5;
	add.s32 	%r51, %r50, 1;
	and.b32  	%r6, %r51, 3;
	and.b32  	%r7, %r51, 268435452;
	neg.s32 	%r8, %r7;
	add.s64 	%rd6, %rd1, 256;
$L__BB28_2:
	setp.ge.s32 	%p2, %r1, %r45;
	mul.lo.s32 	%r53, %r88, %r45;
	cvt.s64.s32 	%rd7, %r53;
	mov.b32 	%r93, 0;
	mov.f32 	%f207, 0f00000000;
	@%p2 bra 	$L__BB28_10;
	setp.lt.u32 	%p3, %r5, 96;
	mov.f32 	%f207, 0f00000000;
	mov.b32 	%r90, 0;
	mov.u32 	%r92, %r1;
	@%p3 bra 	$L__BB28_6;
	add.s64 	%rd71, %rd5, 8;
	cvt.u64.u32 	%rd25, %r1;
	add.s64 	%rd26, %rd25, %rd7;
	shl.b64 	%rd27, %rd26, 2;
	add.s64 	%rd70, %rd6, %rd27;
	mov.f32 	%f207, 0f00000000;
	mov.u32 	%r91, %r8;
	mov.u32 	%r92, %r1;
$L__BB28_5:
	.pragma "nounroll";
	ld.global.f32 	%f30, [%rd70+-256];
	add.f32 	%f31, %f207, %f30;
	ld.global.f32 	%f32, [%rd70+-128];
	st.local.v2.f32 	[%rd71+-8], {%f30, %f32};
	add.f32 	%f33, %f31, %f32;
	ld.global.f32 	%f34, [%rd70];
	add.f32 	%f35, %f33, %f34;
	ld.global.f32 	%f36, [%rd70+128];
	st.local.v2.f32 	[%rd71], {%f34, %f36};
	add.f32 	%f207, %f35, %f36;
	add.s32 	%r92, %r92, 128;
	add.s64 	%rd71, %rd71, 16;
	add.s32 	%r91, %r91, 4;
	add.s64 	%rd70, %rd70, 512;
	setp.eq.s32 	%p4, %r91, 0;
	mov.u32 	%r90, %r7;
	@%p4 bra 	$L__BB28_6;
	bra.uni 	$L__BB28_5;
$L__BB28_6:
	setp.eq.s32 	%p5, %r6, 0;
	mov.u32 	%r93, %r7;
	@%p5 bra 	$L__BB28_10;
	setp.eq.s32 	%p6, %r6, 1;
	cvt.u64.u32 	%rd28, %r92;
	add.s64 	%rd29, %rd28, %rd7;
	shl.b64 	%rd30, %rd29, 2;
	add.s64 	%rd10, %rd1, %rd30;
	ld.global.f32 	%f37, [%rd10];
	mul.wide.u32 	%rd31, %r90, 4;
	add.s64 	%rd11, %rd5, %rd31;
	st.local.f32 	[%rd11], %f37;
	add.f32 	%f207, %f207, %f37;
	add.s32 	%r93, %r90, 1;
	@%p6 bra 	$L__BB28_10;
	setp.eq.s32 	%p7, %r6, 2;
	ld.global.f32 	%f38, [%rd10+128];
	st.local.f32 	[%rd11+4], %f38;
	add.f32 	%f207, %f207, %f38;
	add.s32 	%r93, %r90, 2;
	@%p7 bra 	$L__BB28_10;
	ld.global.f32 	%f39, [%rd10+256];
	st.local.f32 	[%rd11+8], %f39;
	add.f32 	%f207, %f207, %f39;
	add.s32 	%r93, %r90, 3;
$L__BB28_10:
	mov.b32 	%r55, %f207;
	shfl.sync.bfly.b32	%r56|%p8, %r55, 16, 31, -1;
	mov.b32 	%f41, %r56;
	add.f32 	%f42, %f207, %f41;
	mov.b32 	%r57, %f42;
	shfl.sync.bfly.b32	%r58|%p9, %r57, 8, 31, -1;
	mov.b32 	%f43, %r58;
	add.f32 	%f44, %f42, %f43;
	mov.b32 	%r59, %f44;
	shfl.sync.bfly.b32	%r60|%p10, %r59, 4, 31, -1;
	mov.b32 	%f45, %r60;
	add.f32 	%f46, %f44, %f45;
	mov.b32 	%r61, %f46;
	shfl.sync.bfly.b32	%r62|%p11, %r61, 2, 31, -1;
	mov.b32 	%f47, %r62;
	add.f32 	%f48, %f46, %f47;
	mov.b32 	%r63, %f48;
	shfl.sync.bfly.b32	%r64|%p12, %r63, 1, 31, -1;
	mov.b32 	%f49, %r64;
	add.f32 	%f50, %f48, %f49;
	div.rn.f32 	%f10, %f50, %f1;
	setp.eq.s32 	%p13, %r93, 0;
	mov.f32 	%f215, 0f00000000;
	@%p13 bra 	$L__BB28_24;
	and.b32  	%r20, %r93, 15;
	setp.lt.u32 	%p14, %r93, 16;
	mov.f32 	%f215, 0f00000000;
	mov.b32 	%r94, 0;
	@%p14 bra 	$L__BB28_14;
	and.b32  	%r94, %r93, 536870896;
	mov.f32 	%f215, 0f00000000;
	mov.b32 	%r97, 0;
$L__BB28_13:
	.pragma "nounroll";
	mul.wide.u32 	%rd32, %r97, 4;
	add.s64 	%rd33, %rd5, %rd32;
	ld.local.v2.f32 	{%f54, %f55}, [%rd33];
	sub.f32 	%f56, %f54, %f10;
	fma.rn.f32 	%f57, %f56, %f56, %f215;
	sub.f32 	%f58, %f55, %f10;
	fma.rn.f32 	%f59, %f58, %f58, %f57;
	ld.local.v2.f32 	{%f60, %f61}, [%rd33+8];
	sub.f32 	%f62, %f60, %f10;
	fma.rn.f32 	%f63, %f62, %f62, %f59;
	sub.f32 	%f64, %f61, %f10;
	fma.rn.f32 	%f65, %f64, %f64, %f63;
	ld.local.v2.f32 	{%f66, %f67}, [%rd33+16];
	sub.f32 	%f68, %f66, %f10;
	fma.rn.f32 	%f69, %f68, %f68, %f65;
	sub.f32 	%f70, %f67, %f10;
	fma.rn.f32 	%f71, %f70, %f70, %f69;
	ld.local.v2.f32 	{%f72, %f73}, [%rd33+24];
	sub.f32 	%f74, %f72, %f10;
	fma.rn.f32 	%f75, %f74, %f74, %f71;
	sub.f32 	%f76, %f73, %f10;
	fma.rn.f32 	%f77, %f76, %f76, %f75;
	ld.local.v2.f32 	{%f78, %f79}, [%rd33+32];
	sub.f32 	%f80, %f78, %f10;
	fma.rn.f32 	%f81, %f80, %f80, %f77;
	sub.f32 	%f82, %f79, %f10;
	fma.rn.f32 	%f83, %f82, %f82, %f81;
	ld.local.v2.f32 	{%f84, %f85}, [%rd33+40];
	sub.f32 	%f86, %f84, %f10;
	fma.rn.f32 	%f87, %f86, %f86, %f83;
	sub.f32 	%f88, %f85, %f10;
	fma.rn.f32 	%f89, %f88, %f88, %f87;
	ld.local.v2.f32 	{%f90, %f91}, [%rd33+48];
	sub.f32 	%f92, %f90, %f10;
	fma.rn.f32 	%f93, %f92, %f92, %f89;
	sub.f32 	%f94, %f91, %f10;
	fma.rn.f32 	%f95, %f94, %f94, %f93;
	ld.local.v2.f32 	{%f96, %f97}, [%rd33+56];
	sub.f32 	%f98, %f96, %f10;
	fma.rn.f32 	%f99, %f98, %f98, %f95;
	sub.f32 	%f100, %f97, %f10;
	fma.rn.f32 	%f215, %f100, %f100, %f99;
	add.s32 	%r97, %r97, 16;
	setp.eq.s32 	%p15, %r97, %r94;
	@%p15 bra 	$L__BB28_14;
	bra.uni 	$L__BB28_13;
$L__BB28_14:
	setp.eq.s32 	%p16, %r20, 0;
	@%p16 bra 	$L__BB28_24;
	and.b32  	%r23, %r93, 7;
	setp.lt.u32 	%p17, %r20, 8;
	@%p17 bra 	$L__BB28_17;
	mul.wide.u32 	%rd34, %r94, 4;
	add.s64 	%rd35, %rd5, %rd34;
	ld.local.f32 	%f102, [%rd35];
	sub.f32 	%f103, %f102, %f10;
	fma.rn.f32 	%f104, %f103, %f103, %f215;
	ld.local.f32 	%f105, [%rd35+4];
	sub.f32 	%f106, %f105, %f10;
	fma.rn.f32 	%f107, %f106, %f106, %f104;
	ld.local.f32 	%f108, [%rd35+8];
	sub.f32 	%f109, %f108, %f10;
	fma.rn.f32 	%f110, %f109, %f109, %f107;
	ld.local.f32 	%f111, [%rd35+12];
	sub.f32 	%f112, %f111, %f10;
	fma.rn.f32 	%f113, %f112, %f112, %f110;
	ld.local.f32 	%f114, [%rd35+16];
	sub.f32 	%f115, %f114, %f10;
	fma.rn.f32 	%f116, %f115, %f115, %f113;
	ld.local.f32 	%f117, [%rd35+20];
	sub.f32 	%f118, %f117, %f10;
	fma.rn.f32 	%f119, %f118, %f118, %f116;
	ld.local.f32 	%f120, [%rd35+24];
	sub.f32 	%f121, %f120, %f10;
	fma.rn.f32 	%f122, %f121, %f121, %f119;
	ld.local.f32 	%f123, [%rd35+28];
	sub.f32 	%f124, %f123, %f10;
	fma.rn.f32 	%f215, %f124, %f124, %f122;
	add.s32 	%r94, %r94, 8;
$L__BB28_17:
	setp.eq.s32 	%p18, %r23, 0;
	@%p18 bra 	$L__BB28_24;
	and.b32  	%r26, %r93, 3;
	setp.lt.u32 	%p19, %r23, 4;
	@%p19 bra 	$L__BB28_20;
	mul.wide.u32 	%rd36, %r94, 4;
	add.s64 	%rd37, %rd5, %rd36;
	ld.local.f32 	%f126, [%rd37];
	sub.f32 	%f127, %f126, %f10;
	fma.rn.f32 	%f128, %f127, %f127, %f215;
	ld.local.f32 	%f129, [%rd37+4];
	sub.f32 	%f130, %f129, %f10;
	fma.rn.f32 	%f131, %f130, %f130, %f128;
	ld.local.f32 	%f132, [%rd37+8];
	sub.f32 	%f133, %f132, %f10;
	fma.rn.f32 	%f134, %f133, %f133, %f131;
	ld.local.f32 	%f135, [%rd37+12];
	sub.f32 	%f136, %f135, %f10;
	fma.rn.f32 	%f215, %f136, %f136, %f134;
	add.s32 	%r94, %r94, 4;
$L__BB28_20:
	setp.eq.s32 	%p20, %r26, 0;
	@%p20 bra 	$L__BB28_24;
	mul.wide.u32 	%rd38, %r94, 4;
	add.s64 	%rd16, %rd5, %rd38;
	ld.local.f32 	%f137, [%rd16];
	sub.f32 	%f138, %f137, %f10;
	fma.rn.f32 	%f215, %f138, %f138, %f215;
	setp.eq.s32 	%p21, %r26, 1;
	@%p21 bra 	$L__BB28_24;
	ld.local.f32 	%f139, [%rd16+4];
	sub.f32 	%f140, %f139, %f10;
	fma.rn.f32 	%f215, %f140, %f140, %f215;
	setp.eq.s32 	%p22, %r26, 2;
	@%p22 bra 	$L__BB28_24;
	ld.local.f32 	%f141, [%rd16+8];
	sub.f32 	%f142, %f141, %f10;
	fma.rn.f32 	%f215, %f142, %f142, %f215;
$L__BB28_24:
	mov.b32 	%r67, %f215;
	shfl.sync.bfly.b32	%r68|%p24, %r67, 16, 31, -1;
	mov.b32 	%f143, %r68;
	add.f32 	%f144, %f215, %f143;
	mov.b32 	%r69, %f144;
	shfl.sync.bfly.b32	%r70|%p25, %r69, 8, 31, -1;
	mov.b32 	%f145, %r70;
	add.f32 	%f146, %f144, %f145;
	mov.b32 	%r71, %f146;
	shfl.sync.bfly.b32	%r72|%p26, %r71, 4, 31, -1;
	mov.b32 	%f147, %r72;
	add.f32 	%f148, %f146, %f147;
	mov.b32 	%r73, %f148;
	shfl.sync.bfly.b32	%r74|%p27, %r73, 2, 31, -1;
	mov.b32 	%f149, %r74;
	add.f32 	%f150, %f148, %f149;
	mov.b32 	%r75, %f150;
	shfl.sync.bfly.b32	%r76|%p28, %r75, 1, 31, -1;
	mov.b32 	%f151, %r76;
	add.f32 	%f152, %f150, %f151;
	div.rn.f32 	%f153, %f152, %f1;
	add.f32 	%f154, %f153, 0f3727C5AC;
	rsqrt.approx.f32 	%f25, %f154;
	@%p13 bra 	$L__BB28_32;
	and.b32  	%r31, %r93, 3;
	setp.lt.u32 	%p29, %r93, 4;
	mov.b32 	%r98, 0;
	@%p29 bra 	$L__BB28_28;
	and.b32  	%r98, %r93, 536870908;
	mov.b32 	%r99, 0;
$L__BB28_27:
	.pragma "nounroll";
	shl.b32 	%r79, %r99, 5;
	add.s32 	%r80, %r79, %r1;
	mul.wide.u32 	%rd39, %r80, 4;
	add.s64 	%rd40, %rd3, %rd39;
	ld.global.f32 	%f155, [%rd40];
	mul.wide.u32 	%rd41, %r99, 4;
	add.s64 	%rd42, %rd5, %rd41;
	ld.local.v2.f32 	{%f156, %f157}, [%rd42];
	sub.f32 	%f158, %f156, %f10;
	mul.f32 	%f159, %f25, %f158;
	add.s64 	%rd43, %rd2, %rd39;
	ld.global.f32 	%f160, [%rd43];
	fma.rn.f32 	%f161, %f155, %f159, %f160;
	ld.global.f32 	%f162, [%rd40+128];
	sub.f32 	%f163, %f157, %f10;
	mul.f32 	%f164, %f25, %f163;
	ld.global.f32 	%f165, [%rd43+128];
	fma.rn.f32 	%f166, %f162, %f164, %f165;
	st.local.v2.f32 	[%rd42], {%f161, %f166};
	add.s32 	%r81, %r80, 64;
	mul.wide.u32 	%rd44, %r81, 4;
	add.s64 	%rd45, %rd3, %rd44;
	ld.global.f32 	%f167, [%rd45];
	ld.local.v2.f32 	{%f168, %f169}, [%rd42+8];
	sub.f32 	%f170, %f168, %f10;
	mul.f32 	%f171, %f25, %f170;
	add.s64 	%rd46, %rd2, %rd44;
	ld.global.f32 	%f172, [%rd46];
	fma.rn.f32 	%f173, %f167, %f171, %f172;
	add.s32 	%r82, %r80, 96;
	mul.wide.u32 	%rd47, %r82, 4;
	add.s64 	%rd48, %rd3, %rd47;
	ld.global.f32 	%f174, [%rd48];
	sub.f32 	%f175, %f169, %f10;
	mul.f32 	%f176, %f25, %f175;
	add.s64 	%rd49, %rd2, %rd47;
	ld.global.f32 	%f177, [%rd49];
	fma.rn.f32 	%f178, %f174, %f176, %f177;
	st.local.v2.f32 	[%rd42+8], {%f173, %f178};
	add.s32 	%r99, %r99, 4;
	setp.eq.s32 	%p30, %r99, %r98;
	@%p30 bra 	$L__BB28_28;
	bra.uni 	$L__BB28_27;
$L__BB28_28:
	setp.eq.s32 	%p31, %r31, 0;
	@%p31 bra 	$L__BB28_32;
	shl.b32 	%r83, %r98, 5;
	add.s32 	%r34, %r83, %r1;
	mul.wide.u32 	%rd50, %r34, 4;
	add.s64 	%rd51, %rd3, %rd50;
	ld.global.f32 	%f179, [%rd51];
	mul.wide.u32 	%rd52, %r98, 4;
	add.s64 	%rd17, %rd5, %rd52;
	ld.local.f32 	%f180, [%rd17];
	sub.f32 	%f181, %f180, %f10;
	mul.f32 	%f182, %f25, %f181;
	add.s64 	%rd53, %rd2, %rd50;
	ld.global.f32 	%f183, [%rd53];
	fma.rn.f32 	%f184, %f179, %f182, %f183;
	st.local.f32 	[%rd17], %f184;
	setp.eq.s32 	%p32, %r31, 1;
	@%p32 bra 	$L__BB28_32;
	add.s32 	%r84, %r34, 32;
	mul.wide.u32 	%rd54, %r84, 4;
	add.s64 	%rd55, %rd3, %rd54;
	ld.global.f32 	%f185, [%rd55];
	ld.local.f32 	%f186, [%rd17+4];
	sub.f32 	%f187, %f186, %f10;
	mul.f32 	%f188, %f25, %f187;
	add.s64 	%rd56, %rd2, %rd54;
	ld.global.f32 	%f189, [%rd56];
	fma.rn.f32 	%f190, %f185, %f188, %f189;
	st.local.f32 	[%rd17+4], %f190;
	setp.eq.s32 	%p33, %r31, 2;
	@%p33 bra 	$L__BB28_32;
	add.s32 	%r85, %r34, 64;
	mul.wide.u32 	%rd57, %r85, 4;
	add.s64 	%rd58, %rd3, %rd57;
	ld.global.f32 	%f191, [%rd58];
	ld.local.f32 	%f192, [%rd17+8];
	sub.f32 	%f193, %f192, %f10;
	mul.f32 	%f194, %f25, %f193;
	add.s64 	%rd59, %rd2, %rd57;
	ld.global.f32 	%f195, [%rd59];
	fma.rn.f32 	%f196, %f191, %f194, %f195;
	st.local.f32 	[%rd17+8], %f196;
$L__BB28_32:
	setp.ge.s32 	%p34, %r1, %r45;
	@%p34 bra 	$L__BB28_40;
	setp.lt.u32 	%p35, %r5, 96;
	mov.b32 	%r103, 0;
	mov.u32 	%r102, %r1;
	@%p35 bra 	$L__BB28_36;
	mov.b32 	%r101, 0;
	mov.u32 	%r102, %r1;
$L__BB28_35:
	.pragma "nounroll";
	mul.wide.u32 	%rd60, %r101, 4;
	add.s64 	%rd61, %rd5, %rd60;
	ld.local.v2.f32 	{%f197, %f198}, [%rd61];
	cvt.u64.u32 	%rd62, %r102;
	add.s64 	%rd63, %rd62, %rd7;
	shl.b64 	%rd64, %rd63, 2;
	add.s64 	%rd65, %rd4, %rd64;
	st.global.f32 	[%rd65], %f197;
	st.global.f32 	[%rd65+128], %f198;
	ld.local.v2.f32 	{%f199, %f200}, [%rd61+8];
	st.global.f32 	[%rd65+256], %f199;
	add.s32 	%r101, %r101, 4;
	st.global.f32 	[%rd65+384], %f200;
	add.s32 	%r102, %r102, 128;
	setp.ne.s32 	%p36, %r101, %r7;
	mov.u32 	%r103, %r7;
	@%p36 bra 	$L__BB28_35;
$L__BB28_36:
	setp.eq.s32 	%p37, %r6, 0;
	@%p37 bra 	$L__BB28_40;
	setp.eq.s32 	%p38, %r6, 1;
	mul.wide.u32 	%rd66, %r103, 4;
	add.s64 	%rd18, %rd5, %rd66;
	ld.local.f32 	%f201, [%rd18];
	cvt.u64.u32 	%rd67, %r102;
	add.s64 	%rd68, %rd67, %rd7;
	shl.b64 	%rd69, %rd68, 2;
	add.s64 	%rd19, %rd4, %rd69;
	st.global.f32 	[%rd19], %f201;
	@%p38 bra 	$L__BB28_40;
	setp.eq.s32 	%p39, %r6, 2;
	ld.local.f32 	%f202, [%rd18+4];
	st.global.f32 	[%rd19+128], %f202;
	@%p39 bra 	$L__BB28_40;
	ld.local.f32 	%f203, [%rd18+8];
	st.global.f32 	[%rd19+256], %f203;
$L__BB28_40:
	add.s32 	%r88, %r88, %r4;
	setp.lt.s32 	%p40, %r88, %r44;
	@%p40 bra 	$L__BB28_2;
$L__BB28_41:
	ret;

}
	// .globl	_Z16layer_norm_floatILi32ELi31EEvPfS0_S0_S0_ii
.visible .entry _Z16layer_norm_floatILi32ELi31EEvPfS0_S0_S0_ii(
	.param .u64 .ptr .align 1 _Z16layer_norm_floatILi32ELi31EEvPfS0_S0_S0_ii_param_0,
	.param .u64 .ptr .align 1 _Z16layer_norm_floatILi32ELi31EEvPfS0_S0_S0_ii_param_1,
	.param .u64 .ptr .align 1 _Z16layer_norm_floatILi32ELi31EEvPfS0_S0_S0_ii_param_2,
	.param .u64 .ptr .align 1 _Z16layer_norm_floatILi32ELi31EEvPfS0_S0_S0_ii_param_3,
	.param .u32 _Z16layer_norm_floatILi32ELi31EEvPfS0_S0_S0_ii_param_4,
	.param .u32 _Z16layer_norm_floatILi32ELi31EEvPfS0_S0_S0_ii_param_5
)
{
	.local .align 4 .b8 	__local_depot29[124];
	.reg .b64 	%SP;
	.reg .b64 	%SPL;
	.reg .pred 	%p<41>;
	.reg .b32 	%r<104>;
	.reg .b32 	%f<216>;
	.reg .b64 	%rd<72>;

	mov.u64 	%SPL, __local_depot29;
	ld.param.u64 	%rd20, [_Z16layer_norm_floatILi32ELi31EEvPfS0_S0_S0_ii_param_0];
	ld.param.u64 	%rd21, [_Z16layer_norm_floatILi32ELi31EEvPfS0_S0_S0_ii_param_1];
	ld.param.u64 	%rd22, [_Z16layer_norm_floatILi32ELi31EEvPfS0_S0_S0_ii_param_2];
	ld.param.u64 	%rd23, [_Z16layer_norm_floatILi32ELi31EEvPfS0_S0_S0_ii_param_3];
	ld.param.u32 	%r44, [_Z16layer_norm_floatILi32ELi31EEvPfS0_S0_S0_ii_param_4];
	ld.param.u32 	%r45, [_Z16layer_norm_floatILi32ELi31EEvPfS0_S0_S0_ii_param_5];
	cvta.to.global.u64 	%rd1, %rd20;
	cvta.to.global.u64 	%rd2, %rd23;
	cvta.to.global.u64 	%rd3, %rd22;
	cvta.to.global.u64 	%rd4, %rd21;
	add.u64 	%rd5, %SPL, 0;
	mov.u32 	%r1, %tid.x;
	mov.u32 	%r46, %tid.y;
	mov.u32 	%r47, %ctaid.x;
	mov.u32 	%r2, %ntid.y;
	mad.lo.s32 	%r88, %r47, %r2, %r46;
	setp.ge.s32 	%p1, %r88, %r44;
	@%p1 bra 	$L__BB29_41;
	cvt.rn.f32.s32 	%f1, %r45;
	mov.u32 	%r48, %nctaid.x;
	mul.lo.s32 	%r4, %r2, %r48;
	not.b32 	%r49, %r1;
	add.s32 	%r5, %r45, %r49;
	shr.u32 	%r50, %r5, 5;
	add.s32 	%r51, %r50, 1;
	and.b32  	%r6, %r51, 3;
	and.b32  	%r7, %r51, 268435452;
	neg.s32 	%r8, %r7;
	add.s64 	%rd6, %rd1, 256;
$L__BB29_2:
	setp.ge.s32 	%p2, %r1, %r45;
	mul.lo.s32 	%r53, %r88, %r45;
	cvt.s64.s32 	%rd7, %r53;
	mov.b32 	%r93, 0;
	mov.f32 	%f207, 0f00000000;
	@%p2 bra 	$L__BB29_10;
	setp.lt.u32 	%p3, %r5, 96;
	mov.f32 	%f207, 0f00000000;
	mov.b32 	%r90, 0;
	mov.u32 	%r92, %r1;
	@%p3 bra 	$L__BB29_6;
	add.s64 	%rd71, %rd5, 8;
	cvt.u64.u32 	%rd25, %r1;
	add.s64 	%rd26, %rd25, %rd7;
	shl.b64 	%rd27, %rd26, 2;
	add.s64 	%rd70, %rd6, %rd27;
	mov.f32 	%f207, 0f00000000;
	mov.u32 	%r91, %r8;
	mov.u32 	%r92, %r1;
$L__BB29_5:
	.pragma "nounroll";
	ld.global.f32 	%f30, [%rd70+-256];
	st.local.f32 	[%rd71+-8], %f30;
	add.f32 	%f31, %f207, %f30;
	ld.global.f32 	%f32, [%rd70+-128];
	st.local.f32 	[%rd71+-4], %f32;
	add.f32 	%f33, %f31, %f32;
	ld.global.f32 	%f34, [%rd70];
	st.local.f32 	[%rd71], %f34;
	add.f32 	%f35, %f33, %f34;
	ld.global.f32 	%f36, [%rd70+128];
	st.local.f32 	[%rd71+4], %f36;
	add.f32 	%f207, %f35, %f36;
	add.s32 	%r92, %r92, 128;
	add.s64 	%rd71, %rd71, 16;
	add.s32 	%r91, %r91, 4;
	add.s64 	%rd70, %rd70, 512;
	setp.eq.s32 	%p4, %r91, 0;
	mov.u32 	%r90, %r7;
	@%p4 bra 	$L__BB29_6;
	bra.uni 	$L__BB29_5;
$L__BB29_6:
	setp.eq.s32 	%p5, %r6, 0;
	mov.u32 	%r93, %r7;
	@%p5 bra 	$L__BB29_10;
	setp.eq.s32 	%p6, %r6, 1;
	cvt.u64.u32 	%rd28, %r92;
	add.s64 	%rd29, %rd28, %rd7;
	shl.b64 	%rd30, %rd29, 2;
	add.s64 	%rd10, %rd1, %rd30;
	ld.global.f32 	%f37, [%rd10];
	mul.wide.u32 	%rd31, %r90, 4;
	add.s64 	%rd11, %rd5, %rd31;
	st.local.f32 	[%rd11], %f37;
	add.f32 	%f207, %f207, %f37;
	add.s32 	%r93, %r90, 1;
	@%p6 bra 	$L__BB29_10;
	setp.eq.s32 	%p7, %r6, 2;
	ld.global.f32 	%f38, [%rd10+128];
	st.local.f32 	[%rd11+4], %f38;
	add.f32 	%f207, %f207, %f38;
	add.s32 	%r93, %r90, 2;
	@%p7 bra 	$L__BB29_10;
	ld.global.f32 	%f39, [%rd10+256];
	st.local.f32 	[%rd11+8], %f39;
	add.f32 	%f207, %f207, %f39;
	add.s32 	%r93, %r90, 3;
$L__BB29_10:
	mov.b32 	%r55, %f207;
	shfl.sync.bfly.b32	%r56|%p8, %r55, 16, 31, -1;
	mov.b32 	%f41, %r56;
	add.f32 	%f42, %f207, %f41;
	mov.b32 	%r57, %f42;
	shfl.sync.bfly.b32	%r58|%p9, %r57, 8, 31, -1;
	mov.b32 	%f43, %r58;
	add.f32 	%f44, %f42, %f43;
	mov.b32 	%r59, %f44;
	shfl.sync.bfly.b32	%r60|%p10, %r59, 4, 31, -1;
	mov.b32 	%f45, %r60;
	add.f32 	%f46, %f44, %f45;
	mov.b32 	%r61, %f46;
	shfl.sync.bfly.b32	%r62|%p11, %r61, 2, 31, -1;
	mov.b32 	%f47, %r62;
	add.f32 	%f48, %f46, %f47;
	mov.b32 	%r63, %f48;
	shfl.sync.bfly.b32	%r64|%p12, %r63, 1, 31, -1;
	mov.b32 	%f49, %r64;
	add.f32 	%f50, %f48, %f49;
	div.rn.f32 	%f10, %f50, %f1;
	setp.eq.s32 	%p13, %r93, 0;
	mov.f32 	%f215, 0f00000000;
	@%p13 bra 	$L__BB29_24;
	and.b32  	%r20, %r93, 15;
	setp.lt.u32 	%p14, %r93, 16;
	mov.f32 	%f215, 0f00000000;
	mov.b32 	%r94, 0;
	@%p14 bra 	$L__BB29_14;
	and.b32  	%r94, %r93, 536870896;
	mov.f32 	%f215, 0f00000000;
	mov.b32 	%r97, 0;
$L__BB29_13:
	.pragma "nounroll";
	mul.wide.u32 	%rd32, %r97, 4;
	add.s64 	%rd33, %rd5, %rd32;
	ld.local.f32 	%f54, [%rd33];
	sub.f32 	%f55, %f54, %f10;
	fma.rn.f32 	%f56, %f55, %f55, %f215;
	ld.local.f32 	%f57, [%rd33+4];
	sub.f32 	%f58, %f57, %f10;
	fma.rn.f32 	%f59, %f58, %f58, %f56;
	ld.local.f32 	%f60, [%rd33+8];
	sub.f32 	%f61, %f60, %f10;
	fma.rn.f32 	%f62, %f61, %f61, %f59;
	ld.local.f32 	%f63, [%rd33+12];
	sub.f32 	%f64, %f63, %f10;
	fma.rn.f32 	%f65, %f64, %f64, %f62;
	ld.local.f32 	%f66, [%rd33+16];
	sub.f32 	%f67, %f66, %f10;
	fma.rn.f32 	%f68, %f67, %f67, %f65;
	ld.local.f32 	%f69, [%rd33+20];
	sub.f32 	%f70, %f69, %f10;
	fma.rn.f32 	%f71, %f70, %f70, %f68;
	ld.local.f32 	%f72, [%rd33+24];
	sub.f32 	%f73, %f72, %f10;
	fma.rn.f32 	%f74, %f73, %f73, %f71;
	ld.local.f32 	%f75, [%rd33+28];
	sub.f32 	%f76, %f75, %f10;
	fma.rn.f32 	%f77, %f76, %f76, %f74;
	ld.local.f32 	%f78, [%rd33+32];
	sub.f32 	%f79, %f78, %f10;
	fma.rn.f32 	%f80, %f79, %f79, %f77;
	ld.local.f32 	%f81, [%rd33+36];
	sub.f32 	%f82, %f81, %f10;
	fma.rn.f32 	%f83, %f82, %f82, %f80;
	ld.local.f32 	%f84, [%rd33+40];
	sub.f32 	%f85, %f84, %f10;
	fma.rn.f32 	%f86, %f85, %f85, %f83;
	ld.local.f32 	%f87, [%rd33+44];
	sub.f32 	%f88, %f87, %f10;
	fma.rn.f32 	%f89, %f88, %f88, %f86;
	ld.local.f32 	%f90, [%rd33+48];
	sub.f32 	%f91, %f90, %f10;
	fma.rn.f32 	%f92, %f91, %f91, %f89;
	ld.local.f32 	%f93, [%rd33+52];
	sub.f32 	%f94, %f93, %f10;
	fma.rn.f32 	%f95, %f94, %f94, %f92;
	ld.local.f32 	%f96, [%rd33+56];
	sub.f32 	%f97, %f96, %f10;
	fma.rn.f32 	%f98, %f97, %f97, %f95;
	ld.local.f32 	%f99, [%rd33+60];
	sub.f32 	%f100, %f99, %f10;
	fma.rn.f32 	%f215, %f100, %f100, %f98;
	add.s32 	%r97, %r97, 16;
	setp.eq.s32 	%p15, %r97, %r94;
	@%p15 bra 	$L__BB29_14;
	bra.uni 	$L__BB29_13;
$L__BB29_14:
	setp.eq.s32 	%p16, %r20, 0;
	@%p16 bra 	$L__BB29_24;
	and.b32  	%r23, %r93, 7;
	setp.lt.u32 	%p17, %r20, 8;
	@%p17 bra 	$L__BB29_17;
	mul.wide.u32 	%rd34, %r94, 4;
	add.s64 	%rd35, %rd5, %rd34;
	ld.local.f32 	%f102, [%rd35];
	sub.f32 	%f103, %f102, %f10;
	fma.rn.f32 	%f104, %f103, %f103, %f215;
	ld.local.f32 	%f105, [%rd35+4];
	sub.f32 	%f106, %f105, %f10;
	fma.rn.f32 	%f107, %f106, %f106, %f104;
	ld.local.f32 	%f108, [%rd35+8];
	sub.f32 	%f109, %f108, %f10;
	fma.rn.f32 	%f110, %f109, %f109, %f107;
	ld.local.f32 	%f111, [%rd35+12];
	sub.f32 	%f112, %f111, %f10;
	fma.rn.f32 	%f113, %f112, %f112, %f110;
	ld.local.f32 	%f114, [%rd35+16];
	sub.f32 	%f115, %f114, %f10;
	fma.rn.f32 	%f116, %f115, %f115, %f113;
	ld.local.f32 	%f117, [%rd35+20];
	sub.f32 	%f118, %f117, %f10;
	fma.rn.f32 	%f119, %f118, %f118, %f116;
	ld.local.f32 	%f120, [%rd35+24];
	sub.f32 	%f121, %f120, %f10;
	fma.rn.f32 	%f122, %f121, %f121, %f119;
	ld.local.f32 	%f123, [%rd35+28];
	sub.f32 	%f124, %f123, %f10;
	fma.rn.f32 	%f215, %f124, %f124, %f122;
	add.s32 	%r94, %r94, 8;
$L__BB29_17:
	setp.eq.s32 	%p18, %r23, 0;
	@%p18 bra 	$L__BB29_24;
	and.b32  	%r26, %r93, 3;
	setp.lt.u32 	%p19, %r23, 4;
	@%p19 bra 	$L__BB29_20;
	mul.wide.u32 	%rd36, %r94, 4;
	add.s64 	%rd37, %rd5, %rd36;
	ld.local.f32 	%f126, [%rd37];
	sub.f32 	%f127, %f126, %f10;
	fma.rn.f32 	%f128, %f127, %f127, %f215;
	ld.local.f32 	%f129, [%rd37+4];
	sub.f32 	%f130, %f129, %f10;
	fma.rn.f32 	%f131, %f130, %f130, %f128;
	ld.local.f32 	%f132, [%rd37+8];
	sub.f32 	%f133, %f132, %f10;
	fma.rn.f32 	%f134, %f133, %f133, %f131;
	ld.local.f32 	%f135, [%rd37+12];
	sub.f32 	%f136, %f135, %f10;
	fma.rn.f32 	%f215, %f136, %f136, %f134;
	add.s32 	%r94, %r94, 4;
$L__BB29_20:
	setp.eq.s32 	%p20, %r26, 0;
	@%p20 bra 	$L__BB29_24;
	mul.wide.u32 	%rd38, %r94, 4;
	add.s64 	%rd16, %rd5, %rd38;
	ld.local.f32 	%f137, [%rd16];
	sub.f32 	%f138, %f137, %f10;
	fma.rn.f32 	%f215, %f138, %f138, %f215;
	setp.eq.s32 	%p21, %r26, 1;
	@%p21 bra 	$L__BB29_24;
	ld.local.f32 	%f139, [%rd16+4];
	sub.f32 	%f140, %f139, %f10;
	fma.rn.f32 	%f215, %f140, %f140, %f215;
	setp.eq.s32 	%p22, %r26, 2;
	@%p22 bra 	$L__BB29_24;
	ld.local.f32 	%f141, [%rd16+8];
	sub.f32 	%f142, %f141, %f10;
	fma.rn.f32 	%f215, %f142, %f142, %f215;
$L__BB29_24:
	mov.b32 	%r67, %f215;
	shfl.sync.bfly.b32	%r68|%p24, %r67, 16, 31, -1;
	mov.b32 	%f143, %r68;
	add.f32 	%f144, %f215, %f143;
	mov.b32 	%r69, %f144;
	shfl.sync.bfly.b32	%r70|%p25, %r69, 8, 31, -1;
	mov.b32 	%f145, %r70;
	add.f32 	%f146, %f144, %f145;
	mov.b32 	%r71, %f146;
	shfl.sync.bfly.b32	%r72|%p26, %r71, 4, 31, -1;
	mov.b32 	%f147, %r72;
	add.f32 	%f148, %f146, %f147;
	mov.b32 	%r73, %f148;
	shfl.sync.bfly.b32	%r74|%p27, %r73, 2, 31, -1;
	mov.b32 	%f149, %r74;
	add.f32 	%f150, %f148, %f149;
	mov.b32 	%r75, %f150;
	shfl.sync.bfly.b32	%r76|%p28, %r75, 1, 31, -1;
	mov.b32 	%f151, %r76;
	add.f32 	%f152, %f150, %f151;
	div.rn.f32 	%f153, %f152, %f1;
	add.f32 	%f154, %f153, 0f3727C5AC;
	rsqrt.approx.f32 	%f25, %f154;
	@%p13 bra 	$L__BB29_32;
	and.b32  	%r31, %r93, 3;
	setp.lt.u32 	%p29, %r93, 4;
	mov.b32 	%r98, 0;
	@%p29 bra 	$L__BB29_28;
	and.b32  	%r98, %r93, 536870908;
	mov.b32 	%r99, 0;
$L__BB29_27:
	.pragma "nounroll";
	shl.b32 	%r79, %r99, 5;
	add.s32 	%r80, %r79, %r1;
	mul.wide.u32 	%rd39, %r80, 4;
	add.s64 	%rd40, %rd3, %rd39;
	ld.global.f32 	%f155, [%rd40];
	mul.wide.u32 	%rd41, %r99, 4;
	add.s64 	%rd42, %rd5, %rd41;
	ld.local.f32 	%f156, [%rd42];
	sub.f32 	%f157, %f156, %f10;
	mul.f32 	%f158, %f25, %f157;
	add.s64 	%rd43, %rd2, %rd39;
	ld.global.f32 	%f159, [%rd43];
	fma.rn.f32 	%f160, %f155, %f158, %f159;
	st.local.f32 	[%rd42], %f160;
	ld.global.f32 	%f161, [%rd40+128];
	ld.local.f32 	%f162, [%rd42+4];
	sub.f32 	%f163, %f162, %f10;
	mul.f32 	%f164, %f25, %f163;
	ld.global.f32 	%f165, [%rd43+128];
	fma.rn.f32 	%f166, %f161, %f164, %f165;
	st.local.f32 	[%rd42+4], %f166;
	add.s32 	%r81, %r80, 64;
	mul.wide.u32 	%rd44, %r81, 4;
	add.s64 	%rd45, %rd3, %rd44;
	ld.global.f32 	%f167, [%rd45];
	ld.local.f32 	%f168, [%rd42+8];
	sub.f32 	%f169, %f168, %f10;
	mul.f32 	%f170, %f25, %f169;
	add.s64 	%rd46, %rd2, %rd44;
	ld.global.f32 	%f171, [%rd46];
	fma.rn.f32 	%f172, %f167, %f170, %f171;
	st.local.f32 	[%rd42+8], %f172;
	add.s32 	%r82, %r80, 96;
	mul.wide.u32 	%rd47, %r82, 4;
	add.s64 	%rd48, %rd3, %rd47;
	ld.global.f32 	%f173, [%rd48];
	ld.local.f32 	%f174, [%rd42+12];
	sub.f32 	%f175, %f174, %f10;
	mul.f32 	%f176, %f25, %f175;
	add.s64 	%rd49, %rd2, %rd47;
	ld.global.f32 	%f177, [%rd49];
	fma.rn.f32 	%f178, %f173, %f176, %f177;
	st.local.f32 	[%rd42+12], %f178;
	add.s32 	%r99, %r99, 4;
	setp.eq.s32 	%p30, %r99, %r98;
	@%p30 bra 	$L__BB29_28;
	bra.uni 	$L__BB29_27;
$L__BB29_28:
	setp.eq.s32 	%p31, %r31, 0;
	@%p31 bra 	$L__BB29_32;
	shl.b32 	%r83, %r98, 5;
	add.s32 	%r34, %r83, %r1;
	mul.wide.u32 	%rd50, %r34, 4;
	add.s64 	%rd51, %rd3, %rd50;
	ld.global.f32 	%f179, [%rd51];
	mul.wide.u32 	%rd52, %r98, 4;
	add.s64 	%rd17, %rd5, %rd52;
	ld.local.f32 	%f180, [%rd17];
	sub.f32 	%f181, %f180, %f10;
	mul.f32 	%f182, %f25, %f181;
	add.s64 	%rd53, %rd2, %rd50;
	ld.global.f32 	%f183, [%rd53];
	fma.rn.f32 	%f184, %f179, %f182, %f183;
	st.local.f32 	[%rd17], %f184;
	setp.eq.s32 	%p32, %r31, 1;
	@%p32 bra 	$L__BB29_32;
	add.s32 	%r84, %r34, 32;
	mul.wide.u32 	%rd54, %r84, 4;
	add.s64 	%rd55, %rd3, %rd54;
	ld.global.f32 	%f185, [%rd55];
	ld.local.f32 	%f186, [%rd17+4];
	sub.f32 	%f187, %f186, %f10;
	mul.f32 	%f188, %f25, %f187;
	add.s64 	%rd56, %rd2, %rd54;
	ld.global.f32 	%f189, [%rd56];
	fma.rn.f32 	%f190, %f185, %f188, %f189;
	st.local.f32 	[%rd17+4], %f190;
	setp.eq.s32 	%p33, %r31, 2;
	@%p33 bra 	$L__BB29_32;
	add.s32 	%r85, %r34, 64;
	mul.wide.u32 	%rd57, %r85, 4;
	add.s64 	%rd58, %rd3, %rd57;
	ld.global.f32 	%f191, [%rd58];
	ld.local.f32 	%f192, [%rd17+8];
	sub.f32 	%f193, %f192, %f10;
	mul.f32 	%f194, %f25, %f193;
	add.s64 	%rd59, %rd2, %rd57;
	ld.global.f32 	%f195, [%rd59];
	fma.rn.f32 	%f196, %f191, %f194, %f195;
	st.local.f32 	[%rd17+8], %f196;
$L__BB29_32:
	setp.ge.s32 	%p34, %r1, %r45;
	@%p34 bra 	$L__BB29_40;
	setp.lt.u32 	%p35, %r5, 96;
	mov.b32 	%r103, 0;
	mov.u32 	%r102, %r1;
	@%p35 bra 	$L__BB29_36;
	mov.b32 	%r101, 0;
	mov.u32 	%r102, %r1;
$L__BB29_35:
	.pragma "nounroll";
	mul.wide.u32 	%rd60, %r101, 4;
	add.s64 	%rd61, %rd5, %rd60;
	ld.local.f32 	%f197, [%rd61];
	cvt.u64.u32 	%rd62, %r102;
	add.s64 	%rd63, %rd62, %rd7;
	shl.b64 	%rd64, %rd63, 2;
	add.s64 	%rd65, %rd4, %rd64;
	st.global.f32 	[%rd65], %f197;
	ld.local.f32 	%f198, [%rd61+4];
	st.global.f32 	[%rd65+128], %f198;
	ld.local.f32 	%f199, [%rd61+8];
	st.global.f32 	[%rd65+256], %f199;
	add.s32 	%r101, %r101, 4;
	ld.local.f32 	%f200, [%rd61+12];
	st.global.f32 	[%rd65+384], %f200;
	add.s32 	%r102, %r102, 128;
	setp.ne.s32 	%p36, %r101, %r7;
	mov.u32 	%r103, %r7;
	@%p36 bra 	$L__BB29_35;
$L__BB29_36:
	setp.eq.s32 	%p37, %r6, 0;
	@%p37 bra 	$L__BB29_40;
	setp.eq.s32 	%p38, %r6, 1;
	mul.wide.u32 	%rd66, %r103, 4;
	add.s64 	%rd18, %rd5, %rd66;
	ld.local.f32 	%f201, [%rd18];
	cvt.u64.u32 	%rd67, %r102;
	add.s64 	%rd68, %rd67, %rd7;
	shl.b64 	%rd69, %rd68, 2;
	add.s64 	%rd19, %rd4, %rd69;
	st.global.f32 	[%rd19], %f201;
	@%p38 bra 	$L__BB29_40;
	setp.eq.s32 	%p39, %r6, 2;
	ld.local.f32 	%f202, [%rd18+4];
	st.global.f32 	[%rd19+128], %f202;
	@%p39 bra 	$L__BB29_40;
	ld.local.f32 	%f203, [%rd18+8];
	st.global.f32 	[%rd19+256], %f203;
$L__BB29_40:
	add.s32 	%r88, %r88, %r4;
	setp.lt.s32 	%p40, %r88, %r44;
	@%p40 bra 	$L__BB29_2;
$L__BB29_41:
	ret;

}
	// .globl	_Z16layer_norm_floatILi32ELi32EEvPfS0_S0_S0_ii
.visible .entry _Z16layer_norm_floatILi32ELi32EEvPfS0_S0_S0_ii(
	.param .u64 .ptr .align 1 _Z16layer_norm_floatILi32ELi32EEvPfS0_S0_S0_ii_param_0,
	.param .u64 .ptr .align 1 _Z16layer_norm_floatILi32ELi32EEvPfS0_S0_S0_ii_param_1,
	.param .u64 .ptr .align 1 _Z16layer_norm_floatILi32ELi32EEvPfS0_S0_S0_ii_param_2,
	.param .u64 .ptr .align 1 _Z16layer_norm_floatILi32ELi32EEvPfS0_S0_S0_ii_param_3,
	.param .u32 _Z16layer_norm_floatILi32ELi32EEvPfS0_S0_S0_ii_param_4,
	.param .u32 _Z16layer_norm_floatILi32ELi32EEvPfS0_S0_S0_ii_param_5
)
{
	.local .align 16 .b8 	__local_depot30[128];
	.reg .b64 	%SP;
	.reg .b64 	%SPL;
	.reg .pred 	%p<41>;
	.reg .b32 	%r<104>;
	.reg .b32 	%f<216>;
	.reg .b64 	%rd<71>;

	mov.u64 	%SPL, __local_depot30;
	ld.param.u64 	%rd18, [_Z16layer_norm_floatILi32ELi32EEvPfS0_S0_S0_ii_param_0];
	ld.param.u64 	%rd19, [_Z16layer_norm_floatILi32ELi32EEvPfS0_S0_S0_ii_param_1];
	ld.param.u64 	%rd20, [_Z16layer_norm_floatILi32ELi32EEvPfS0_S0_S0_ii_param_2];
	ld.param.u64 	%rd21, [_Z16layer_norm_floatILi32ELi32EEvPfS0_S0_S0_ii_param_3];
	ld.param.u32 	%r44, [_Z16layer_norm_floatILi32ELi32EEvPfS0_S0_S0_ii_param_4];
	ld.param.u32 	%r45, [_Z16layer_norm_floatILi32ELi32EEvPfS0_S0_S0_ii_param_5];
	cvta.to.global.u64 	%rd1, %rd18;
	cvta.to.global.u64 	%rd2, %rd21;
	cvta.to.global.u64 	%rd3, %rd20;
	cvta.to.global.u64 	%rd4, %rd19;
	add.u64 	%rd5, %SPL, 0;
	mov.u32 	%r1, %tid.x;
	mov.u32 	%r46, %tid.y;
	mov.u32 	%r47, %ctaid.x;
	mov.u32 	%r2, %ntid.y;
	mad.lo.s32 	%r88, %r47, %r2, %r46;
	setp.ge.s32 	%p1, %r88, %r44;
	@%p1 bra 	$L__BB30_41;
	cvt.rn.f32.s32 	%f1, %r45;
	mov.u32 	%r48, %nctaid.x;
	mul.lo.s32 	%r4, %r2, %r48;
	not.b32 	%r49, %r1;
	add.s32 	%r5, %r45, %r49;
	shr.u32 	%r50, %r5, 5;
	add.s32 	%r51, %r50, 1;
	and.b32  	%r6, %r51, 3;
	and.b32  	%r7, %r51, 268435452;
	neg.s32 	%r8, %r7;
$L__BB30_2:
	setp.ge.s32 	%p2, %r1, %r45;
	mul.lo.s32 	%r53, %r88, %r45;
	cvt.s64.s32 	%rd6, %r53;
	mov.b32 	%r93, 0;
	mov.f32 	%f207, 0f00000000;
	@%p2 bra 	$L__BB30_10;
	setp.lt.u32 	%p3, %r5, 96;
	mov.f32 	%f207, 0f00000000;
	mov.b32 	%r90, 0;
	mov.u32 	%r92, %r1;
	@%p3 bra 	$L__BB30_6;
	cvt.u64.u32 	%rd23, %r1;
	add.s64 	%rd24, %rd23, %rd6;
	shl.b64 	%rd25, %rd24, 2;
	add.s64 	%rd26, %rd1, %rd25;
	add.s64 	%rd69, %rd26, 256;
	mov.f32 	%f207, 0f00000000;
	mov.u32 	%r91, %r8;
	mov.u64 	%rd70, %rd5;
	mov.u32 	%r92, %r1;
$L__BB30_5:
	.pragma "nounroll";
	ld.global.f32 	%f30, [%rd69+-256];
	add.f32 	%f31, %f207, %f30;
	ld.global.f32 	%f32, [%rd69+-128];
	add.f32 	%f33, %f31, %f32;
	ld.global.f32 	%f34, [%rd69];
	add.f32 	%f35, %f33, %f34;
	ld.global.f32 	%f36, [%rd69+128];
	st.local.v4.f32 	[%rd70], {%f30, %f32, %f34, %f36};
	add.f32 	%f207, %f35, %f36;
	add.s32 	%r92, %r92, 128;
	add.s64 	%rd70, %rd70, 16;
	add.s32 	%r91, %r91, 4;
	add.s64 	%rd69, %rd69, 512;
	setp.eq.s32 	%p4, %r91, 0;
	mov.u32 	%r90, %r7;
	@%p4 bra 	$L__BB30_6;
	bra.uni 	$L__BB30_5;
$L__BB30_6:
	setp.eq.s32 	%p5, %r6, 0;
	mov.u32 	%r93, %r7;
	@%p5 bra 	$L__BB30_10;
	setp.eq.s32 	%p6, %r6, 1;
	cvt.u64.u32 	%rd27, %r92;
	add.s64 	%rd28, %rd27, %rd6;
	shl.b64 	%rd29, %rd28, 2;
	add.s64 	%rd8, %rd1, %rd29;
	ld.global.f32 	%f37, [%rd8];
	mul.wide.u32 	%rd30, %r90, 4;
	add.s64 	%rd9, %rd5, %rd30;
	st.local.f32 	[%rd9], %f37;
	add.f32 	%f207, %f207, %f37;
	add.s32 	%r93, %r90, 1;
	@%p6 bra 	$L__BB30_10;
	setp.eq.s32 	%p7, %r6, 2;
	ld.global.f32 	%f38, [%rd8+128];
	st.local.f32 	[%rd9+4], %f38;
	add.f32 	%f207, %f207, %f38;
	add.s32 	%r93, %r90, 2;
	@%p7 bra 	$L__BB30_10;
	ld.global.f32 	%f39, [%rd8+256];
	st.local.f32 	[%rd9+8], %f39;
	add.f32 	%f207, %f207, %f39;
	add.s32 	%r93, %r90, 3;
$L__BB30_10:
	mov.b32 	%r55, %f207;
	shfl.sync.bfly.b32	%r56|%p8, %r55, 16, 31, -1;
	mov.b32 	%f41, %r56;
	add.f32 	%f42, %f207, %f41;
	mov.b32 	%r57, %f42;
	shfl.sync.bfly.b32	%r58|%p9, %r57, 8, 31, -1;
	mov.b32 	%f43, %r58;
	add.f32 	%f44, %f42, %f43;
	mov.b32 	%r59, %f44;
	shfl.sync.bfly.b32	%r60|%p10, %r59, 4, 31, -1;
	mov.b32 	%f45, %r60;
	add.f32 	%f46, %f44, %f45;
	mov.b32 	%r61, %f46;
	shfl.sync.bfly.b32	%r62|%p11, %r61, 2, 31, -1;
	mov.b32 	%f47, %r62;
	add.f32 	%f48, %f46, %f47;
	mov.b32 	%r63, %f48;
	shfl.sync.bfly.b32	%r64|%p12, %r63, 1, 31, -1;
	mov.b32 	%f49, %r64;
	add.f32 	%f50, %f48, %f49;
	div.rn.f32 	%f10, %f50, %f1;
	setp.eq.s32 	%p13, %r93, 0;
	mov.f32 	%f215, 0f00000000;
	@%p13 bra 	$L__BB30_24;
	and.b32  	%r20, %r93, 15;
	setp.lt.u32 	%p14, %r93, 16;
	mov.f32 	%f215, 0f00000000;
	mov.b32 	%r94, 0;
	@%p14 bra 	$L__BB30_14;
	and.b32  	%r94, %r93, 536870896;
	mov.f32 	%f215, 0f00000000;
	mov.b32 	%r97, 0;
$L__BB30_13:
	.pragma "nounroll";
	mul.wide.u32 	%rd31, %r97, 4;
	add.s64 	%rd32, %rd5, %rd31;
	ld.local.v4.f32 	{%f54, %f55, %f56, %f57}, [%rd32];
	sub.f32 	%f58, %f54, %f10;
	fma.rn.f32 	%f59, %f58, %f58, %f215;
	sub.f32 	%f60, %f55, %f10;
	fma.rn.f32 	%f61, %f60, %f60, %f59;
	sub.f32 	%f62, %f56, %f10;
	fma.rn.f32 	%f63, %f62, %f62, %f61;
	sub.f32 	%f64, %f57, %f10;
	fma.rn.f32 	%f65, %f64, %f64, %f63;
	ld.local.v4.f32 	{%f66, %f67, %f68, %f69}, [%rd32+16];
	sub.f32 	%f70, %f66, %f10;
	fma.rn.f32 	%f71, %f70, %f70, %f65;
	sub.f32 	%f72, %f67, %f10;
	fma.rn.f32 	%f73, %f72, %f72, %f71;
	sub.f32 	%f74, %f68, %f10;
	fma.rn.f32 	%f75, %f74, %f74, %f73;
	sub.f32 	%f76, %f69, %f10;
	fma.rn.f32 	%f77, %f76, %f76, %f75;
	ld.local.v4.f32 	{%f78, %f79, %f80, %f81}, [%rd32+32];
	sub.f32 	%f82, %f78, %f10;
	fma.rn.f32 	%f83, %f82, %f82, %f77;
	sub.f32 	%f84, %f79, %f10;
	fma.rn.f32 	%f85, %f84, %f84, %f83;
	sub.f32 	%f86, %f80, %f10;
	fma.rn.f32 	%f87, %f86, %f86, %f85;
	sub.f32 	%f88, %f81, %f10;
	fma.rn.f32 	%f89, %f88, %f88, %f87;
	ld.local.v4.f32 	{%f90, %f91, %f92, %f93}, [%rd32+48];
	sub.f32 	%f94, %f90, %f10;
	fma.rn.f32 	%f95, %f94, %f94, %f89;
	sub.f32 	%f96, %f91, %f10;
	fma.rn.f32 	%f97, %f96, %f96, %f95;
	sub.f32 	%f98, %f92, %f10;
	fma.rn.f32 	%f99, %f98, %f98, %f97;
	sub.f32 	%f100, %f93, %f10;
	fma.rn.f32 	%f215, %f100, %f100, %f99;
	add.s32 	%r97, %r97, 16;
	setp.eq.s32 	%p15, %r97, %r94;
	@%p15 bra 	$L__BB30_14;
	bra.uni 	$L__BB30_13;
$L__BB30_14:
	setp.eq.s32 	%p16, %r20, 0;
	@%p16 bra 	$L__BB30_24;
	and.b32  	%r23, %r93, 7;
	setp.lt.u32 	%p17, %r20, 8;
	@%p17 bra 	$L__BB30_17;
	mul.wide.u32 	%rd33, %r94, 4;
	add.s64 	%rd34, %rd5, %rd33;
	ld.local.f32 	%f102, [%rd34];
	sub.f32 	%f103, %f102, %f10;
	fma.rn.f32 	%f104, %f103, %f103, %f215;
	ld.local.f32 	%f105, [%rd34+4];
	sub.f32 	%f106, %f105, %f10;
	fma.rn.f32 	%f107, %f106, %f106, %f104;
	ld.local.f32 	%f108, [%rd34+8];
	sub.f32 	%f109, %f108, %f10;
	fma.rn.f32 	%f110, %f109, %f109, %f107;
	ld.local.f32 	%f111, [%rd34+12];
	sub.f32 	%f112, %f111, %f10;
	fma.rn.f32 	%f113, %f112, %f112, %f110;
	ld.local.f32 	%f114, [%rd34+16];
	sub.f32 	%f115, %f114, %f10;
	fma.rn.f32 	%f116, %f115, %f115, %f113;
	ld.local.f32 	%f117, [%rd34+20];
	sub.f32 	%f118, %f117, %f10;
	fma.rn.f32 	%f119, %f118, %f118, %f116;
	ld.local.f32 	%f120, [%rd34+24];
	sub.f32 	%f121, %f120, %f10;
	fma.rn.f32 	%f122, %f121, %f121, %f119;
	ld.local.f32 	%f123, [%rd34+28];
	sub.f32 	%f124, %f123, %f10;
	fma.rn.f32 	%f215, %f124, %f124, %f122;
	add.s32 	%r94, %r94, 8;
$L__BB30_17:
	setp.eq.s32 	%p18, %r23, 0;
	@%p18 bra 	$L__BB30_24;
	and.b32  	%r26, %r93, 3;
	setp.lt.u32 	%p19, %r23, 4;
	@%p19 bra 	$L__BB30_20;
	mul.wide.u32 	%rd35, %r94, 4;
	add.s64 	%rd36, %rd5, %rd35;
	ld.local.f32 	%f126, [%rd36];
	sub.f32 	%f127, %f126, %f10;
	fma.rn.f32 	%f128, %f127, %f127, %f215;
	ld.local.f32 	%f129, [%rd36+4];
	sub.f32 	%f130, %f129, %f10;
	fma.rn.f32 	%f131, %f130, %f130, %f128;
	ld.local.f32 	%f132, [%rd36+8];
	sub.f32 	%f133, %f132, %f10;
	fma.rn.f32 	%f134, %f133, %f133, %f131;
	ld.local.f32 	%f135, [%rd36+12];
	sub.f32 	%f136, %f135, %f10;
	fma.rn.f32 	%f215, %f136, %f136, %f134;
	add.s32 	%r94, %r94, 4;
$L__BB30_20:
	setp.eq.s32 	%p20, %r26, 0;
	@%p20 bra 	$L__BB30_24;
	mul.wide.u32 	%rd37, %r94, 4;
	add.s64 	%rd14, %rd5, %rd37;
	ld.local.f32 	%f137, [%rd14];
	sub.f32 	%f138, %f137, %f10;
	fma.rn.f32 	%f215, %f138, %f138, %f215;
	setp.eq.s32 	%p21, %r26, 1;
	@%p21 bra 	$L__BB30_24;
	ld.local.f32 	%f139, [%rd14+4];
	sub.f32 	%f140, %f139, %f10;
	fma.rn.f32 	%f215, %f140, %f140, %f215;
	setp.eq.s32 	%p22, %r26, 2;
	@%p22 bra 	$L__BB30_24;
	ld.local.f32 	%f141, [%rd14+8];
	sub.f32 	%f142, %f141, %f10;
	fma.rn.f32 	%f215, %f142, %f142, %f215;
$L__BB30_24:
	mov.b32 	%r67, %f215;
	shfl.sync.bfly.b32	%r68|%p24, %r67, 16, 31, -1;
	mov.b32 	%f143, %r68;
	add.f32 	%f144, %f215, %f143;
	mov.b32 	%r69, %f144;
	shfl.sync.bfly.b32	%r70|%p25, %r69, 8, 31, -1;
	mov.b32 	%f145, %r70;
	add.f32 	%f146, %f144, %f145;
	mov.b32 	%r71, %f146;
	shfl.sync.bfly.b32	%r72|%p26, %r71, 4, 31, -1;
	mov.b32 	%f147, %r72;
	add.f32 	%f148, %f146, %f147;
	mov.b32 	%r73, %f148;
	shfl.sync.bfly.b32	%r74|%p27, %r73, 2, 31, -1;
	mov.b32 	%f149, %r74;
	add.f32 	%f150, %f148, %f149;
	mov.b32 	%r75, %f150;
	shfl.sync.bfly.b32	%r76|%p28, %r75, 1, 31, -1;
	mov.b32 	%f151, %r76;
	add.f32 	%f152, %f150, %f151;
	div.rn.f32 	%f153, %f152, %f1;
	add.f32 	%f154, %f153, 0f3727C5AC;
	rsqrt.approx.f32 	%f25, %f154;
	@%p13 bra 	$L__BB30_32;
	and.b32  	%r31, %r93, 3;
	setp.lt.u32 	%p29, %r93, 4;
	mov.b32 	%r98, 0;
	@%p29 bra 	$L__BB30_28;
	and.b32  	%r98, %r93, 536870908;
	mov.b32 	%r99, 0;
$L__BB30_27:
	.pragma "nounroll";
	shl.b32 	%r79, %r99, 5;
	add.s32 	%r80, %r79, %r1;
	mul.wide.u32 	%rd38, %r80, 4;
	add.s64 	%rd39, %rd3, %rd38;
	ld.global.f32 	%f155, [%rd39];
	mul.wide.u32 	%rd40, %r99, 4;
	add.s64 	%rd41, %rd5, %rd40;
	ld.local.v4.f32 	{%f156, %f157, %f158, %f159}, [%rd41];
	sub.f32 	%f160, %f156, %f10;
	mul.f32 	%f161, %f25, %f160;
	add.s64 	%rd42, %rd2, %rd38;
	ld.global.f32 	%f162, [%rd42];
	fma.rn.f32 	%f163, %f155, %f161, %f162;
	ld.global.f32 	%f164, [%rd39+128];
	sub.f32 	%f165, %f157, %f10;
	mul.f32 	%f166, %f25, %f165;
	ld.global.f32 	%f167, [%rd42+128];
	fma.rn.f32 	%f168, %f164, %f166, %f167;
	add.s32 	%r81, %r80, 64;
	mul.wide.u32 	%rd43, %r81, 4;
	add.s64 	%rd44, %rd3, %rd43;
	ld.global.f32 	%f169, [%rd44];
	sub.f32 	%f170, %f158, %f10;
	mul.f32 	%f171, %f25, %f170;
	add.s64 	%rd45, %rd2, %rd43;
	ld.global.f32 	%f172, [%rd45];
	fma.rn.f32 	%f173, %f169, %f171, %f172;
	add.s32 	%r82, %r80, 96;
	mul.wide.u32 	%rd46, %r82, 4;
	add.s64 	%rd47, %rd3, %rd46;
	ld.global.f32 	%f174, [%rd47];
	sub.f32 	%f175, %f159, %f10;
	mul.f32 	%f176, %f25, %f175;
	add.s64 	%rd48, %rd2, %rd46;
	ld.global.f32 	%f177, [%rd48];
	fma.rn.f32 	%f178, %f174, %f176, %f177;
	st.local.v4.f32 	[%rd41], {%f163, %f168, %f173, %f178};
	add.s32 	%r99, %r99, 4;
	setp.eq.s32 	%p30, %r99, %r98;
	@%p30 bra 	$L__BB30_28;
	bra.uni 	$L__BB30_27;
$L__BB30_28:
	setp.eq.s32 	%p31, %r31, 0;
	@%p31 bra 	$L__BB30_32;
	shl.b32 	%r83, %r98, 5;
	add.s32 	%r34, %r83, %r1;
	mul.wide.u32 	%rd49, %r34, 4;
	add.s64 	%rd50, %rd3, %rd49;
	ld.global.f32 	%f179, [%rd50];
	mul.wide.u32 	%rd51, %r98, 4;
	add.s64 	%rd15, %rd5, %rd51;
	ld.local.f32 	%f180, [%rd15];
	sub.f32 	%f181, %f180, %f10;
	mul.f32 	%f182, %f25, %f181;
	add.s64 	%rd52, %rd2, %rd49;
	ld.global.f32 	%f183, [%rd52];
	fma.rn.f32 	%f184, %f179, %f182, %f183;
	st.local.f32 	[%rd15], %f184;
	setp.eq.s32 	%p32, %r31, 1;
	@%p32 bra 	$L__BB30_32;
	add.s32 	%r84, %r34, 32;
	mul.wide.u32 	%rd53, %r84, 4;
	add.s64 	%rd54, %rd3, %rd53;
	ld.global.f32 	%f185, [%rd54];
	ld.local.f32 	%f186, [%rd15+4];
	sub.f32 	%f187, %f186, %f10;
	mul.f32 	%f188, %f25, %f187;
	add.s64 	%rd55, %rd2, %rd53;
	ld.global.f32 	%f189, [%rd55];
	fma.rn.f32 	%f190, %f185, %f188, %f189;
	st.local.f32 	[%rd15+4], %f190;
	setp.eq.s32 	%p33, %r31, 2;
	@%p33 bra 	$L__BB30_32;
	add.s32 	%r85, %r34, 64;
	mul.wide.u32 	%rd56, %r85, 4;
	add.s64 	%rd57, %rd3, %rd56;
	ld.global.f32 	%f191, [%rd57];
	ld.local.f32 	%f192, [%rd15+8];
	sub.f32 	%f193, %f192, %f10;
	mul.f32 	%f194, %f25, %f193;
	add.s64 	%rd58, %rd2, %rd56;
	ld.global.f32 	%f195, [%rd58];
	fma.rn.f32 	%f196, %f191, %f194, %f195;
	st.local.f32 	[%rd15+8], %f196;
$L__BB30_32:
	setp.ge.s32 	%p34, %r1, %r45;
	@%p34 bra 	$L__BB30_40;
	setp.lt.u32 	%p35, %r5, 96;
	mov.b32 	%r103, 0;
	mov.u32 	%r102, %r1;
	@%p35 bra 	$L__BB30_36;
	mov.b32 	%r101, 0;
	mov.u32 	%r102, %r1;
$L__BB30_35:
	.pragma "nounroll";
	mul.wide.u32 	%rd59, %r101, 4;
	add.s64 	%rd60, %rd5, %rd59;
	ld.local.v4.f32 	{%f197, %f198, %f199, %f200}, [%rd60];
	cvt.u64.u32 	%rd61, %r102;
	add.s64 	%rd62, %rd61, %rd6;
	shl.b64 	%rd63, %rd62, 2;
	add.s64 	%rd64, %rd4, %rd63;
	st.global.f32 	[%rd64], %f197;
	st.global.f32 	[%rd64+128], %f198;
	st.global.f32 	[%rd64+256], %f199;
	add.s32 	%r101, %r101, 4;
	st.global.f32 	[%rd64+384], %f200;
	add.s32 	%r102, %r102, 128;
	setp.ne.s32 	%p36, %r101, %r7;
	mov.u32 	%r103, %r7;
	@%p36 bra 	$L__BB30_35;
$L__BB30_36:
	setp.eq.s32 	%p37, %r6, 0;
	@%p37 bra 	$L__BB30_40;
	setp.eq.s32 	%p38, %r6, 1;
	mul.wide.u32 	%rd65, %r103, 4;
	add.s64 	%rd16, %rd5, %rd65;
	ld.local.f32 	%f201, [%rd16];
	cvt.u64.u32 	%rd66, %r102;
	add.s64 	%rd67, %rd66, %rd6;
	shl.b64 	%rd68, %rd67, 2;
	add.s64 	%rd17, %rd4, %rd68;
	st.global.f32 	[%rd17], %f201;
	@%p38 bra 	$L__BB30_40;
	setp.eq.s32 	%p39, %r6, 2;
	ld.local.f32 	%f202, [%rd16+4];
	st.global.f32 	[%rd17+128], %f202;
	@%p39 bra 	$L__BB30_40;
	ld.local.f32 	%f203, [%rd16+8];
	st.global.f32 	[%rd17+256], %f203;
$L__BB30_40:
	add.s32 	%r88, %r88, %r4;
	setp.lt.s32 	%p40, %r88, %r44;
	@%p40 bra 	$L__BB30_2;
$L__BB30_41:
	ret;

}


// ===== COMPILED SASS (sm_100) =====

	.target	sm_100

	.elftype	@"ET_EXEC"


//--------------------- .note.nv.tkinfo           --------------------------
	.section	.note.nv.tkinfo,"",@"SHT_NOTE"
	.sectionflags	@"SHF_NOTE_NV_TKINFO"
	.tkinfo
        /*0018*/ 	.word	0x00000002
        /*0030*/ 	.string	""
        /*0030*/ 	.string	"ptxas"
        /*0030*/ 	.string	"Cuda compilation tools, release 13.0, V13.0.88"
        /*0030*/ 	.string	"Build cuda_13.0.r13.0/compiler.36424714_0"
        /*0030*/ 	.string	"-arch sm_100 -m 64 "



//--------------------- .note.nv.cuinfo           --------------------------
	.section	.note.nv.cuinfo,"",@"SHT_NOTE"
	.sectionflags	@"SHF_NOTE_NV_CUINFO"
        /*0018*/ 	.short	0x0002
        /*001a*/ 	.short	0x0064
        /*001c*/ 	.short	0x0082
	.zero		2


//--------------------- .nv.info                  --------------------------
	.section	.nv.info,"",@"SHT_CUDA_INFO"
	.align	4


	//----- nvinfo : EIATTR_REGCOUNT
	.align		4
        /*0000*/ 	.byte	0x04, 0x2f
        /*0002*/ 	.short	(.L_1 - .L_0)
	.align		4
.L_0:
        /*0004*/ 	.word	index@(_Z16layer_norm_floatILi32ELi2EEvPfS0_S0_S0_ii)
        /*0008*/ 	.word	0x00000020


	//----- nvinfo : EIATTR_FRAME_SIZE
	.align		4
.L_1:
        /*000c*/ 	.byte	0x04, 0x11
        /*000e*/ 	.short	(.L_3 - .L_2)
	.align		4
.L_2:
        /*0010*/ 	.word	index@($__internal_30_$__cuda_sm3x_div_rn_noftz_f32_slowpath)
        /*0014*/ 	.word	0x00000008


	//----- nvinfo : EIATTR_FRAME_SIZE
	.align		4
.L_3:
        /*0018*/ 	.byte	0x04, 0x11
        /*001a*/ 	.short	(.L_5 - .L_4)
	.align		4
.L_4:
        /*001c*/ 	.word	index@(_Z16layer_norm_floatILi32ELi2EEvPfS0_S0_S0_ii)
        /*0020*/ 	.word	0x00000008


	//----- nvinfo : EIATTR_REGCOUNT
	.align		4
.L_5:
        /*0024*/ 	.byte	0x04, 0x2f
        /*0026*/ 	.short	(.L_7 - .L_6)
	.align		4
.L_6:
        /*0028*/ 	.word	index@(_Z16layer_norm_floatILi32ELi3EEvPfS0_S0_S0_ii)
        /*002c*/ 	.word	0x00000020


	//----- nvinfo : EIATTR_FRAME_SIZE
	.align		4
.L_7:
        /*0030*/ 	.byte	0x04, 0x11
        /*0032*/ 	.short	(.L_9 - .L_8)
	.align		4
.L_8:
        /*0034*/ 	.word	index@($__internal_29_$__cuda_sm3x_div_rn_noftz_f32_slowpath)
        /*0038*/ 	.word	0x00000010


	//----- nvinfo : EIATTR_FRAME_SIZE
	.align		4
.L_9:
        /*003c*/ 	.byte	0x04, 0x11
        /*003e*/ 	.short	(.L_11 - .L_10)
	.align		4
.L_10:
        /*0040*/ 	.word	index@(_Z16layer_norm_floatILi32ELi3EEvPfS0_S0_S0_ii)
        /*0044*/ 	.word	0x00000010


	//----- nvinfo : EIATTR_REGCOUNT
	.align		4
.L_11:
        /*0048*/ 	.byte	0x04, 0x2f
        /*004a*/ 	.short	(.L_13 - .L_12)
	.align		4
.L_12:
        /*004c*/ 	.word	index@(_Z16layer_norm_floatILi32ELi4EEvPfS0_S0_S0_ii)
        /*0050*/ 	.word	0x00000020


	//----- nvinfo : EIATTR_FRAME_SIZE
	.align		4
.L_13:
        /*0054*/ 	.byte	0x04, 0x11
        /*0056*/ 	.short	(.L_15 - .L_14)
	.align		4
.L_14:
        /*0058*/ 	.word	index@($__internal_28_$__cuda_sm3x_div_rn_noftz_f32_slowpath)
        /*005c*/ 	.word	0x00000010


	//----- nvinfo : EIATTR_FRAME_SIZE
	.align		4
.L_15:
        /*0060*/ 	.byte	0x04, 0x11
        /*0062*/ 	.short	(.L_17 - .L_16)
	.align		4
.L_16:
        /*0064*/ 	.word	index@(_Z16layer_norm_floatILi32ELi4EEvPfS0_S0_S0_ii)
        /*0068*/ 	.word	0x00000010


	//----- nvinfo : EIATTR_REGCOUNT
	.align		4
.L_17:
        /*006c*/ 	.byte	0x04, 0x2f
        /*006e*/ 	.short	(.L_19 - .L_18)
	.align		4
.L_18:
        /*0070*/ 	.word	index@(_Z16layer_norm_floatILi32ELi5EEvPfS0_S0_S0_ii)
        /*0074*/ 	.word	0x00000020


	//----- nvinfo : EIATTR_FRAME_SIZE
	.align		4
.L_19:
        /*0078*/ 	.byte	0x04, 0x11
        /*007a*/ 	.short	(.L_21 - .L_20)
	.align		4
.L_20:
        /*007c*/ 	.word	index@($__internal_27_$__cuda_sm3x_div_rn_noftz_f32_slowpath)
        /*0080*/ 	.word	0x00000018


	//----- nvinfo : EIATTR_FRAME_SIZE
	.align		4
.L_21:
        /*0084*/ 	.byte	0x04, 0x11
        /*0086*/ 	.short	(.L_23 - .L_22)
	.align		4
.L_22:
        /*0088*/ 	.word	index@(_Z16layer_norm_floatILi32ELi5EEvPfS0_S0_S0_ii)
        /*008c*/ 	.word	0x00000018


	//----- nvinfo : EIATTR_REGCOUNT
	.align		4
.L_23:
        /*0090*/ 	.byte	0x04, 0x2f
        /*0092*/ 	.short	(.L_25 - .L_24)
	.align		4
.L_24:
        /*0094*/ 	.word	index@(_Z16layer_norm_floatILi32ELi6EEvPfS0_S0_S0_ii)
        /*0098*/ 	.word	0x00000020


	//----- nvinfo : EIATTR_FRAME_SIZE
	.align		4
.L_25:
        /*009c*/ 	.byte	0x04, 0x11
        /*009e*/ 	.short	(.L_27 - .L_26)
	.align		4
.L_26:
        /*00a0*/ 	.word	index@($__internal_26_$__cuda_sm3x_div_rn_noftz_f32_slowpath)
        /*00a4*/ 	.word	0x00000018


	//----- nvinfo : EIATTR_FRAME_SIZE
	.align		4
.L_27:
        /*00a8*/ 	.byte	0x04, 0x11
        /*00aa*/ 	.short	(.L_29 - .L_28)
	.align		4
.L_28:
        /*00ac*/ 	.word	index@(_Z16layer_norm_floatILi32ELi6EEvPfS0_S0_S0_ii)
        /*00b0*/ 	.word	0x00000018


	//----- nvinfo : EIATTR_REGCOUNT
	.align		4
.L_29:
        /*00b4*/ 	.byte	0x04, 0x2f
        /*00b6*/ 	.short	(.L_31 - .L_30)
	.align		4
.L_30:
        /*00b8*/ 	.word	index@(_Z16layer_norm_floatILi32ELi7EEvPfS0_S0_S0_ii)
        /*00bc*/ 	.word	0x00000020


	//----- nvinfo : EIATTR_FRAME_SIZE
	.align		4
.L_31:
        /*00c0*/ 	.byte	0x04, 0x11
        /*00c2*/ 	.short	(.L_33 - .L_32)
	.align		4
.L_32:
        /*00c4*/ 	.word	index@($__internal_25_$__cuda_sm3x_div_rn_noftz_f32_slowpath)
        /*00c8*/ 	.word	0x00000020


	//----- nvinfo : EIATTR_FRAME_SIZE
	.align		4
.L_33:
        /*00cc*/ 	.byte	0x04, 0x11
        /*00ce*/ 	.short	(.L_35 - .L_34)
	.align		4
.L_34:
        /*00d0*/ 	.word	index@(_Z16layer_norm_floatILi32ELi7EEvPfS0_S0_S0_ii)
        /*00d4*/ 	.word	0x00000020


	//----- nvinfo : EIATTR_REGCOUNT
	.align		4
.L_35:
        /*00d8*/ 	.byte	0x04, 0x2f
        /*00da*/ 	.short	(.L_37 - .L_36)
	.align		4
.L_36:
        /*00dc*/ 	.word	index@(_Z16layer_norm_floatILi32ELi8EEvPfS0_S0_S0_ii)
        /*00e0*/ 	.word	0x00000020


	//----- nvinfo : EIATTR_FRAME_SIZE
	.align		4
.L_37:
        /*00e4*/ 	.byte	0x04, 0x11
        /*00e6*/ 	.short	(.L_39 - .L_38)
	.align		4
.L_38:
        /*00e8*/ 	.word	index@($__internal_24_$__cuda_sm3x_div_rn_noftz_f32_slowpath)
        /*00ec*/ 	.word	0x00000020


	//----- nvinfo : EIATTR_FRAME_SIZE
	.align		4
.L_39:
        /*00f0*/ 	.byte	0x04, 0x11
        /*00f2*/ 	.short	(.L_41 - .L_40)
	.align		4
.L_40:
        /*00f4*/ 	.word	index@(_Z16layer_norm_floatILi32ELi8EEvPfS0_S0_S0_ii)
        /*00f8*/ 	.word	0x00000020


	//----- nvinfo : EIATTR_REGCOUNT
	.align		4
.L_41:
        /*00fc*/ 	.byte	0x04, 0x2f
        /*00fe*/ 	.short	(.L_43 - .L_42)
	.align		4
.L_42:
        /*0100*/ 	.word	index@(_Z16layer_norm_floatILi32ELi9EEvPfS0_S0_S0_ii)
        /*0104*/ 	.word	0x00000020


	//----- nvinfo : EIATTR_FRAME_SIZE
	.align		4
.L_43:
        /*0108*/ 	.byte	0x04, 0x11
        /*010a*/ 	.short	(.L_45 - .L_44)
	.align		4
.L_44:
        /*010c*/ 	.word	index@($__internal_23_$__cuda_sm3x_div_rn_noftz_f32_slowpath)
        /*0110*/ 	.word	0x00000028


	//----- nvinfo : EIATTR_FRAME_SIZE
	.align		4
.L_45:
        /*0114*/ 	.byte	0x04, 0x11
        /*0116*/ 	.short	(.L_47 - .L_46)
	.align		4
.L_46:
        /*0118*/ 	.word	index@(_Z16layer_norm_floatILi32ELi9EEvPfS0_S0_S0_ii)
        /*011c*/ 	.word	0x00000028


	//----- nvinfo : EIATTR_REGCOUNT
	.align		4
.L_47:
        /*0120*/ 	.byte	0x04, 0x2f
        /*0122*/ 	.short	(.L_49 - .L_48)
	.align		4
.L_48:
        /*0124*/ 	.word	index@(_Z16layer_norm_floatILi32ELi10EEvPfS0_S0_S0_ii)
        /*0128*/ 	.word	0x00000020


	//----- nvinfo : EIATTR_FRAME_SIZE
	.align		4
.L_49:
        /*012c*/ 	.byte	0x04, 0x11
        /*012e*/ 	.short	(.L_51 - .L_50)
	.align		4
.L_50:
        /*0130*/ 	.word	index@($__internal_22_$__cuda_sm3x_div_rn_noftz_f32_slowpath)
        /*0134*/ 	.word	0x00000028


	//----- nvinfo : EIATTR_FRAME_SIZE
	.align		4
.L_51:
        /*0138*/ 	.byte	0x04, 0x11
        /*013a*/ 	.short	(.L_53 - .L_52)
	.align		4
.L_52:
        /*013c*/ 	.word	index@(_Z16layer_norm_floatILi32ELi10EEvPfS0_S0_S0_ii)
        /*0140*/ 	.word	0x00000028


	//----- nvinfo : EIATTR_REGCOUNT
	.align		4
.L_53:
        /*0144*/ 	.byte	0x04, 0x2f
        /*0146*/ 	.short	(.L_55 - .L_54)
	.align		4
.L_54:
        /*0148*/ 	.word	index@(_Z16layer_norm_floatILi32ELi11EEvPfS0_S0_S0_ii)
        /*014c*/ 	.word	0x00000020


	//----- nvinfo : EIATTR_FRAME_SIZE
	.align		4
.L_55:
        /*0150*/ 	.byte	0x04, 0x11
        /*0152*/ 	.short	(.L_57 - .L_56)
	.align		4
.L_56:
        /*0154*/ 	.word	index@($__internal_21_$__cuda_sm3x_div_rn_noftz_f32_slowpath)
        /*0158*/ 	.word	0x00000030


	//----- nvinfo : EIATTR_FRAME_SIZE
	.align		4
.L_57:
        /*015c*/ 	.byte	0x04, 0x11
        /*015e*/ 	.short	(.L_59 - .L_58)
	.align		4
.L_58:
        /*0160*/ 	.word	index@(_Z16layer_norm_floatILi32ELi11EEvPfS0_S0_S0_ii)
        /*0164*/ 	.word	0x00000030


	//----- nvinfo : EIATTR_REGCOUNT
	.align		4
.L_59:
        /*0168*/ 	.byte	0x04, 0x2f
        /*016a*/ 	.short	(.L_61 - .L_60)
	.align		4
.L_60:
        /*016c*/ 	.word	index@(_Z16layer_norm_floatILi32ELi12EEvPfS0_S0_S0_ii)
        /*0170*/ 	.word	0x00000020


	//----- nvinfo : EIATTR_FRAME_SIZE
	.align		4
.L_61:
        /*0174*/ 	.byte	0x04, 0x11
        /*0176*/ 	.short	(.L_63 - .L_62)
	.align		4
.L_62:
        /*0178*/ 	.word	index@($__internal_20_$__cuda_sm3x_div_rn_noftz_f32_slowpath)
        /*017c*/ 	.word	0x00000030


	//----- nvinfo : EIATTR_FRAME_SIZE
	.align		4
.L_63:
        /*0180*/ 	.byte	0x04, 0x11
        /*0182*/ 	.short	(.L_65 - .L_64)
	.align		4
.L_64:
        /*0184*/ 	.word	index@(_Z16layer_norm_floatILi32ELi12EEvPfS0_S0_S0_ii)
        /*0188*/ 	.word	0x00000030


	//----- nvinfo : EIATTR_REGCOUNT
	.align		4
.L_65:
        /*018c*/ 	.byte	0x04, 0x2f
        /*018e*/ 	.short	(.L_67 - .L_66)
	.align		4
.L_66:
        /*0190*/ 	.word	index@(_Z16layer_norm_floatILi32ELi13EEvPfS0_S0_S0_ii)
        /*0194*/ 	.word	0x00000020


	//----- nvinfo : EIATTR_FRAME_SIZE
	.align		4
.L_67:
        /*0198*/ 	.byte	0x04, 0x11
        /*019a*/ 	.short	(.L_69 - .L_68)
	.align		4
.L_68:
        /*019c*/ 	.word	index@($__internal_19_$__cuda_sm3x_div_rn_noftz_f32_slowpath)
        /*01a0*/ 	.word	0x00000038


	//----- nvinfo : EIATTR_FRAME_SIZE
	.align		4
.L_69:
        /*01a4*/ 	.byte	0x04, 0x11
        /*01a6*/ 	.short	(.L_71 - .L_70)
	.align		4
.L_70:
        /*01a8*/ 	.word	index@(_Z16layer_norm_floatILi32ELi13EEvPfS0_S0_S0_ii)
        /*01ac*/ 	.word	0x00000038


	//----- nvinfo : EIATTR_REGCOUNT
	.align		4
.L_71:
        /*01b0*/ 	.byte	0x04, 0x2f
        /*01b2*/ 	.short	(.L_73 - .L_72)
	.align		4
.L_72:
        /*01b4*/ 	.word	index@(_Z16layer_norm_floatILi32ELi14EEvPfS0_S0_S0_ii)
        /*01b8*/ 	.word	0x00000020


	//----- nvinfo : EIATTR_FRAME_SIZE
	.align		4
.L_73:
        /*01bc*/ 	.byte	0x04, 0x11
        /*01be*/ 	.short	(.L_75 - .L_74)
	.align		4
.L_74:
        /*01c0*/ 	.word	index@($__internal_18_$__cuda_sm3x_div_rn_noftz_f32_slowpath)
        /*01c4*/ 	.word	0x00000038


	//----- nvinfo : EIATTR_FRAME_SIZE
	.align		4
.L_75:
        /*01c8*/ 	.byte	0x04, 0x11
        /*01ca*/ 	.short	(.L_77 - .L_76)
	.align		4
.L_76:
        /*01cc*/ 	.word	index@(_Z16layer_norm_floatILi32ELi14EEvPfS0_S0_S0_ii)
        /*01d0*/ 	.word	0x00000038


	//----- nvinfo : EIATTR_REGCOUNT
	.align		4
.L_77:
        /*01d4*/ 	.byte	0x04, 0x2f
        /*01d6*/ 	.short	(.L_79 - .L_78)
	.align		4
.L_78:
        /*01d8*/ 	.word	index@(_Z16layer_norm_floatILi32ELi15EEvPfS0_S0_S0_ii)
        /*01dc*/ 	.word	0x00000020


	//----- nvinfo : EIATTR_FRAME_SIZE
	.align		4
.L_79:
        /*01e0*/ 	.byte	0x04, 0x11
        /*01e2*/ 	.short	(.L_81 - .L_80)
	.align		4
.L_80:
        /*01e4*/ 	.word	index@($__internal_17_$__cuda_sm3x_div_rn_noftz_f32_slowpath)
        /*01e8*/ 	.word	0x00000040


	//----- nvinfo : EIATTR_FRAME_SIZE
	.align		4
.L_81:
        /*01ec*/ 	.byte	0x04, 0x11
        /*01ee*/ 	.short	(.L_83 - .L_82)
	.align		4
.L_82:
        /*01f0*/ 	.word	index@(_Z16layer_norm_floatILi32ELi15EEvPfS0_S0_S0_ii)
        /*01f4*/ 	.word	0x00000040


	//----- nvinfo : EIATTR_REGCOUNT
	.align		4
.L_83:
        /*01f8*/ 	.byte	0x04, 0x2f
        /*01fa*/ 	.short	(.L_85 - .L_84)
	.align		4
.L_84:
        /*01fc*/ 	.word	index@(_Z16layer_norm_floatILi32ELi16EEvPfS0_S0_S0_ii)
        /*0200*/ 	.word	0x00000020


	//----- nvinfo : EIATTR_FRAME_SIZE
	.align		4
.L_85:
        /*0204*/ 	.byte	0x04, 0x11
        /*0206*/ 	.short	(.L_87 - .L_86)
	.align		4
.L_86:
        /*0208*/ 	.word	index@($__internal_16_$__cuda_sm3x_div_rn_noftz_f32_slowpath)
        /*020c*/ 	.word	0x00000040


	//----- nvinfo : EIATTR_FRAME_SIZE
	.align		4
.L_87:
        /*0210*/ 	.byte	0x04, 0x11
        /*0212*/ 	.short	(.L_89 - .L_88)
	.align		4
.L_88:
        /*0214*/ 	.word	index@(_Z16layer_norm_floatILi32ELi16EEvPfS0_S0_S0_ii)
        /*0218*/ 	.word	0x00000040


	//----- nvinfo : EIATTR_REGCOUNT
	.align		4
.L_89:
        /*021c*/ 	.byte	0x04, 0x2f
        /*021e*/ 	.short	(.L_91 - .L_90)
	.align		4
.L_90:
        /*0220*/ 	.word	index@(_Z16layer_norm_floatILi32ELi17EEvPfS0_S0_S0_ii)
        /*0224*/ 	.word	0x00000020


	//----- nvinfo : EIATTR_FRAME_SIZE
	.align		4
.L_91:
        /*0228*/ 	.byte	0x04, 0x11
        /*022a*/ 	.short	(.L_93 - .L_92)
	.align		4
.L_92:
        /*022c*/ 	.word	index@($__internal_15_$__cuda_sm3x_div_rn_noftz_f32_slowpath)
        /*0230*/ 	.word	0x00000048


	//----- nvinfo : EIATTR_FRAME_SIZE
	.align		4
.L_93:
        /*0234*/ 	.byte	0x04, 0x11
        /*0236*/ 	.short	(.L_95 - .L_94)
	.align		4
.L_94:
        /*0238*/ 	.word	index@(_Z16layer_norm_floatILi32ELi17EEvPfS0_S0_S0_ii)
        /*023c*/ 	.word	0x00000048


	//----- nvinfo : EIATTR_REGCOUNT
	.align		4
.L_95:
        /*0240*/ 	.byte	0x04, 0x2f
        /*0242*/ 	.short	(.L_97 - .L_96)
	.align		4
.L_96:
        /*0244*/ 	.word	index@(_Z16layer_norm_floatILi32ELi18EEvPfS0_S0_S0_ii)
        /*0248*/ 	.word	0x00000020


	//----- nvinfo : EIATTR_FRAME_SIZE
	.align		4
.L_97:
        /*024c*/ 	.byte	0x04, 0x11
        /*024e*/ 	.short	(.L_99 - .L_98)
	.align		4
.L_98:
        /*0250*/ 	.word	index@($__internal_14_$__cuda_sm3x_div_rn_noftz_f32_slowpath)
        /*0254*/ 	.word	0x00000048


	//----- nvinfo : EIATTR_FRAME_SIZE
	.align		4
.L_99:
        /*0258*/ 	.byte	0x04, 0x11
        /*025a*/ 	.short	(.L_101 - .L_100)
	.align		4
.L_100:
        /*025c*/ 	.word	index@(_Z16layer_norm_floatILi32ELi18EEvPfS0_S0_S0_ii)
        /*0260*/ 	.word	0x00000048


	//----- nvinfo : EIATTR_REGCOUNT
	.align		4
.L_101:
        /*0264*/ 	.byte	0x04, 0x2f
        /*0266*/ 	.short	(.L_103 - .L_102)
	.align		4
.L_102:
        /*0268*/ 	.word	index@(_Z16layer_norm_floatILi32ELi19EEvPfS0_S0_S0_ii)
        /*026c*/ 	.word	0x00000020


	//----- nvinfo : EIATTR_FRAME_SIZE
	.align		4
.L_103:
        /*0270*/ 	.byte	0x04, 0x11
        /*0272*/ 	.short	(.L_105 - .L_104)
	.align		4
.L_104:
        /*0274*/ 	.word	index@($__internal_13_$__cuda_sm3x_div_rn_noftz_f32_slowpath)
        /*0278*/ 	.word	0x00000050


	//----- nvinfo : EIATTR_FRAME_SIZE
	.align		4
.L_105:
        /*027c*/ 	.byte	0x04, 0x11
        /*027e*/ 	.short	(.L_107 - .L_106)
	.align		4
.L_106:
        /*0280*/ 	.word	index@(_Z16layer_norm_floatILi32ELi19EEvPfS0_S0_S0_ii)
        /*0284*/ 	.word	0x00000050


	//----- nvinfo : EIATTR_REGCOUNT
	.align		4
.L_107:
        /*0288*/ 	.byte	0x04, 0x2f
        /*028a*/ 	.short	(.L_109 - .L_108)
	.align		4
.L_108:
        /*028c*/ 	.word	index@(_Z16layer_norm_floatILi32ELi20EEvPfS0_S0_S0_ii)
        /*0290*/ 	.word	0x00000020


	//----- nvinfo : EIATTR_FRAME_SIZE
	.align		4
.L_109:
        /*0294*/ 	.byte	0x04, 0x11
        /*0296*/ 	.short	(.L_111 - .L_110)
	.align		4
.L_110:
        /*0298*/ 	.word	index@($__internal_12_$__cuda_sm3x_div_rn_noftz_f32_slowpath)
        /*029c*/ 	.word	0x00000050


	//----- nvinfo : EIATTR_FRAME_SIZE
	.align		4
.L_111:
        /*02a0*/ 	.byte	0x04, 0x11
        /*02a2*/ 	.short	(.L_113 - .L_112)
	.align		4
.L_112:
        /*02a4*/ 	.word	index@(_Z16layer_norm_floatILi32ELi20EEvPfS0_S0_S0_ii)
        /*02a8*/ 	.word	0x00000050


	//----- nvinfo : EIATTR_REGCOUNT
	.align		4
.L_113:
        /*02ac*/ 	.byte	0x04, 0x2f
        /*02ae*/ 	.short	(.L_115 - .L_114)
	.align		4
.L_114:
        /*02b0*/ 	.word	index@(_Z16layer_norm_floatILi32ELi21EEvPfS0_S0_S0_ii)
        /*02b4*/ 	.word	0x00000020


	//----- nvinfo : EIATTR_FRAME_SIZE
	.align		4
.L_115:
        /*02b8*/ 	.byte	0x04, 0x11
        /*02ba*/ 	.short	(.L_117 - .L_116)
	.align		4
.L_116:
        /*02bc*/ 	.word	index@($__internal_11_$__cuda_sm3x_div_rn_noftz_f32_slowpath)
        /*02c0*/ 	.word	0x00000058


	//----- nvinfo : EIATTR_FRAME_SIZE
	.align		4
.L_117:
        /*02c4*/ 	.byte	0x04, 0x11
        /*02c6*/ 	.short	(.L_119 - .L_118)
	.align		4
.L_118:
        /*02c8*/ 	.word	index@(_Z16layer_norm_floatILi32ELi21EEvPfS0_S0_S0_ii)
        /*02cc*/ 	.word	0x00000058


	//----- nvinfo : EIATTR_REGCOUNT
	.align		4
.L_119:
        /*02d0*/ 	.byte	0x04, 0x2f
        /*02d2*/ 	.short	(.L_121 - .L_120)
	.align		4
.L_120:
        /*02d4*/ 	.word	index@(_Z16layer_norm_floatILi32ELi22EEvPfS0_S0_S0_ii)
        /*02d8*/ 	.word	0x00000020


	//----- nvinfo : EIATTR_FRAME_SIZE
	.align		4
.L_121:
        /*02dc*/ 	.byte	0x04, 0x11
        /*02de*/ 	.short	(.L_123 - .L_122)
	.align		4
.L_122:
        /*02e0*/ 	.word	index@($__internal_10_$__cuda_sm3x_div_rn_noftz_f32_slowpath)
        /*02e4*/ 	.word	0x00000058


	//----- nvinfo : EIATTR_FRAME_SIZE
	.align		4
.L_123:
        /*02e8*/ 	.byte	0x04, 0x11
        /*02ea*/ 	.short	(.L_125 - .L_124)
	.align		4
.L_124:
        /*02ec*/ 	.word	index@(_Z16layer_norm_floatILi32ELi22EEvPfS0_S0_S0_ii)
        /*02f0*/ 	.word	0x00000058


	//----- nvinfo : EIATTR_REGCOUNT
	.align		4
.L_125:
        /*02f4*/ 	.byte	0x04, 0x2f
        /*02f6*/ 	.short	(.L_127 - .L_126)
	.align		4
.L_126:
        /*02f8*/ 	.word	index@(_Z16layer_norm_floatILi32ELi23EEvPfS0_S0_S0_ii)
        /*02fc*/ 	.word	0x00000020


	//----- nvinfo : EIATTR_FRAME_SIZE
	.align		4
.L_127:
        /*0300*/ 	.byte	0x04, 0x11
        /*0302*/ 	.short	(.L_129 - .L_128)
	.align		4
.L_128:
        /*0304*/ 	.word	index@($__internal_9_$__cuda_sm3x_div_rn_noftz_f32_slowpath)
        /*0308*/ 	.word	0x00000060


	//----- nvinfo : EIATTR_FRAME_SIZE
	.align		4
.L_129:
        /*030c*/ 	.byte	0x04, 0x11
        /*030e*/ 	.short	(.L_131 - .L_130)
	.align		4
.L_130:
        /*0310*/ 	.word	index@(_Z16layer_norm_floatILi32ELi23EEvPfS0_S0_S0_ii)
        /*0314*/ 	.word	0x00000060


	//----- nvinfo : EIATTR_REGCOUNT
	.align		4
.L_131:
        /*0318*/ 	.byte	0x04, 0x2f
        /*031a*/ 	.short	(.L_133 - .L_132)
	.align		4
.L_132:
        /*031c*/ 	.word	index@(_Z16layer_norm_floatILi32ELi24EEvPfS0_S0_S0_ii)
        /*0320*/ 	.word	0x00000020


	//----- nvinfo : EIATTR_FRAME_SIZE
	.align		4
.L_133:
        /*0324*/ 	.byte	0x04, 0x11
        /*0326*/ 	.short	(.L_135 - .L_134)
	.align		4
.L_134:
        /*0328*/ 	.word	index@($__internal_8_$__cuda_sm3x_div_rn_noftz_f32_slowpath)
        /*032c*/ 	.word	0x00000060


	//----- nvinfo : EIATTR_FRAME_SIZE
	.align		4
.L_135:
        /*0330*/ 	.byte	0x04, 0x11
        /*0332*/ 	.short	(.L_137 - .L_136)
	.align		4
.L_136:
        /*0334*/ 	.word	index@(_Z16layer_norm_floatILi32ELi24EEvPfS0_S0_S0_ii)
        /*0338*/ 	.word	0x00000060


	//----- nvinfo : EIATTR_REGCOUNT
	.align		4
.L_137:
        /*033c*/ 	.byte	0x04, 0x2f
        /*033e*/ 	.short	(.L_139 - .L_138)
	.align		4
.L_138:
        /*0340*/ 	.word	index@(_Z16layer_norm_floatILi32ELi25EEvPfS0_S0_S0_ii)
        /*0344*/ 	.word	0x00000020


	//----- nvinfo : EIATTR_FRAME_SIZE
	.align		4
.L_139:
        /*0348*/ 	.byte	0x04, 0x11
        /*034a*/ 	.short	(.L_141 - .L_140)
	.align		4
.L_140:
        /*034c*/ 	.word	index@($__internal_7_$__cuda_sm3x_div_rn_noftz_f32_slowpath)
        /*0350*/ 	.word	0x00000068


	//----- nvinfo : EIATTR_FRAME_SIZE
	.align		4
.L_141:
        /*0354*/ 	.byte	0x04, 0x11
        /*0356*/ 	.short	(.L_143 - .L_142)
	.align		4
.L_142:
        /*0358*/ 	.word	index@(_Z16layer_norm_floatILi32ELi25EEvPfS0_S0_S0_ii)
        /*035c*/ 	.word	0x00000068


	//----- nvinfo : EIATTR_REGCOUNT
	.align		4
.L_143:
        /*0360*/ 	.byte	0x04, 0x2f
        /*0362*/ 	.short	(.L_145 - .L_144)
	.align		4
.L_144:
        /*0364*/ 	.word	index@(_Z16layer_norm_floatILi32ELi26EEvPfS0_S0_S0_ii)
        /*0368*/ 	.word	0x00000020


	//----- nvinfo : EIATTR_FRAME_SIZE
	.align		4
.L_145:
        /*036c*/ 	.byte	0x04, 0x11
        /*036e*/ 	.short	(.L_147 - .L_146)
	.align		4
.L_146:
        /*0370*/ 	.word	index@($__internal_6_$__cuda_sm3x_div_rn_noftz_f32_slowpath)
        /*0374*/ 	.word	0x00000068


	//----- nvinfo : EIATTR_FRAME_SIZE
	.align		4
.L_147:
        /*0378*/ 	.byte	0x04, 0x11
        /*037a*/ 	.short	(.L_149 - .L_148)
	.align		4
.L_148:
        /*037c*/ 	.word	index@(_Z16layer_norm_floatILi32ELi26EEvPfS0_S0_S0_ii)
        /*0380*/ 	.word	0x00000068


	//----- nvinfo : EIATTR_REGCOUNT
	.align		4
.L_149:
        /*0384*/ 	.byte	0x04, 0x2f
        /*0386*/ 	.short	(.L_151 - .L_150)
	.align		4
.L_150:
        /*0388*/ 	.word	index@(_Z16layer_norm_floatILi32ELi27EEvPfS0_S0_S0_ii)
        /*038c*/ 	.word	0x00000020


	//----- nvinfo : EIATTR_FRAME_SIZE
	.align		4
.L_151:
        /*0390*/ 	.byte	0x04, 0x11
        /*0392*/ 	.short	(.L_153 - .L_152)
	.align		4
.L_152:
        /*0394*/ 	.word	index@($__internal_5_$__cuda_sm3x_div_rn_noftz_f32_slowpath)
        /*0398*/ 	.word	0x00000070


	//----- nvinfo : EIATTR_FRAME_SIZE
	.align		4
.L_153:
        /*039c*/ 	.byte	0x04, 0x11
        /*039e*/ 	.short	(.L_155 - .L_154)
	.align		4
.L_154:
        /*03a0*/ 	.word	index@(_Z16layer_norm_floatILi32ELi27EEvPfS0_S0_S0_ii)
        /*03a4*/ 	.word	0x00000070


	//----- nvinfo : EIATTR_REGCOUNT
	.align		4
.L_155:
        /*03a8*/ 	.byte	0x04, 0x2f
        /*03aa*/ 	.short	(.L_157 - .L_156)
	.align		4
.L_156:
        /*03ac*/ 	.word	index@(_Z16layer_norm_floatILi32ELi28EEvPfS0_S0_S0_ii)
        /*03b0*/ 	.word	0x00000020


	//----- nvinfo : EIATTR_FRAME_SIZE
	.align		4
.L_157:
        /*03b4*/ 	.byte	0x04, 0x11
        /*03b6*/ 	.short	(.L_159 - .L_158)
	.align		4
.L_158:
        /*03b8*/ 	.word	index@($__internal_4_$__cuda_sm3x_div_rn_noftz_f32_slowpath)
        /*03bc*/ 	.word	0x00000070


	//----- nvinfo : EIATTR_FRAME_SIZE
	.align		4
.L_159:
        /*03c0*/ 	.byte	0x04, 0x11
        /*03c2*/ 	.short	(.L_161 - .L_160)
	.align		4
.L_160:
        /*03c4*/ 	.word	index@(_Z16layer_norm_floatILi32ELi28EEvPfS0_S0_S0_ii)
        /*03c8*/ 	.word	0x00000070


	//----- nvinfo : EIATTR_REGCOUNT
	.align		4
.L_161:
        /*03cc*/ 	.byte	0x04, 0x2f
        /*03ce*/ 	.short	(.L_163 - .L_162)
	.align		4
.L_162:
        /*03d0*/ 	.word	index@(_Z16layer_norm_floatILi32ELi29EEvPfS0_S0_S0_ii)
        /*03d4*/ 	.word	0x00000020


	//----- nvinfo : EIATTR_FRAME_SIZE
	.align		4
.L_163:
        /*03d8*/ 	.byte	0x04, 0x11
        /*03da*/ 	.short	(.L_165 - .L_164)
	.align		4
.L_164:
        /*03dc*/ 	.word	index@($__internal_3_$__cuda_sm3x_div_rn_noftz_f32_slowpath)
        /*03e0*/ 	.word	0x00000078


	//----- nvinfo : EIATTR_FRAME_SIZE
	.align		4
.L_165:
        /*03e4*/ 	.byte	0x04, 0x11
        /*03e6*/ 	.short	(.L_167 - .L_166)
	.align		4
.L_166:
        /*03e8*/ 	.word	index@(_Z16layer_norm_floatILi32ELi29EEvPfS0_S0_S0_ii)
        /*03ec*/ 	.word	0x00000078


	//----- nvinfo : EIATTR_REGCOUNT
	.align		4
.L_167:
        /*03f0*/ 	.byte	0x04, 0x2f
        /*03f2*/ 	.short	(.L_169 - .L_168)
	.align		4
.L_168:
        /*03f4*/ 	.word	index@(_Z16layer_norm_floatILi32ELi30EEvPfS0_S0_S0_ii)
        /*03f8*/ 	.word	0x00000020


	//----- nvinfo : EIATTR_FRAME_SIZE
	.align		4
.L_169:
        /*03fc*/ 	.byte	0x04, 0x11
        /*03fe*/ 	.short	(.L_171 - .L_170)
	.align		4
.L_170:
        /*0400*/ 	.word	index@($__internal_2_$__cuda_sm3x_div_rn_noftz_f32_slowpath)
        /*0404*/ 	.word	0x00000078


	//----- nvinfo : EIATTR_FRAME_SIZE
	.align		4
.L_171:
        /*0408*/ 	.byte	0x04, 0x11
        /*040a*/ 	.short	(.L_173 - .L_172)
	.align		4
.L_172:
        /*040c*/ 	.word	index@(_Z16layer_norm_floatILi32ELi30EEvPfS0_S0_S0_ii)
        /*0410*/ 	.word	0x00000078


	//----- nvinfo : EIATTR_REGCOUNT
	.align		4
.L_173:
        /*0414*/ 	.byte	0x04, 0x2f
        /*0416*/ 	.short	(.L_175 - .L_174)
	.align		4
.L_174:
        /*0418*/ 	.word	index@(_Z16layer_norm_floatILi32ELi31EEvPfS0_S0_S0_ii)
        /*041c*/ 	.word	0x00000020


	//----- nvinfo : EIATTR_FRAME_SIZE
	.align		4
.L_175:
        /*0420*/ 	.byte	0x04, 0x11
        /*0422*/ 	.short	(.L_177 - .L_176)
	.align		4
.L_176:
        /*0424*/ 	.word	index@($__internal_1_$__cuda_sm3x_div_rn_noftz_f32_slowpath)
        /*0428*/ 	.word	0x00000080


	//----- nvinfo : EIATTR_FRAME_SIZE
	.align		4
.L_177:
        /*042c*/ 	.byte	0x04, 0x11
        /*042e*/ 	.short	(.L_179 - .L_178)
	.align		4
.L_178:
        /*0430*/ 	.word	index@(_Z16layer_norm_floatILi32ELi31EEvPfS0_S0_S0_ii)
        /*0434*/ 	.word	0x00000080


	//----- nvinfo : EIATTR_REGCOUNT
	.align		4
.L_179:
        /*0438*/ 	.byte	0x04, 0x2f
        /*043a*/ 	.short	(.L_181 - .L_180)
	.align		4
.L_180:
        /*043c*/ 	.word	index@(_Z16layer_norm_floatILi32ELi32EEvPfS0_S0_S0_ii)
        /*0440*/ 	.word	0x00000020


	//----- nvinfo : EIATTR_FRAME_SIZE
	.align		4
.L_181:
        /*0444*/ 	.byte	0x04, 0x11
        /*0446*/ 	.short	(.L_183 - .L_182)
	.align		4
.L_182:
        /*0448*/ 	.word	index@($__internal_0_$__cuda_sm3x_div_rn_noftz_f32_slowpath)
        /*044c*/ 	.word	0x00000080


	//----- nvinfo : EIATTR_FRAME_SIZE
	.align		4
.L_183:
        /*0450*/ 	.byte	0x04, 0x11
        /*0452*/ 	.short	(.L_185 - .L_184)
	.align		4
.L_184:
        /*0454*/ 	.word	index@(_Z16layer_norm_floatILi32ELi32EEvPfS0_S0_S0_ii)
        /*0458*/ 	.word	0x00000080


	//----- nvinfo : EIATTR_MIN_STACK_SIZE
	.align		4
.L_185:
        /*045c*/ 	.byte	0x04, 0x12
        /*045e*/ 	.short	(.L_187 - .L_186)
	.align		4
.L_186:
        /*0460*/ 	.word	index@(_Z16layer_norm_floatILi32ELi32EEvPfS0_S0_S0_ii)
        /*0464*/ 	.word	0x00000080


	//----- nvinfo : EIATTR_MIN_STACK_SIZE
	.align		4
.L_187:
        /*0468*/ 	.byte	0x04, 0x12
        /*046a*/ 	.short	(.L_189 - .L_188)
	.align		4
.L_188:
        /*046c*/ 	.word	index@(_Z16layer_norm_floatILi32ELi31EEvPfS0_S0_S0_ii)
        /*0470*/ 	.word	0x00000080


	//----- nvinfo : EIATTR_MIN_STACK_SIZE
	.align		4
.L_189:
        /*0474*/ 	.byte	0x04, 0x12
        /*0476*/ 	.short	(.L_191 - .L_190)
	.align		4
.L_190:
        /*0478*/ 	.word	index@(_Z16layer_norm_floatILi32ELi30EEvPfS0_S0_S0_ii)
        /*047c*/ 	.word	0x00000078


	//----- nvinfo : EIATTR_MIN_STACK_SIZE
	.align		4
.L_191:
        /*0480*/ 	.byte	0x04, 0x12
        /*0482*/ 	.short	(.L_193 - .L_192)
	.align		4
.L_192:
        /*0484*/ 	.word	index@(_Z16layer_norm_floatILi32ELi29EEvPfS0_S0_S0_ii)
        /*0488*/ 	.word	0x00000078


	//----- nvinfo : EIATTR_MIN_STACK_SIZE
	.align		4
.L_193:
        /*048c*/ 	.byte	0x04, 0x12
        /*048e*/ 	.short	(.L_195 - .L_194)
	.align		4
.L_194:
        /*0490*/ 	.word	index@(_Z16layer_norm_floatILi32ELi28EEvPfS0_S0_S0_ii)
        /*0494*/ 	.word	0x00000070


	//----- nvinfo : EIATTR_MIN_STACK_SIZE
	.align		4
.L_195:
        /*0498*/ 	.byte	0x04, 0x12
        /*049a*/ 	.short	(.L_197 - .L_196)
	.align		4
.L_196:
        /*049c*/ 	.word	index@(_Z16layer_norm_floatILi32ELi27EEvPfS0_S0_S0_ii)
        /*04a0*/ 	.word	0x00000070


	//----- nvinfo : EIATTR_MIN_STACK_SIZE
	.align		4
.L_197:
        /*04a4*/ 	.byte	0x04, 0x12
        /*04a6*/ 	.short	(.L_199 - .L_198)
	.align		4
.L_198:
        /*04a8*/ 	.word	index@(_Z16layer_norm_floatILi32ELi26EEvPfS0_S0_S0_ii)
        /*04ac*/ 	.word	0x00000068


	//----- nvinfo : EIATTR_MIN_STACK_SIZE
	.align		4
.L_199:
        /*04b0*/ 	.byte	0x04, 0x12
        /*04b2*/ 	.short	(.L_201 - .L_200)
	.align		4
.L_200:
        /*04b4*/ 	.word	index@(_Z16layer_norm_floatILi32ELi25EEvPfS0_S0_S0_ii)
        /*04b8*/ 	.word	0x00000068


	//----- nvinfo : EIATTR_MIN_STACK_SIZE
	.align		4
.L_201:
        /*04bc*/ 	.byte	0x04, 0x12
        /*04be*/ 	.short	(.L_203 - .L_202)
	.align		4
.L_202:
        /*04c0*/ 	.word	index@(_Z16layer_norm_floatILi32ELi24EEvPfS0_S0_S0_ii)
        /*04c4*/ 	.word	0x00000060


	//----- nvinfo : EIATTR_MIN_STACK_SIZE
	.align		4
.L_203:
        /*04c8*/ 	.byte	0x04, 0x12
        /*04ca*/ 	.short	(.L_205 - .L_204)
	.align		4
.L_204:
        /*04cc*/ 	.word	index@(_Z16layer_norm_floatILi32ELi23EEvPfS0_S0_S0_ii)
        /*04d0*/ 	.word	0x00000060


	//----- nvinfo : EIATTR_MIN_STACK_SIZE
	.align		4
.L_205:
        /*04d4*/ 	.byte	0x04, 0x12
        /*04d6*/ 	.short	(.L_207 - .L_206)
	.align		4
.L_206:
        /*04d8*/ 	.word	index@(_Z16layer_norm_floatILi32ELi22EEvPfS0_S0_S0_ii)
        /*04dc*/ 	.word	0x00000058


	//----- nvinfo : EIATTR_MIN_STACK_SIZE
	.align		4
.L_207:
        /*04e0*/ 	.byte	0x04, 0x12
        /*04e2*/ 	.short	(.L_209 - .L_208)
	.align		4
.L_208:
        /*04e4*/ 	.word	index@(_Z16layer_norm_floatILi32ELi21EEvPfS0_S0_S0_ii)
        /*04e8*/ 	.word	0x00000058


	//----- nvinfo : EIATTR_MIN_STACK_SIZE
	.align		4
.L_209:
        /*04ec*/ 	.byte	0x04, 0x12
        /*04ee*/ 	.short	(.L_211 - .L_210)
	.align		4
.L_210:
        /*04f0*/ 	.word	index@(_Z16layer_norm_floatILi32ELi20EEvPfS0_S0_S0_ii)
        /*04f4*/ 	.word	0x00000050


	//----- nvinfo : EIATTR_MIN_STACK_SIZE
	.align		4
.L_211:
        /*04f8*/ 	.byte	0x04, 0x12
        /*04fa*/ 	.short	(.L_213 - .L_212)
	.align		4
.L_212:
        /*04fc*/ 	.word	index@(_Z16layer_norm_floatILi32ELi19EEvPfS0_S0_S0_ii)
        /*0500*/ 	.word	0x00000050


	//----- nvinfo : EIATTR_MIN_STACK_SIZE
	.align		4
.L_213:
        /*0504*/ 	.byte	0x04, 0x12
        /*0506*/ 	.short	(.L_215 - .L_214)
	.align		4
.L_214:
        /*0508*/ 	.word	index@(_Z16layer_norm_floatILi32ELi18EEvPfS0_S0_S0_ii)
        /*050c*/ 	.word	0x00000048


	//----- nvinfo : EIATTR_MIN_STACK_SIZE
	.align		4
.L_215:
        /*0510*/ 	.byte	0x04, 0x12
        /*0512*/ 	.short	(.L_217 - .L_216)
	.align		4
.L_216:
        /*0514*/ 	.word	index@(_Z16layer_norm_floatILi32ELi17EEvPfS0_S0_S0_ii)
        /*0518*/ 	.word	0x00000048


	//----- nvinfo : EIATTR_MIN_STACK_SIZE
	.align		4
.L_217:
        /*051c*/ 	.byte	0x04, 0x12
        /*051e*/ 	.short	(.L_219 - .L_218)
	.align		4
.L_218:
        /*0520*/ 	.word	index@(_Z16layer_norm_floatILi32ELi16EEvPfS0_S0_S0_ii)
        /*0524*/ 	.word	0x00000040


	//----- nvinfo : EIATTR_MIN_STACK_SIZE
	.align		4
.L_219:
        /*0528*/ 	.byte	0x04, 0x12
        /*052a*/ 	.short	(.L_221 - .L_220)
	.align		4
.L_220:
        /*052c*/ 	.word	index@(_Z16layer_norm_floatILi32ELi15EEvPfS0_S0_S0_ii)
        /*0530*/ 	.word	0x00000040


	//----- nvinfo : EIATTR_MIN_STACK_SIZE
	.align		4
.L_221:
        /*0534*/ 	.byte	0x04, 0x12
        /*0536*/ 	.short	(.L_223 - .L_222)
	.align		4
.L_222:
        /*0538*/ 	.word	index@(_Z16layer_norm_floatILi32ELi14EEvPfS0_S0_S0_ii)
        /*053c*/ 	.word	0x00000038


	//----- nvinfo : EIATTR_MIN_STACK_SIZE
	.align		4
.L_223:
        /*0540*/ 	.byte	0x04, 0x12
        /*0542*/ 	.short	(.L_225 - .L_224)
	.align		4
.L_224:
        /*0544*/ 	.word	index@(_Z16layer_norm_floatILi32ELi13EEvPfS0_S0_S0_ii)
        /*0548*/ 	.word	0x00000038


	//----- nvinfo : EIATTR_MIN_STACK_SIZE
	.align		4
.L_225:
        /*054c*/ 	.byte	0x04, 0x12
        /*054e*/ 	.short	(.L_227 - .L_226)
	.align		4
.L_226:
        /*0550*/ 	.word	index@(_Z16layer_norm_floatILi32ELi12EEvPfS0_S0_S0_ii)
        /*0554*/ 	.word	0x00000030


	//----- nvinfo : EIATTR_MIN_STACK_SIZE
	.align		4
.L_227:
        /*0558*/ 	.byte	0x04, 0x12
        /*055a*/ 	.short	(.L_229 - .L_228)
	.align		4
.L_228:
        /*055c*/ 	.word	index@(_Z16layer_norm_floatILi32ELi11EEvPfS0_S0_S0_ii)
        /*0560*/ 	.word	0x00000030


	//----- nvinfo : EIATTR_MIN_STACK_SIZE
	.align		4
.L_229:
        /*0564*/ 	.byte	0x04, 0x12
        /*0566*/ 	.short	(.L_231 - .L_230)
	.align		4
.L_230:
        /*0568*/ 	.word	index@(_Z16layer_norm_floatILi32ELi10EEvPfS0_S0_S0_ii)
        /*056c*/ 	.word	0x00000028


	//----- nvinfo : EIATTR_MIN_STACK_SIZE
	.align		4
.L_231:
        /*0570*/ 	.byte	0x04, 0x12
        /*0572*/ 	.short	(.L_233 - .L_232)
	.align		4
.L_232:
        /*0574*/ 	.word	index@(_Z16layer_norm_floatILi32ELi9EEvPfS0_S0_S0_ii)
        /*0578*/ 	.word	0x00000028


	//----- nvinfo : EIATTR_MIN_STACK_SIZE
	.align		4
.L_233:
        /*057c*/ 	.byte	0x04, 0x12
        /*057e*/ 	.short	(.L_235 - .L_234)
	.align		4
.L_234:
        /*0580*/ 	.word	index@(_Z16layer_norm_floatILi32ELi8EEvPfS0_S0_S0_ii)
        /*0584*/ 	.word	0x00000020


	//----- nvinfo : EIATTR_MIN_STACK_SIZE
	.align		4
.L_235:
        /*0588*/ 	.byte	0x04, 0x12
        /*058a*/ 	.short	(.L_237 - .L_236)
	.align		4
.L_236:
        /*058c*/ 	.word	index@(_Z16layer_norm_floatILi32ELi7EEvPfS0_S0_S0_ii)
        /*0590*/ 	.word	0x00000020


	//----- nvinfo : EIATTR_MIN_STACK_SIZE
	.align		4
.L_237:
        /*0594*/ 	.byte	0x04, 0x12
        /*0596*/ 	.short	(.L_239 - .L_238)
	.align		4
.L_238:
        /*0598*/ 	.word	index@(_Z16layer_norm_floatILi32ELi6EEvPfS0_S0_S0_ii)
        /*059c*/ 	.word	0x00000018


	//----- nvinfo : EIATTR_MIN_STACK_SIZE
	.align		4
.L_239:
        /*05a0*/ 	.byte	0x04, 0x12
        /*05a2*/ 	.short	(.L_241 - .L_240)
	.align		4
.L_240:
        /*05a4*/ 	.word	index@(_Z16layer_norm_floatILi32ELi5EEvPfS0_S0_S0_ii)
        /*05a8*/ 	.word	0x00000018


	//----- nvinfo : EIATTR_MIN_STACK_SIZE
	.align		4
.L_241:
        /*05ac*/ 	.byte	0x04, 0x12
        /*05ae*/ 	.short	(.L_243 - .L_242)
	.align		4
.L_242:
        /*05b0*/ 	.word	index@(_Z16layer_norm_floatILi32ELi4EEvPfS0_S0_S0_ii)
        /*05b4*/ 	.word	0x00000010


	//----- nvinfo : EIATTR_MIN_STACK_SIZE
	.align		4
.L_243:
        /*05b8*/ 	.byte	0x04, 0x12
        /*05ba*/ 	.short	(.L_245 - .L_244)
	.align		4
.L_244:
        /*05bc*/ 	.word	index@(_Z16layer_norm_floatILi32ELi3EEvPfS0_S0_S0_ii)
        /*05c0*/ 	.word	0x00000010


	//----- nvinfo : EIATTR_MIN_STACK_SIZE
	.align		4
.L_245:
        /*05c4*/ 	.byte	0x04, 0x12
        /*05c6*/ 	.short	(.L_247 - .L_246)
	.align		4
.L_246:
        /*05c8*/ 	.word	index@(_Z16layer_norm_floatILi32ELi2EEvPfS0_S0_S0_ii)
        /*05cc*/ 	.word	0x00000008
.L_247:


//--------------------- .nv.compat                --------------------------
	.section	.nv.compat,"",@"SHT_CUDA_COMPAT_INFO"
	.align	4
        /*0000*/ 	.byte	0x02, 0x09, 0x00, 0x00, 0x02, 0x02, 0x01, 0x00, 0x02, 0x05, 0x05, 0x00, 0x03, 0x07, 0x01, 0x01
        /*0010*/ 	.byte	0x02, 0x03, 0x00, 0x00, 0x02, 0x06, 0x01, 0x00, 0x04, 0x0b, 0x08, 0x00, 0x01, 0x00, 0x00, 0x00
        /*0020*/ 	.byte	0x00, 0x00, 0x00, 0x00


//--------------------- .nv.info._Z16layer_norm_floatILi32ELi32EEvPfS0_S0_S0_ii --------------------------
	.section	.nv.info._Z16layer_norm_floatILi32ELi32EEvPfS0_S0_S0_ii,"",@"SHT_CUDA_INFO"
	.sectionflags	@""
	.align	4


	//----- nvinfo : EIATTR_CUDA_API_VERSION
	.align		4
        /*0000*/ 	.byte	0x04, 0x37
        /*0002*/ 	.short	(.L_249 - .L_248)
.L_248:
        /*0004*/ 	.word	0x00000082


	//----- nvinfo : EIATTR_KPARAM_INFO
	.align		4
.L_249:
        /*0008*/ 	.byte	0x04, 0x17
        /*000a*/ 	.short	(.L_251 - .L_250)
.L_250:
        /*000c*/ 	.word	0x00000000
        /*0010*/ 	.short	0x0005
        /*0012*/ 	.short	0x0024
        /*0014*/ 	.byte	0x00, 0xf0, 0x11, 0x00


	//----- nvinfo : EIATTR_KPARAM_INFO
	.align		4
.L_251:
        /*0018*/ 	.byte	0x04, 0x17
        /*001a*/ 	.short	(.L_253 - .L_252)
.L_252:
        /*001c*/ 	.word	0x00000000
        /*0020*/ 	.short	0x0004
        /*0022*/ 	.short	0x0020
        /*0024*/ 	.byte	0x00, 0xf0, 0x11, 0x00


	//----- nvinfo : EIATTR_KPARAM_INFO
	.align		4
.L_253:
        /*0028*/ 	.byte	0x04, 0x17
        /*002a*/ 	.short	(.L_255 - .L_254)
.L_254:
        /*002c*/ 	.word	0x00000000
        /*0030*/ 	.short	0x0003
        /*0032*/ 	.short	0x0018
        /*0034*/ 	.byte	0x00, 0xf5, 0x21, 0x00


	//----- nvinfo : EIATTR_KPARAM_INFO
	.align		4
.L_255:
        /*0038*/ 	.byte	0x04, 0x17
        /*003a*/ 	.short	(.L_257 - .L_256)
.L_256:
        /*003c*/ 	.word	0x00000000
        /*0040*/ 	.short	0x0002
        /*0042*/ 	.short	0x0010
        /*0044*/ 	.byte	0x00, 0xf5, 0x21, 0x00


	//----- nvinfo : EIATTR_KPARAM_INFO
	.align		4
.L_257:
        /*0048*/ 	.byte	0x04, 0x17
        /*004a*/ 	.short	(.L_259 - .L_258)
.L_258:
        /*004c*/ 	.word	0x00000000
        /*0050*/ 	.short	0x0001
        /*0052*/ 	.short	0x0008
        /*0054*/ 	.byte	0x00, 0xf5, 0x21, 0x00


	//----- nvinfo : EIATTR_KPARAM_INFO
	.align		4
.L_259:
        /*0058*/ 	.byte	0x04, 0x17
        /*005a*/ 	.short	(.L_261 - .L_260)
.L_260:
        /*005c*/ 	.word	0x00000000
        /*0060*/ 	.short	0x0000
        /*0062*/ 	.short	0x0000
        /*0064*/ 	.byte	0x00, 0xf5, 0x21, 0x00


	//----- nvinfo : EIATTR_SPARSE_MMA_MASK
	.align		4
.L_261:
        /*0068*/ 	.byte	0x03, 0x50
        /*006a*/ 	.short	0x0000


	//----- nvinfo : EIATTR_MAXREG_COUNT
	.align		4
        /*006c*/ 	.byte	0x03, 0x1b
        /*006e*/ 	.short	0x00ff


	//----- nvinfo : EIATTR_MERCURY_ISA_VERSION
	.align		4
        /*0070*/ 	.byte	0x03, 0x5f
        /*0072*/ 	.short	0x0101


	//----- nvinfo : EIATTR_COOP_GROUP_MASK_REGIDS
	.align		4
        /*0074*/ 	.byte	0x04, 0x29
        /*0076*/ 	.short	(.L_263 - .L_262)


	//   ....[0]....
.L_262:
        /*0078*/ 	.word	0xffffffff


	//   ....[1]....
        /*007c*/ 	.word	0xffffffff


	//   ....[2]....
        /*0080*/ 	.word	0xffffffff


	//   ....[3]....
        /*0084*/ 	.word	0xffffffff


	//   ....[4]....
        /*0088*/ 	.word	0xffffffff


	//   ....[5]....
        /*008c*/ 	.word	0xffffffff


	//   ....[6]....
        /*0090*/ 	.word	0xffffffff


	//   ....[7]....
        /*0094*/ 	.word	0xffffffff


	//   ....[8]....
        /*0098*/ 	.word	0xffffffff


	//   ....[9]....
        /*009c*/ 	.word	0xffffffff


	//   ....[10]....
        /*00a0*/ 	.word	0x0500000a


	//   ....[11]....
        /*00a4*/ 	.word	0x0500000a


	//   ....[12]....
        /*00a8*/ 	.word	0x0500000a


	//   ....[13]....
        /*00ac*/ 	.word	0x0500000a


	//   ....[14]....
        /*00b0*/ 	.word	0x0500000a


	//   ....[15]....
        /*00b4*/ 	.word	0x0500000a


	//   ....[16]....
        /*00b8*/ 	.word	0x0500000a


	//   ....[17]....
        /*00bc*/ 	.word	0x0500000a


	//   ....[18]....
        /*00c0*/ 	.word	0x0500000a


	//   ....[19]....
        /*00c4*/ 	.word	0x0500000a


	//----- nvinfo : EIATTR_COOP_GROUP_INSTR_OFFSETS
	.align		4
.L_263:
        /*00c8*/ 	.byte	0x04, 0x28
        /*00ca*/ 	.short	(.L_265 - .L_264)


	//   ....[0]....
.L_264:
        /*00cc*/ 	.word	0x00000610


	//   ....[1]....
        /*00d0*/ 	.word	0x00000630


	//   ....[2]....
        /*00d4*/ 	.word	0x00000650


	//   ....[3]....
        /*00d8*/ 	.word	0x00000670


	//   ....[4]....
        /*00dc*/ 	.word	0x00000690


	//   ....[5]....
        /*00e0*/ 	.word	0x00000ec0


	//   ....[6]....
        /*00e4*/ 	.word	0x00000ee0


	//   ....[7]....
        /*00e8*/ 	.word	0x00000f00


	//   ....[8]....
        /*00ec*/ 	.word	0x00000f20


	//   ....[9]....
        /*00f0*/ 	.word	0x00000f40


	//   ....[10]....
        /*00f4*/ 	.word	0x00001970


	//   ....[11]....
        /*00f8*/ 	.word	0x00001a10


	//   ....[12]....
        /*00fc*/ 	.word	0x00001a80


	//   ....[13]....
        /*0100*/ 	.word	0x00001af0


	//   ....[14]....
        /*0104*/ 	.word	0x00001b60


	//   ....[15]....
        /*0108*/ 	.word	0x00001bf0


	//   ....[16]....
        /*010c*/ 	.word	0x00001c90


	//   ....[17]....
        /*0110*/ 	.word	0x00001d00


	//   ....[18]....
        /*0114*/ 	.word	0x00001d70


	//   ....[19]....
        /*0118*/ 	.word	0x00001de0


	//----- nvinfo : EIATTR_VRC_CTA_INIT_COUNT
	.align		4
.L_265:
        /*011c*/ 	.byte	0x02, 0x4a
	.zero		1
	.zero		1


	//----- nvinfo : EIATTR_EXIT_INSTR_OFFSETS
	.align		4
        /*0120*/ 	.byte	0x04, 0x1c
        /*0122*/ 	.short	(.L_267 - .L_266)


	//   ....[0]....
.L_266:
        /*0124*/ 	.word	0x00000080


	//   ....[1]....
        /*0128*/ 	.word	0x00001900


	//----- nvinfo : EIATTR_CRS_STACK_SIZE
	.align		4
.L_267:
        /*012c*/ 	.byte	0x04, 0x1e
        /*012e*/ 	.short	(.L_269 - .L_268)
.L_268:
        /*0130*/ 	.word	0x00000000


	//----- nvinfo : EIATTR_CBANK_PARAM_SIZE
	.align		4
.L_269:
        /*0134*/ 	.byte	0x03, 0x19
        /*0136*/ 	.short	0x0028


	//----- nvinfo : EIATTR_PARAM_CBANK
	.align		4
        /*0138*/ 	.byte	0x04, 0x0a
        /*013a*/ 	.short	(.L_271 - .L_270)
	.align		4
.L_270:
        /*013c*/ 	.word	index@(.nv.constant0._Z16layer_norm_floatILi32ELi32EEvPfS0_S0_S0_ii)
        /*0140*/ 	.short	0x0380
        /*0142*/ 	.short	0x0028


	//----- nvinfo : EIATTR_SW_WAR
	.align		4
.L_271:
        /*0144*/ 	.byte	0x04, 0x36
        /*0146*/ 	.short	(.L_273 - .L_272)
.L_272:
        /*0148*/ 	.word	0x00000008
.L_273:


//--------------------- .nv.info._Z16layer_norm_floatILi32ELi31EEvPfS0_S0_S0_ii --------------------------
	.section	.nv.info._Z16layer_norm_floatILi32ELi31EEvPfS0_S0_S0_ii,"",@"SHT_CUDA_INFO"
	.sectionflags	@""
	.align	4


	//----- nvinfo : EIATTR_CUDA_API_VERSION
	.align		4
        /*0000*/ 	.byte	0x04, 0x37
        /*0002*/ 	.short	(.L_275 - .L_274)
.L_274:
        /*0004*/ 	.word	0x00000082


	//----- nvinfo : EIATTR_KPARAM_INFO
	.align		4
.L_275:
        /*0008*/ 	.byte	0x04, 0x17
        /*000a*/ 	.short	(.L_277 - .L_276)
.L_276:
        /*000c*/ 	.word	0x00000000
        /*0010*/ 	.short	0x0005
        /*0012*/ 	.short	0x0024
        /*0014*/ 	.byte	0x00, 0xf0, 0x11, 0x00


	//----- nvinfo : EIATTR_KPARAM_INFO
	.align		4
.L_277:
        /*0018*/ 	.byte	0x04, 0x17
        /*001a*/ 	.short	(.L_279 - .L_278)
.L_278:
        /*001c*/ 	.word	0x00000000
        /*0020*/ 	.short	0x0004
        /*0022*/ 	.short	0x0020
        /*0024*/ 	.byte	0x00, 0xf0, 0x11, 0x00


	//----- nvinfo : EIATTR_KPARAM_INFO
	.align		4
.L_279:
        /*0028*/ 	.byte	0x04, 0x17
        /*002a*/ 	.short	(.L_281 - .L_280)
.L_280:
        /*002c*/ 	.word	0x00000000
        /*0030*/ 	.short	0x0003
        /*0032*/ 	.short	0x0018
        /*0034*/ 	.byte	0x00, 0xf5, 0x21, 0x00


	//----- nvinfo : EIATTR_KPARAM_INFO
	.align		4
.L_281:
        /*0038*/ 	.byte	0x04, 0x17
        /*003a*/ 	.short	(.L_283 - .L_282)
.L_282:
        /*003c*/ 	.word	0x00000000
        /*0040*/ 	.short	0x0002
        /*0042*/ 	.short	0x0010
        /*0044*/ 	.byte	0x00, 0xf5, 0x21, 0x00


	//----- nvinfo : EIATTR_KPARAM_INFO
	.align		4
.L_283:
        /*0048*/ 	.byte	0x04, 0x17
        /*004a*/ 	.short	(.L_285 - .L_284)
.L_284:
        /*004c*/ 	.word	0x00000000
        /*0050*/ 	.short	0x0001
        /*0052*/ 	.short	0x0008
        /*0054*/ 	.byte	0x00, 0xf5, 0x21, 0x00


	//----- nvinfo : EIATTR_KPARAM_INFO
	.align		4
.L_285:
        /*0058*/ 	.byte	0x04, 0x17
        /*005a*/ 	.short	(.L_287 - .L_286)
.L_286:
        /*005c*/ 	.word	0x00000000
        /*0060*/ 	.short	0x0000
        /*0062*/ 	.short	0x0000
        /*0064*/ 	.byte	0x00, 0xf5, 0x21, 0x00


	//----- nvinfo : EIATTR_SPARSE_MMA_MASK
	.align		4
.L_287:
        /*0068*/ 	.byte	0x03, 0x50
        /*006a*/ 	.short	0x0000


	//----- nvinfo : EIATTR_MAXREG_COUNT
	.align		4
        /*006c*/ 	.byte	0x03, 0x1b
        /*006e*/ 	.short	0x00ff


	//----- nvinfo : EIATTR_MERCURY_ISA_VERSION
	.align		4
        /*0070*/ 	.byte	0x03, 0x5f
        /*0072*/ 	.short	0x0101


	//----- nvinfo : EIATTR_COOP_GROUP_MASK_REGIDS
	.align		4
        /*0074*/ 	.byte	0x04, 0x29
        /*0076*/ 	.short	(.L_289 - .L_288)


	//   ....[0]....
.L_288:
        /*0078*/ 	.word	0xffffffff


	//   ....[1]....
        /*007c*/ 	.word	0xffffffff


	//   ....[2]....
        /*0080*/ 	.word	0xffffffff


	//   ....[3]....
        /*0084*/ 	.word	0xffffffff


	//   ....[4]....
        /*0088*/ 	.word	0xffffffff


	//   ....[5]....
        /*008c*/ 	.word	0xffffffff


	//   ....[6]....
        /*0090*/ 	.word	0xffffffff


	//   ....[7]....
        /*0094*/ 	.word	0xffffffff


	//   ....[8]....
        /*0098*/ 	.word	0xffffffff


	//   ....[9]....
        /*009c*/ 	.word	0xffffffff


	//   ....[10]....
        /*00a0*/ 	.word	0x0500000f


	//   ....[11]....
        /*00a4*/ 	.word	0x0500000f


	//   ....[12]....
        /*00a8*/ 	.word	0x0500000f


	//   ....[13]....
        /*00ac*/ 	.word	0x0500000f


	//   ....[14]....
        /*00b0*/ 	.word	0x0500000f


	//   ....[15]....
        /*00b4*/ 	.word	0x0500000f


	//   ....[16]....
        /*00b8*/ 	.word	0x0500000f


	//   ....[17]....
        /*00bc*/ 	.word	0x0500000f


	//   ....[18]....
        /*00c0*/ 	.word	0x0500000f


	//   ....[19]....
        /*00c4*/ 	.word	0x0500000f


	//----- nvinfo : EIATTR_COOP_GROUP_INSTR_OFFSETS
	.align		4
.L_289:
        /*00c8*/ 	.byte	0x04, 0x28
        /*00ca*/ 	.short	(.L_291 - .L_290)


	//   ....[0]....
.L_290:
        /*00cc*/ 	.word	0x00000610


	//   ....[1]....
        /*00d0*/ 	.word	0x00000630


	//   ....[2]....
        /*00d4*/ 	.word	0x00000650


	//   ....[3]....
        /*00d8*/ 	.word	0x00000670


	//   ....[4]....
        /*00dc*/ 	.word	0x00000690


	//   ....[5]....
        /*00e0*/ 	.word	0x00000f40


	//   ....[6]....
        /*00e4*/ 	.word	0x00000f60


	//   ....[7]....
        /*00e8*/ 	.word	0x00000f80


	//   ....[8]....
        /*00ec*/ 	.word	0x00000fa0


	//   ....[9]....
        /*00f0*/ 	.word	0x00000fc0


	//   ....[10]....
        /*00f4*/ 	.word	0x00001a50


	//   ....[11]....
        /*00f8*/ 	.word	0x00001ae0


	//   ....[12]....
        /*00fc*/ 	.word	0x00001b50


	//   ....[13]....
        /*0100*/ 	.word	0x00001bc0


	//   ....[14]....
        /*0104*/ 	.word	0x00001c30


	//   ....[15]....
        /*0108*/ 	.word	0x00001cc0


	//   ....[16]....
        /*010c*/ 	.word	0x00001d50


	//   ....[17]....
        /*0110*/ 	.word	0x00001dc0


	//   ....[18]....
        /*0114*/ 	.word	0x00001e30


	//   ....[19]....
        /*0118*/ 	.word	0x00001ea0


	//----- nvinfo : EIATTR_VRC_CTA_INIT_COUNT
	.align		4
.L_291:
        /*011c*/ 	.byte	0x02, 0x4a
	.zero		1
	.zero		1


	//----- nvinfo : EIATTR_EXIT_INSTR_OFFSETS
	.align		4
        /*0120*/ 	.byte	0x04, 0x1c
        /*0122*/ 	.short	(.L_293 - .L_292)


	//   ....[0]....
.L_292:
        /*0124*/ 	.word	0x00000080


	//   ....[1]....
        /*0128*/ 	.word	0x000019e0


	//----- nvinfo : EIATTR_CRS_STACK_SIZE
	.align		4
.L_293:
        /*012c*/ 	.byte	0x04, 0x1e
        /*012e*/ 	.short	(.L_295 - .L_294)
.L_294:
        /*0130*/ 	.word	0x00000000


	//----- nvinfo : EIATTR_CBANK_PARAM_SIZE
	.align		4
.L_295:
        /*0134*/ 	.byte	0x03, 0x19
        /*0136*/ 	.short	0x0028


	//----- nvinfo : EIATTR_PARAM_CBANK
	.align		4
        /*0138*/ 	.byte	0x04, 0x0a
        /*013a*/ 	.short	(.L_297 - .L_296)
	.align		4
.L_296:
        /*013c*/ 	.word	index@(.nv.constant0._Z16layer_norm_floatILi32ELi31EEvPfS0_S0_S0_ii)
        /*0140*/ 	.short	0x0380
        /*0142*/ 	.short	0x0028


	//----- nvinfo : EIATTR_SW_WAR
	.align		4
.L_297:
        /*0144*/ 	.byte	0x04, 0x36
        /*0146*/ 	.short	(.L_299 - .L_298)
.L_298:
        /*0148*/ 	.word	0x00000008
.L_299:


//--------------------- .nv.info._Z16layer_norm_floatILi32ELi30EEvPfS0_S0_S0_ii --------------------------
	.section	.nv.info._Z16layer_norm_floatILi32ELi30EEvPfS0_S0_S0_ii,"",@"SHT_CUDA_INFO"
	.sectionflags	@""
	.align	4


	//----- nvinfo : EIATTR_CUDA_API_VERSION
	.align		4
        /*0000*/ 	.byte	0x04, 0x37
        /*0002*/ 	.short	(.L_301 - .L_300)
.L_300:
        /*0004*/ 	.word	0x00000082


	//----- nvinfo : EIATTR_KPARAM_INFO
	.align		4
.L_301:
        /*0008*/ 	.byte	0x04, 0x17
        /*000a*/ 	.short	(.L_303 - .L_302)
.L_302:
        /*000c*/ 	.word	0x00000000
        /*0010*/ 	.short	0x0005
        /*0012*/ 	.short	0x0024
        /*0014*/ 	.byte	0x00, 0xf0, 0x11, 0x00


	//----- nvinfo : EIATTR_KPARAM_INFO
	.align		4
.L_303:
        /*0018*/ 	.byte	0x04, 0x17
        /*001a*/ 	.short	(.L_305 - .L_304)
.L_304:
        /*001c*/ 	.word	0x00000000
        /*0020*/ 	.short	0x0004
        /*0022*/ 	.short	0x0020
        /*0024*/ 	.byte	0x00, 0xf0, 0x11, 0x00


	//----- nvinfo : EIATTR_KPARAM_INFO
	.align		4
.L_305:
        /*0028*/ 	.byte	0x04, 0x17
        /*002a*/ 	.short	(.L_307 - .L_306)
.L_306:
        /*002c*/ 	.word	0x00000000
        /*0030*/ 	.short	0x0003
        /*0032*/ 	.short	0x0018
        /*0034*/ 	.byte	0x00, 0xf5, 0x21, 0x00


	//----- nvinfo : EIATTR_KPARAM_INFO
	.align		4
.L_307:
        /*0038*/ 	.byte	0x04, 0x17
        /*003a*/ 	.short	(.L_309 - .L_308)
.L_308:
        /*003c*/ 	.word	0x00000000
        /*0040*/ 	.short	0x0002
        /*0042*/ 	.short	0x0010
        /*0044*/ 	.byte	0x00, 0xf5, 0x21, 0x00


	//----- nvinfo : EIATTR_KPARAM_INFO
	.align		4
.L_309:
        /*0048*/ 	.byte	0x04, 0x17
        /*004a*/ 	.short	(.L_311 - .L_310)
.L_310:
        /*004c*/ 	.word	0x00000000
        /*0050*/ 	.short	0x0001
        /*0052*/ 	.short	0x0008
        /*0054*/ 	.byte	0x00, 0xf5, 0x21, 0x00


	//----- nvinfo : EIATTR_KPARAM_INFO
	.align		4
.L_311:
        /*0058*/ 	.byte	0x04, 0x17
        /*005a*/ 	.short	(.L_313 - .L_312)
.L_312:
        /*005c*/ 	.word	0x00000000
        /*0060*/ 	.short	0x0000
        /*0062*/ 	.short	0x0000
        /*0064*/ 	.byte	0x00, 0xf5, 0x21, 0x00


	//----- nvinfo : EIATTR_SPARSE_MMA_MASK
	.align		4
.L_313:
        /*0068*/ 	.byte	0x03, 0x50
        /*006a*/ 	.short	0x0000


	//----- nvinfo : EIATTR_MAXREG_COUNT
	.align		4
        /*006c*/ 	.byte	0x03, 0x1b
        /*006e*/ 	.short	0x00ff


	//----- nvinfo : EIATTR_MERCURY_ISA_VERSION
	.align		4
        /*0070*/ 	.byte	0x03, 0x5f
        /*0072*/ 	.short	0x0101


	//----- nvinfo : EIATTR_COOP_GROUP_MASK_REGIDS
	.align		4
        /*0074*/ 	.byte	0x04, 0x29
        /*0076*/ 	.short	(.L_315 - .L_314)


	//   ....[0]....
.L_314:
        /*0078*/ 	.word	0xffffffff


	//   ....[1]....
        /*007c*/ 	.word	0xffffffff


	//   ....[2]....
        /*0080*/ 	.word	0xffffffff


	//   ....[3]....
        /*0084*/ 	.word	0xffffffff


	//   ....[4]....
        /*0088*/ 	.word	0xffffffff


	//   ....[5]....
        /*008c*/ 	.word	0xffffffff


	//   ....[6]....
        /*0090*/ 	.word	0xffffffff


	//   ....[7]....
        /*0094*/ 	.word	0xffffffff


	//   ....[8]....
        /*0098*/ 	.word	0xffffffff


	//   ....[9]....
        /*009c*/ 	.word	0xffffffff


	//   ....[10]....
        /*00a0*/ 	.word	0x05000010


	//   ....[11]....
        /*00a4*/ 	.word	0x05000010


	//   ....[12]....
        /*00a8*/ 	.word	0x05000010


	//   ....[13]....
        /*00ac*/ 	.word	0x05000010


	//   ....[14]....
        /*00b0*/ 	.word	0x05000010


	//   ....[15]....
        /*00b4*/ 	.word	0x05000010


	//   ....[16]....
        /*00b8*/ 	.word	0x05000010


	//   ....[17]....
        /*00bc*/ 	.word	0x05000010


	//   ....[18]....
        /*00c0*/ 	.word	0x05000010


	//   ....[19]....
        /*00c4*/ 	.word	0x05000010


	//----- nvinfo : EIATTR_COOP_GROUP_INSTR_OFFSETS
	.align		4
.L_315:
        /*00c8*/ 	.byte	0x04, 0x28
        /*00ca*/ 	.short	(.L_317 - .L_316)


	//   ....[0]....
.L_316:
        /*00cc*/ 	.word	0x00000620


	//   ....[1]....
        /*00d0*/ 	.word	0x00000640


	//   ....[2]....
        /*00d4*/ 	.word	0x00000660


	//   ....[3]....
        /*00d8*/ 	.word	0x00000680


	//   ....[4]....
        /*00dc*/ 	.word	0x000006a0


	//   ....[5]....
        /*00e0*/ 	.word	0x00000f50


	//   ....[6]....
        /*00e4*/ 	.word	0x00000f70


	//   ....[7]....
        /*00e8*/ 	.word	0x00000f90


	//   ....[8]....
        /*00ec*/ 	.word	0x00000fb0


	//   ....[9]....
        /*00f0*/ 	.word	0x00000fd0


	//   ....[10]....
        /*00f4*/ 	.word	0x00001a40


	//   ....[11]....
        /*00f8*/ 	.word	0x00001ae0


	//   ....[12]....
        /*00fc*/ 	.word	0x00001b50


	//   ....[13]....
        /*0100*/ 	.word	0x00001bc0


	//   ....[14]....
        /*0104*/ 	.word	0x00001c30


	//   ....[15]....
        /*0108*/ 	.word	0x00001cc0


	//   ....[16]....
        /*010c*/ 	.word	0x00001d60


	//   ....[17]....
        /*0110*/ 	.word	0x00001dd0


	//   ....[18]....
        /*0114*/ 	.word	0x00001e40


	//   ....[19]....
        /*0118*/ 	.word	0x00001eb0


	//----- nvinfo : EIATTR_VRC_CTA_INIT_COUNT
	.align		4
.L_317:
        /*011c*/ 	.byte	0x02, 0x4a
	.zero		1
	.zero		1


	//----- nvinfo : EIATTR_EXIT_INSTR_OFFSETS
	.align		4
        /*0120*/ 	.byte	0x04, 0x1c
        /*0122*/ 	.short	(.L_319 - .L_318)


	//   ....[0]....
.L_318:
        /*0124*/ 	.word	0x00000080


	//   ....[1]....
        /*0128*/ 	.word	0x000019d0


	//----- nvinfo : EIATTR_CRS_STACK_SIZE
	.align		4
.L_319:
        /*012c*/ 	.byte	0x04, 0x1e
        /*012e*/ 	.short	(.L_321 - .L_320)
.L_320:
        /*0130*/ 	.word	0x00000000


	//----- nvinfo : EIATTR_CBANK_PARAM_SIZE
	.align		4
.L_321:
        /*0134*/ 	.byte	0x03, 0x19
        /*0136*/ 	.short	0x0028


	//----- nvinfo : EIATTR_PARAM_CBANK
	.align		4
        /*0138*/ 	.byte	0x04, 0x0a
        /*013a*/ 	.short	(.L_323 - .L_322)
	.align		4
.L_322:
        /*013c*/ 	.word	index@(.nv.constant0._Z16layer_norm_floatILi32ELi30EEvPfS0_S0_S0_ii)
        /*0140*/ 	.short	0x0380
        /*0142*/ 	.short	0x0028


	//----- nvinfo : EIATTR_SW_WAR
	.align		4
.L_323:
        /*0144*/ 	.byte	0x04, 0x36
        /*0146*/ 	.short	(.L_325 - .L_324)
.L_324:
        /*0148*/ 	.word	0x00000008
.L_325:


//--------------------- .nv.info._Z16layer_norm_floatILi32ELi29EEvPfS0_S0_S0_ii --------------------------
	.section	.nv.info._Z16layer_norm_floatILi32ELi29EEvPfS0_S0_S0_ii,"",@"SHT_CUDA_INFO"
	.sectionflags	@""
	.align	4


	//----- nvinfo : EIATTR_CUDA_API_VERSION
	.align		4
        /*0000*/ 	.byte	0x04, 0x37
        /*0002*/ 	.short	(.L_327 - .L_326)
.L_326:
        /*0004*/ 	.word	0x00000082


	//----- nvinfo : EIATTR_KPARAM_INFO
	.align		4
.L_327:
        /*0008*/ 	.byte	0x04, 0x17
        /*000a*/ 	.short	(.L_329 - .L_328)
.L_328:
        /*000c*/ 	.word	0x00000000
        /*0010*/ 	.short	0x0005
        /*0012*/ 	.short	0x0024
        /*0014*/ 	.byte	0x00, 0xf0, 0x11, 0x00


	//----- nvinfo : EIATTR_KPARAM_INFO
	.align		4
.L_329:
        /*0018*/ 	.byte	0x04, 0x17
        /*001a*/ 	.short	(.L_331 - .L_330)
.L_330:
        /*001c*/ 	.word	0x00000000
        /*0020*/ 	.short	0x0004
        /*0022*/ 	.short	0x0020
        /*0024*/ 	.byte	0x00, 0xf0, 0x11, 0x00


	//----- nvinfo : EIATTR_KPARAM_INFO
	.align		4
.L_331:
        /*0028*/ 	.byte	0x04, 0x17
        /*002a*/ 	.short	(.L_333 - .L_332)
.L_332:
        /*002c*/ 	.word	0x00000000
        /*0030*/ 	.short	0x0003
        /*0032*/ 	.short	0x0018
        /*0034*/ 	.byte	0x00, 0xf5, 0x21, 0x00


	//----- nvinfo : EIATTR_KPARAM_INFO
	.align		4
.L_333:
        /*0038*/ 	.byte	0x04, 0x17
        /*003a*/ 	.short	(.L_335 - .L_334)
.L_334:
        /*003c*/ 	.word	0x00000000
        /*0040*/ 	.short	0x0002
        /*0042*/ 	.short	0x0010
        /*0044*/ 	.byte	0x00, 0xf5, 0x21, 0x00


	//----- nvinfo : EIATTR_KPARAM_INFO
	.align		4
.L_335:
        /*0048*/ 	.byte	0x04, 0x17
        /*004a*/ 	.short	(.L_337 - .L_336)
.L_336:
        /*004c*/ 	.word	0x00000000
        /*0050*/ 	.short	0x0001
        /*0052*/ 	.short	0x0008
        /*0054*/ 	.byte	0x00, 0xf5, 0x21, 0x00


	//----- nvinfo : EIATTR_KPARAM_INFO
	.align		4
.L_337:
        /*0058*/ 	.byte	0x04, 0x17
        /*005a*/ 	.short	(.L_339 - .L_338)
.L_338:
        /*005c*/ 	.word	0x00000000
        /*0060*/ 	.short	0x0000
        /*0062*/ 	.short	0x0000
        /*0064*/ 	.byte	0x00, 0xf5, 0x21, 0x00


	//----- nvinfo : EIATTR_SPARSE_MMA_MASK
	.align		4
.L_339:
        /*0068*/ 	.byte	0x03, 0x50
        /*006a*/ 	.short	0x0000


	//----- nvinfo : EIATTR_MAXREG_COUNT
	.align		4
        /*006c*/ 	.byte	0x03, 0x1b
        /*006e*/ 	.short	0x00ff


	//----- nvinfo : EIATTR_MERCURY_ISA_VERSION
	.align		4
        /*0070*/ 	.byte	0x03, 0x5f
        /*0072*/ 	.short	0x0101


	//----- nvinfo : EIATTR_COOP_GROUP_MASK_REGIDS
	.align		4
        /*0074*/ 	.byte	0x04, 0x29
        /*0076*/ 	.short	(.L_341 - .L_340)


	//   ....[0]....
.L_340:
        /*0078*/ 	.word	0xffffffff


	//   ....[1]....
        /*007c*/ 	.word	0xffffffff


	//   ....[2]....
        /*0080*/ 	.word	0xffffffff


	//   ....[3]....
        /*0084*/ 	.word	0xffffffff


	//   ....[4]....
        /*0088*/ 	.word	0xffffffff


	//   ....[5]....
        /*008c*/ 	.word	0xffffffff


	//   ....[6]....
        /*0090*/ 	.word	0xffffffff


	//   ....[7]....
        /*0094*/ 	.word	0xffffffff


	//   ....[8]....
        /*0098*/ 	.word	0xffffffff


	//   ....[9]....
        /*009c*/ 	.word	0xffffffff


	//   ....[10]....
        /*00a0*/ 	.word	0x0500000f


	//   ....[11]....
        /*00a4*/ 	.word	0x0500000f


	//   ....[12]....
        /*00a8*/ 	.word	0x0500000f


	//   ....[13]....
        /*00ac*/ 	.word	0x0500000f


	//   ....[14]....
        /*00b0*/ 	.word	0x0500000f


	//   ....[15]....
        /*00b4*/ 	.word	0x0500000f


	//   ....[16]....
        /*00b8*/ 	.word	0x0500000f


	//   ....[17]....
        /*00bc*/ 	.word	0x0500000f


	//   ....[18]....
        /*00c0*/ 	.word	0x0500000f


	//   ....[19]....
        /*00c4*/ 	.word	0x0500000f


	//----- nvinfo : EIATTR_COOP_GROUP_INSTR_OFFSETS
	.align		4
.L_341:
        /*00c8*/ 	.byte	0x04, 0x28
        /*00ca*/ 	.short	(.L_343 - .L_342)


	//   ....[0]....
.L_342:
        /*00cc*/ 	.word	0x00000610


	//   ....[1]....
        /*00d0*/ 	.word	0x00000630


	//   ....[2]....
        /*00d4*/ 	.word	0x00000650


	//   ....[3]....
        /*00d8*/ 	.word	0x00000670


	//   ....[4]....
        /*00dc*/ 	.word	0x00000690


	//   ....[5]....
        /*00e0*/ 	.word	0x00000f40


	//   ....[6]....
        /*00e4*/ 	.word	0x00000f60


	//   ....[7]....
        /*00e8*/ 	.word	0x00000f80


	//   ....[8]....
        /*00ec*/ 	.word	0x00000fa0


	//   ....[9]....
        /*00f0*/ 	.word	0x00000fc0


	//   ....[10]....
        /*00f4*/ 	.word	0x00001a50


	//   ....[11]....
        /*00f8*/ 	.word	0x00001ae0


	//   ....[12]....
        /*00fc*/ 	.word	0x00001b50


	//   ....[13]....
        /*0100*/ 	.word	0x00001bc0


	//   ....[14]....
        /*0104*/ 	.word	0x00001c30


	//   ....[15]....
        /*0108*/ 	.word	0x00001cc0


	//   ....[16]....
        /*010c*/ 	.word	0x00001d50


	//   ....[17]....
        /*0110*/ 	.word	0x00001dc0


	//   ....[18]....
        /*0114*/ 	.word	0x00001e30


	//   ....[19]....
        /*0118*/ 	.word	0x00001ea0


	//----- nvinfo : EIATTR_VRC_CTA_INIT_COUNT
	.align		4
.L_343:
        /*011c*/ 	.byte	0x02, 0x4a
	.zero		1
	.zero		1


	//----- nvinfo : EIATTR_EXIT_INSTR_OFFSETS
	.align		4
        /*0120*/ 	.byte	0x04, 0x1c
        /*0122*/ 	.short	(.L_345 - .L_344)


	//   ....[0]....
.L_344:
        /*0124*/ 	.word	0x00000080


	//   ....[1]....
        /*0128*/ 	.word	0x000019e0


	//----- nvinfo : EIATTR_CRS_STACK_SIZE
	.align		4
.L_345:
        /*012c*/ 	.byte	0x04, 0x1e
        /*012e*/ 	.short	(.L_347 - .L_346)
.L_346:
        /*0130*/ 	.word	0x00000000


	//----- nvinfo : EIATTR_CBANK_PARAM_SIZE
	.align		4
.L_347:
        /*0134*/ 	.byte	0x03, 0x19
        /*0136*/ 	.short	0x0028


	//----- nvinfo : EIATTR_PARAM_CBANK
	.align		4
        /*0138*/ 	.byte	0x04, 0x0a
        /*013a*/ 	.short	(.L_349 - .L_348)
	.align		4
.L_348:
        /*013c*/ 	.word	index@(.nv.constant0._Z16layer_norm_floatILi32ELi29EEvPfS0_S0_S0_ii)
        /*0140*/ 	.short	0x0380
        /*0142*/ 	.short	0x0028


	//----- nvinfo : EIATTR_SW_WAR
	.align		4
.L_349:
        /*0144*/ 	.byte	0x04, 0x36
        /*0146*/ 	.short	(.L_351 - .L_350)
.L_350:
        /*0148*/ 	.word	0x00000008
.L_351:


//--------------------- .nv.info._Z16layer_norm_floatILi32ELi28EEvPfS0_S0_S0_ii --------------------------
	.section	.nv.info._Z16layer_norm_floatILi32ELi28EEvPfS0_S0_S0_ii,"",@"SHT_CUDA_INFO"
	.sectionflags	@""
	.align	4


	//----- nvinfo : EIATTR_CUDA_API_VERSION
	.align		4
        /*0000*/ 	.byte	0x04, 0x37
        /*0002*/ 	.short	(.L_353 - .L_352)
.L_352:
        /*0004*/ 	.word	0x00000082


	//----- nvinfo : EIATTR_KPARAM_INFO
	.align		4
.L_353:
        /*0008*/ 	.byte	0x04, 0x17
        /*000a*/ 	.short	(.L_355 - .L_354)
.L_354:
        /*000c*/ 	.word	0x00000000
        /*0010*/ 	.short	0x0005
        /*0012*/ 	.short	0x0024
        /*0014*/ 	.byte	0x00, 0xf0, 0x11, 0x00


	//----- nvinfo : EIATTR_KPARAM_INFO
	.align		4
.L_355:
        /*0018*/ 	.byte	0x04, 0x17
        /*001a*/ 	.short	(.L_357 - .L_356)
.L_356:
        /*001c*/ 	.word	0x00000000
        /*0020*/ 	.short	0x0004
        /*0022*/ 	.short	0x0020
        /*0024*/ 	.byte	0x00, 0xf0, 0x11, 0x00


	//----- nvinfo : EIATTR_KPARAM_INFO
	.align		4
.L_357:
        /*0028*/ 	.byte	0x04, 0x17
        /*002a*/ 	.short	(.L_359 - .L_358)
.L_358:
        /*002c*/ 	.word	0x00000000
        /*0030*/ 	.short	0x0003
        /*0032*/ 	.short	0x0018
        /*0034*/ 	.byte	0x00, 0xf5, 0x21, 0x00


	//----- nvinfo : EIATTR_KPARAM_INFO
	.align		4
.L_359:
        /*0038*/ 	.byte	0x04, 0x17
        /*003a*/ 	.short	(.L_361 - .L_360)
.L_360:
        /*003c*/ 	.word	0x00000000
        /*0040*/ 	.short	0x0002
        /*0042*/ 	.short	0x0010
        /*0044*/ 	.byte	0x00, 0xf5, 0x21, 0x00


	//----- nvinfo : EIATTR_KPARAM_INFO
	.align		4
.L_361:
        /*0048*/ 	.byte	0x04, 0x17
        /*004a*/ 	.short	(.L_363 - .L_362)
.L_362:
        /*004c*/ 	.word	0x00000000
        /*0050*/ 	.short	0x0001
        /*0052*/ 	.short	0x0008
        /*0054*/ 	.byte	0x00, 0xf5, 0x21, 0x00


	//----- nvinfo : EIATTR_KPARAM_INFO
	.align		4
.L_363:
        /*0058*/ 	.byte	0x04, 0x17
        /*005a*/ 	.short	(.L_365 - .L_364)
.L_364:
        /*005c*/ 	.word	0x00000000
        /*0060*/ 	.short	0x0000
        /*0062*/ 	.short	0x0000
        /*0064*/ 	.byte	0x00, 0xf5, 0x21, 0x00


	//----- nvinfo : EIATTR_SPARSE_MMA_MASK
	.align		4
.L_365:
        /*0068*/ 	.byte	0x03, 0x50
        /*006a*/ 	.short	0x0000


	//----- nvinfo : EIATTR_MAXREG_COUNT
	.align		4
        /*006c*/ 	.byte	0x03, 0x1b
        /*006e*/ 	.short	0x00ff


	//----- nvinfo : EIATTR_MERCURY_ISA_VERSION
	.align		4
        /*0070*/ 	.byte	0x03, 0x5f
        /*0072*/ 	.short	0x0101


	//----- nvinfo : EIATTR_COOP_GROUP_MASK_REGIDS
	.align		4
        /*0074*/ 	.byte	0x04, 0x29
        /*0076*/ 	.short	(.L_367 - .L_366)


	//   ....[0]....
.L_366:
        /*0078*/ 	.word	0xffffffff


	//   ....[1]....
        /*007c*/ 	.word	0xffffffff


	//   ....[2]....
        /*0080*/ 	.word	0xffffffff


	//   ....[3]....
        /*0084*/ 	.word	0xffffffff


	//   ....[4]....
        /*0088*/ 	.word	0xffffffff


	//   ....[5]....
        /*008c*/ 	.word	0xffffffff


	//   ....[6]....
        /*0090*/ 	.word	0xffffffff


	//   ....[7]....
        /*0094*/ 	.word	0xffffffff


	//   ....[8]....
        /*0098*/ 	.word	0xffffffff


	//   ....[9]....
        /*009c*/ 	.word	0xffffffff


	//   ....[10]....
        /*00a0*/ 	.word	0x0500000a


	//   ....[11]....
        /*00a4*/ 	.word	0x0500000a


	//   ....[12]....
        /*00a8*/ 	.word	0x0500000a


	//   ....[13]....
        /*00ac*/ 	.word	0x0500000a


	//   ....[14]....
        /*00b0*/ 	.word	0x0500000a


	//   ....[15]....
        /*00b4*/ 	.word	0x0500000a


	//   ....[16]....
        /*00b8*/ 	.word	0x0500000a


	//   ....[17]....
        /*00bc*/ 	.word	0x0500000a


	//   ....[18]....
        /*00c0*/ 	.word	0x0500000a


	//   ....[19]....
        /*00c4*/ 	.word	0x0500000a


	//----- nvinfo : EIATTR_COOP_GROUP_INSTR_OFFSETS
	.align		4
.L_367:
        /*00c8*/ 	.byte	0x04, 0x28
        /*00ca*/ 	.short	(.L_369 - .L_368)


	//   ....[0]....
.L_368:
        /*00cc*/ 	.word	0x00000610


	//   ....[1]....
        /*00d0*/ 	.word	0x00000630


	//   ....[2]....
        /*00d4*/ 	.word	0x00000650


	//   ....[3]....
        /*00d8*/ 	.word	0x00000670


	//   ....[4]....
        /*00dc*/ 	.word	0x00000690


	//   ....[5]....
        /*00e0*/ 	.word	0x00000ec0


	//   ....[6]....
        /*00e4*/ 	.word	0x00000ee0


	//   ....[7]....
        /*00e8*/ 	.word	0x00000f00


	//   ....[8]....
        /*00ec*/ 	.word	0x00000f20


	//   ....[9]....
        /*00f0*/ 	.word	0x00000f40


	//   ....[10]....
        /*00f4*/ 	.word	0x00001970


	//   ....[11]....
        /*00f8*/ 	.word	0x00001a10


	//   ....[12]....
        /*00fc*/ 	.word	0x00001a80


	//   ....[13]....
        /*0100*/ 	.word	0x00001af0


	//   ....[14]....
        /*0104*/ 	.word	0x00001b60


	//   ....[15]....
        /*0108*/ 	.word	0x00001bf0


	//   ....[16]....
        /*010c*/ 	.word	0x00001c90


	//   ....[17]....
        /*0110*/ 	.word	0x00001d00


	//   ....[18]....
        /*0114*/ 	.word	0x00001d70


	//   ....[19]....
        /*0118*/ 	.word	0x00001de0


	//----- nvinfo : EIATTR_VRC_CTA_INIT_COUNT
	.align		4
.L_369:
        /*011c*/ 	.byte	0x02, 0x4a
	.zero		1
	.zero		1


	//----- nvinfo : EIATTR_EXIT_INSTR_OFFSETS
	.align		4
        /*0120*/ 	.byte	0x04, 0x1c
        /*0122*/ 	.short	(.L_371 - .L_370)


	//   ....[0]....
.L_370:
        /*0124*/ 	.word	0x00000080


	//   ....[1]....
        /*0128*/ 	.word	0x00001900


	//----- nvinfo : EIATTR_CRS_STACK_SIZE
	.align		4
.L_371:
        /*012c*/ 	.byte	0x04, 0x1e
        /*012e*/ 	.short	(.L_373 - .L_372)
.L_372:
        /*0130*/ 	.word	0x00000000


	//----- nvinfo : EIATTR_CBANK_PARAM_SIZE
	.align		4
.L_373:
        /*0134*/ 	.byte	0x03, 0x19
        /*0136*/ 	.short	0x0028


	//----- nvinfo : EIATTR_PARAM_CBANK
	.align		4
        /*0138*/ 	.byte	0x04, 0x0a
        /*013a*/ 	.short	(.L_375 - .L_374)
	.align		4
.L_374:
        /*013c*/ 	.word	index@(.nv.constant0._Z16layer_norm_floatILi32ELi28EEvPfS0_S0_S0_ii)
        /*0140*/ 	.short	0x0380
        /*0142*/ 	.short	0x0028


	//----- nvinfo : EIATTR_SW_WAR
	.align		4
.L_375:
        /*0144*/ 	.byte	0x04, 0x36
        /*0146*/ 	.short	(.L_377 - .L_376)
.L_376:
        /*0148*/ 	.word	0x00000008
.L_377:


//--------------------- .nv.info._Z16layer_norm_floatILi32ELi27EEvPfS0_S0_S0_ii --------------------------
	.section	.nv.info._Z16layer_norm_floatILi32ELi27EEvPfS0_S0_S0_ii,"",@"SHT_CUDA_INFO"
	.sectionflags	@""
	.align	4


	//----- nvinfo : EIATTR_CUDA_API_VERSION
	.align		4
        /*0000*/ 	.byte	0x04, 0x37
        /*0002*/ 	.short	(.L_379 - .L_378)
.L_378:
        /*0004*/ 	.word	0x00000082


	//----- nvinfo : EIATTR_KPARAM_INFO
	.align		4
.L_379:
        /*0008*/ 	.byte	0x04, 0x17
        /*000a*/ 	.short	(.L_381 - .L_380)
.L_380:
        /*000c*/ 	.word	0x00000000
        /*0010*/ 	.short	0x0005
        /*0012*/ 	.short	0x0024
        /*0014*/ 	.byte	0x00, 0xf0, 0x11, 0x00


	//----- nvinfo : EIATTR_KPARAM_INFO
	.align		4
.L_381:
        /*0018*/ 	.byte	0x04, 0x17
        /*001a*/ 	.short	(.L_383 - .L_382)
.L_382:
        /*001c*/ 	.word	0x00000000
        /*0020*/ 	.short	0x0004
        /*0022*/ 	.short	0x0020
        /*0024*/ 	.byte	0x00, 0xf0, 0x11, 0x00


	//----- nvinfo : EIATTR_KPARAM_INFO
	.align		4
.L_383:
        /*0028*/ 	.byte	0x04, 0x17
        /*002a*/ 	.short	(.L_385 - .L_384)
.L_384:
        /*002c*/ 	.word	0x00000000
        /*0030*/ 	.short	0x0003
        /*0032*/ 	.short	0x0018
        /*0034*/ 	.byte	0x00, 0xf5, 0x21, 0x00


	//----- nvinfo : EIATTR_KPARAM_INFO
	.align		4
.L_385:
        /*0038*/ 	.byte	0x04, 0x17
        /*003a*/ 	.short	(.L_387 - .L_386)
.L_386:
        /*003c*/ 	.word	0x00000000
        /*0040*/ 	.short	0x0002
        /*0042*/ 	.short	0x0010
        /*0044*/ 	.byte	0x00, 0xf5, 0x21, 0x00


	//----- nvinfo : EIATTR_KPARAM_INFO
	.align		4
.L_387:
        /*0048*/ 	.byte	0x04, 0x17
        /*004a*/ 	.short	(.L_389 - .L_388)
.L_388:
        /*004c*/ 	.word	0x00000000
        /*0050*/ 	.short	0x0001
        /*0052*/ 	.short	0x0008
        /*0054*/ 	.byte	0x00, 0xf5, 0x21, 0x00


	//----- nvinfo : EIATTR_KPARAM_INFO
	.align		4
.L_389:
        /*0058*/ 	.byte	0x04, 0x17
        /*005a*/ 	.short	(.L_391 - .L_390)
.L_390:
        /*005c*/ 	.word	0x00000000
        /*0060*/ 	.short	0x0000
        /*0062*/ 	.short	0x0000
        /*0064*/ 	.byte	0x00, 0xf5, 0x21, 0x00


	//----- nvinfo : EIATTR_SPARSE_MMA_MASK
	.align		4
.L_391:
        /*0068*/ 	.byte	0x03, 0x50
        /*006a*/ 	.short	0x0000


	//----- nvinfo : EIATTR_MAXREG_COUNT
	.align		4
        /*006c*/ 	.byte	0x03, 0x1b
        /*006e*/ 	.short	0x00ff


	//----- nvinfo : EIATTR_MERCURY_ISA_VERSION
	.align		4
        /*0070*/ 	.byte	0x03, 0x5f
        /*0072*/ 	.short	0x0101


	//----- nvinfo : EIATTR_COOP_GROUP_MASK_REGIDS
	.align		4
        /*0074*/ 	.byte	0x04, 0x29
        /*0076*/ 	.short	(.L_393 - .L_392)


	//   ....[0]....
.L_392:
        /*0078*/ 	.word	0xffffffff


	//   ....[1]....
        /*007c*/ 	.word	0xffffffff


	//   ....[2]....
        /*0080*/ 	.word	0xffffffff


	//   ....[3]....
        /*0084*/ 	.word	0xffffffff


	//   ....[4]....
        /*0088*/ 	.word	0xffffffff


	//   ....[5]....
        /*008c*/ 	.word	0xffffffff


	//   ....[6]....
        /*0090*/ 	.word	0xffffffff


	//   ....[7]....
        /*0094*/ 	.word	0xffffffff


	//   ....[8]....
        /*0098*/ 	.word	0xffffffff


	//   ....[9]....
        /*009c*/ 	.word	0xffffffff


	//   ....[10]....
        /*00a0*/ 	.word	0x0500000f


	//   ....[11]....
        /*00a4*/ 	.word	0x0500000f


	//   ....[12]....
        /*00a8*/ 	.word	0x0500000f


	//   ....[13]....
        /*00ac*/ 	.word	0x0500000f


	//   ....[14]....
        /*00b0*/ 	.word	0x0500000f


	//   ....[15]....
        /*00b4*/ 	.word	0x0500000f


	//   ....[16]....
        /*00b8*/ 	.word	0x0500000f


	//   ....[17]....
        /*00bc*/ 	.word	0x0500000f


	//   ....[18]....
        /*00c0*/ 	.word	0x0500000f


	//   ....[19]....
        /*00c4*/ 	.word	0x0500000f


	//----- nvinfo : EIATTR_COOP_GROUP_INSTR_OFFSETS
	.align		4
.L_393:
        /*00c8*/ 	.byte	0x04, 0x28
        /*00ca*/ 	.short	(.L_395 - .L_394)


	//   ....[0]....
.L_394:
        /*00cc*/ 	.word	0x00000610


	//   ....[1]....
        /*00d0*/ 	.word	0x00000630


	//   ....[2]....
        /*00d4*/ 	.word	0x00000650


	//   ....[3]....
        /*00d8*/ 	.word	0x00000670


	//   ....[4]....
        /*00dc*/ 	.word	0x00000690


	//   ....[5]....
        /*00e0*/ 	.word	0x00000f40


	//   ....[6]....
        /*00e4*/ 	.word	0x00000f60


	//   ....[7]....
        /*00e8*/ 	.word	0x00000f80


	//   ....[8]....
        /*00ec*/ 	.word	0x00000fa0


	//   ....[9]....
        /*00f0*/ 	.word	0x00000fc0


	//   ....[10]....
        /*00f4*/ 	.word	0x00001a50


	//   ....[11]....
        /*00f8*/ 	.word	0x00001ae0


	//   ....[12]....
        /*00fc*/ 	.word	0x00001b50


	//   ....[13]....
        /*0100*/ 	.word	0x00001bc0


	//   ....[14]....
        /*0104*/ 	.word	0x00001c30


	//   ....[15]....
        /*0108*/ 	.word	0x00001cc0


	//   ....[16]....
        /*010c*/ 	.word	0x00001d50


	//   ....[17]....
        /*0110*/ 	.word	0x00001dc0


	//   ....[18]....
        /*0114*/ 	.word	0x00001e30


	//   ....[19]....
        /*0118*/ 	.word	0x00001ea0


	//----- nvinfo : EIATTR_VRC_CTA_INIT_COUNT
	.align		4
.L_395:
        /*011c*/ 	.byte	0x02, 0x4a
	.zero		1
	.zero		1


	//----- nvinfo : EIATTR_EXIT_INSTR_OFFSETS
	.align		4
        /*0120*/ 	.byte	0x04, 0x1c
        /*0122*/ 	.short	(.L_397 - .L_396)


	//   ....[0]....
.L_396:
        /*0124*/ 	.word	0x00000080


	//   ....[1]....
        /*0128*/ 	.word	0x000019e0


	//----- nvinfo : EIATTR_CRS_STACK_SIZE
	.align		4
.L_397:
        /*012c*/ 	.byte	0x04, 0x1e
        /*012e*/ 	.short	(.L_399 - .L_398)
.L_398:
        /*0130*/ 	.word	0x00000000


	//----- nvinfo : EIATTR_CBANK_PARAM_SIZE
	.align		4
.L_399:
        /*0134*/ 	.byte	0x03, 0x19
        /*0136*/ 	.short	0x0028


	//----- nvinfo : EIATTR_PARAM_CBANK
	.align		4
        /*0138*/ 	.byte	0x04, 0x0a
        /*013a*/ 	.short	(.L_401 - .L_400)
	.align		4
.L_400:
        /*013c*/ 	.word	index@(.nv.constant0._Z16layer_norm_floatILi32ELi27EEvPfS0_S0_S0_ii)
        /*0140*/ 	.short	0x0380
        /*0142*/ 	.short	0x0028


	//----- nvinfo : EIATTR_SW_WAR
	.align		4
.L_401:
        /*0144*/ 	.byte	0x04, 0x36
        /*0146*/ 	.short	(.L_403 - .L_402)
.L_402:
        /*0148*/ 	.word	0x00000008
.L_403:


//--------------------- .nv.info._Z16layer_norm_floatILi32ELi26EEvPfS0_S0_S0_ii --------------------------
	.section	.nv.info._Z16layer_norm_floatILi32ELi26EEvPfS0_S0_S0_ii,"",@"SHT_CUDA_INFO"
	.sectionflags	@""
	.align	4


	//----- nvinfo : EIATTR_CUDA_API_VERSION
	.align		4
        /*0000*/ 	.byte	0x04, 0x37
        /*0002*/ 	.short	(.L_405 - .L_404)
.L_404:
        /*0004*/ 	.word	0x00000082


	//----- nvinfo : EIATTR_KPARAM_INFO
	.align		4
.L_405:
        /*0008*/ 	.byte	0x04, 0x17
        /*000a*/ 	.short	(.L_407 - .L_406)
.L_406:
        /*000c*/ 	.word	0x00000000
        /*0010*/ 	.short	0x0005
        /*0012*/ 	.short	0x0024
        /*0014*/ 	.byte	0x00, 0xf0, 0x11, 0x00


	//----- nvinfo : EIATTR_KPARAM_INFO
	.align		4
.L_407:
        /*0018*/ 	.byte	0x04, 0x17
        /*001a*/ 	.short	(.L_409 - .L_408)
.L_408:
        /*001c*/ 	.word	0x00000000
        /*0020*/ 	.short	0x0004
        /*0022*/ 	.short	0x0020
        /*0024*/ 	.byte	0x00, 0xf0, 0x11, 0x00


	//----- nvinfo : EIATTR_KPARAM_INFO
	.align		4
.L_409:
        /*0028*/ 	.byte	0x04, 0x17
        /*002a*/ 	.short	(.L_411 - .L_410)
.L_410:
        /*002c*/ 	.word	0x00000000
        /*0030*/ 	.short	0x0003
        /*0032*/ 	.short	0x0018
        /*0034*/ 	.byte	0x00, 0xf5, 0x21, 0x00


	//----- nvinfo : EIATTR_KPARAM_INFO
	.align		4
.L_411:
        /*0038*/ 	.byte	0x04, 0x17
        /*003a*/ 	.short	(.L_413 - .L_412)
.L_412:
        /*003c*/ 	.word	0x00000000
        /*0040*/ 	.short	0x0002
        /*0042*/ 	.short	0x0010
        /*0044*/ 	.byte	0x00, 0xf5, 0x21, 0x00


	//----- nvinfo : EIATTR_KPARAM_INFO
	.align		4
.L_413:
        /*0048*/ 	.byte	0x04, 0x17
        /*004a*/ 	.short	(.L_415 - .L_414)
.L_414:
        /*004c*/ 	.word	0x00000000
        /*0050*/ 	.short	0x0001
        /*0052*/ 	.short	0x0008
        /*0054*/ 	.byte	0x00, 0xf5, 0x21, 0x00


	//----- nvinfo : EIATTR_KPARAM_INFO
	.align		4
.L_415:
        /*0058*/ 	.byte	0x04, 0x17
        /*005a*/ 	.short	(.L_417 - .L_416)
.L_416:
        /*005c*/ 	.word	0x00000000
        /*0060*/ 	.short	0x0000
        /*0062*/ 	.short	0x0000
        /*0064*/ 	.byte	0x00, 0xf5, 0x21, 0x00


	//----- nvinfo : EIATTR_SPARSE_MMA_MASK
	.align		4
.L_417:
        /*0068*/ 	.byte	0x03, 0x50
        /*006a*/ 	.short	0x0000


	//----- nvinfo : EIATTR_MAXREG_COUNT
	.align		4
        /*006c*/ 	.byte	0x03, 0x1b
        /*006e*/ 	.short	0x00ff


	//----- nvinfo : EIATTR_MERCURY_ISA_VERSION
	.align		4
        /*0070*/ 	.byte	0x03, 0x5f
        /*0072*/ 	.short	0x0101


	//----- nvinfo : EIATTR_COOP_GROUP_MASK_REGIDS
	.align		4
        /*0074*/ 	.byte	0x04, 0x29
        /*0076*/ 	.short	(.L_419 - .L_418)


	//   ....[0]....
.L_418:
        /*0078*/ 	.word	0xffffffff


	//   ....[1]....
        /*007c*/ 	.word	0xffffffff


	//   ....[2]....
        /*0080*/ 	.word	0xffffffff


	//   ....[3]....
        /*0084*/ 	.word	0xffffffff


	//   ....[4]....
        /*0088*/ 	.word	0xffffffff


	//   ....[5]....
        /*008c*/ 	.word	0xffffffff


	//   ....[6]....
        /*0090*/ 	.word	0xffffffff


	//   ....[7]....
        /*0094*/ 	.word	0xffffffff


	//   ....[8]....
        /*0098*/ 	.word	0xffffffff


	//   ....[9]....
        /*009c*/ 	.word	0xffffffff


	//   ....[10]....
        /*00a0*/ 	.word	0x05000010


	//   ....[11]....
        /*00a4*/ 	.word	0x05000010


	//   ....[12]....
        /*00a8*/ 	.word	0x05000010


	//   ....[13]....
        /*00ac*/ 	.word	0x05000010


	//   ....[14]....
        /*00b0*/ 	.word	0x05000010


	//   ....[15]....
        /*00b4*/ 	.word	0x05000010


	//   ....[16]....
        /*00b8*/ 	.word	0x05000010


	//   ....[17]....
        /*00bc*/ 	.word	0x05000010


	//   ....[18]....
        /*00c0*/ 	.word	0x05000010


	//   ....[19]....
        /*00c4*/ 	.word	0x05000010


	//----- nvinfo : EIATTR_COOP_GROUP_INSTR_OFFSETS
	.align		4
.L_419:
        /*00c8*/ 	.byte	0x04, 0x28
        /*00ca*/ 	.short	(.L_421 - .L_420)


	//   ....[0]....
.L_420:
        /*00cc*/ 	.word	0x00000620


	//   ....[1]....
        /*00d0*/ 	.word	0x00000640


	//   ....[2]....
        /*00d4*/ 	.word	0x00000660


	//   ....[3]....
        /*00d8*/ 	.word	0x00000680


	//   ....[4]....
        /*00dc*/ 	.word	0x000006a0


	//   ....[5]....
        /*00e0*/ 	.word	0x00000f50


	//   ....[6]....
        /*00e4*/ 	.word	0x00000f70


	//   ....[7]....
        /*00e8*/ 	.word	0x00000f90


	//   ....[8]....
        /*00ec*/ 	.word	0x00000fb0


	//   ....[9]....
        /*00f0*/ 	.word	0x00000fd0


	//   ....[10]....
        /*00f4*/ 	.word	0x00001a40


	//   ....[11]....
        /*00f8*/ 	.word	0x00001ae0


	//   ....[12]....
        /*00fc*/ 	.word	0x00001b50


	//   ....[13]....
        /*0100*/ 	.word	0x00001bc0


	//   ....[14]....
        /*0104*/ 	.word	0x00001c30


	//   ....[15]....
        /*0108*/ 	.word	0x00001cc0


	//   ....[16]....
        /*010c*/ 	.word	0x00001d60


	//   ....[17]....
        /*0110*/ 	.word	0x00001dd0


	//   ....[18]....
        /*0114*/ 	.word	0x00001e40


	//   ....[19]....
        /*0118*/ 	.word	0x00001eb0


	//----- nvinfo : EIATTR_VRC_CTA_INIT_COUNT
	.align		4
.L_421:
        /*011c*/ 	.byte	0x02, 0x4a
	.zero		1
	.zero		1


	//----- nvinfo : EIATTR_EXIT_INSTR_OFFSETS
	.align		4
        /*0120*/ 	.byte	0x04, 0x1c
        /*0122*/ 	.short	(.L_423 - .L_422)


	//   ....[0]....
.L_422:
        /*0124*/ 	.word	0x00000080


	//   ....[1]....
        /*0128*/ 	.word	0x000019d0


	//----- nvinfo : EIATTR_CRS_STACK_SIZE
	.align		4
.L_423:
        /*012c*/ 	.byte	0x04, 0x1e
        /*012e*/ 	.short	(.L_425 - .L_424)
.L_424:
        /*0130*/ 	.word	0x00000000


	//----- nvinfo : EIATTR_CBANK_PARAM_SIZE
	.align		4
.L_425:
        /*0134*/ 	.byte	0x03, 0x19
        /*0136*/ 	.short	0x0028


	//----- nvinfo : EIATTR_PARAM_CBANK
	.align		4
        /*0138*/ 	.byte	0x04, 0x0a
        /*013a*/ 	.short	(.L_427 - .L_426)
	.align		4
.L_426:
        /*013c*/ 	.word	index@(.nv.constant0._Z16layer_norm_floatILi32ELi26EEvPfS0_S0_S0_ii)
        /*0140*/ 	.short	0x0380
        /*0142*/ 	.short	0x0028


	//----- nvinfo : EIATTR_SW_WAR
	.align		4
.L_427:
        /*0144*/ 	.byte	0x04, 0x36
        /*0146*/ 	.short	(.L_429 - .L_428)
.L_428:
        /*0148*/ 	.word	0x00000008
.L_429:


//--------------------- .nv.info._Z16layer_norm_floatILi32ELi25EEvPfS0_S0_S0_ii --------------------------
	.section	.nv.info._Z16layer_norm_floatILi32ELi25EEvPfS0_S0_S0_ii,"",@"SHT_CUDA_INFO"
	.sectionflags	@""
	.align	4


	//----- nvinfo : EIATTR_CUDA_API_VERSION
	.align		4
        /*0000*/ 	.byte	0x04, 0x37
        /*0002*/ 	.short	(.L_431 - .L_430)
.L_430:
        /*0004*/ 	.word	0x00000082


	//----- nvinfo : EIATTR_KPARAM_INFO
	.align		4
.L_431:
        /*0008*/ 	.byte	0x04, 0x17
        /*000a*/ 	.short	(.L_433 - .L_432)
.L_432:
        /*000c*/ 	.word	0x00000000
        /*0010*/ 	.short	0x0005
        /*0012*/ 	.short	0x0024
        /*0014*/ 	.byte	0x00, 0xf0, 0x11, 0x00


	//----- nvinfo : EIATTR_KPARAM_INFO
	.align		4
.L_433:
        /*0018*/ 	.byte	0x04, 0x17
        /*001a*/ 	.short	(.L_435 - .L_434)
.L_434:
        /*001c*/ 	.word	0x00000000
        /*0020*/ 	.short	0x0004
        /*0022*/ 	.short	0x0020
        /*0024*/ 	.byte	0x00, 0xf0, 0x11, 0x00


	//----- nvinfo : EIATTR_KPARAM_INFO
	.align		4
.L_435:
        /*0028*/ 	.byte	0x04, 0x17
        /*002a*/ 	.short	(.L_437 - .L_436)
.L_436:
        /*002c*/ 	.word	0x00000000
        /*0030*/ 	.short	0x0003
        /*0032*/ 	.short	0x0018
        /*0034*/ 	.byte	0x00, 0xf5, 0x21, 0x00


	//----- nvinfo : EIATTR_KPARAM_INFO
	.align		4
.L_437:
        /*0038*/ 	.byte	0x04, 0x17
        /*003a*/ 	.short	(.L_439 - .L_438)
.L_438:
        /*003c*/ 	.word	0x00000000
        /*0040*/ 	.short	0x0002
        /*0042*/ 	.short	0x0010
        /*0044*/ 	.byte	0x00, 0xf5, 0x21, 0x00


	//----- nvinfo : EIATTR_KPARAM_INFO
	.align		4
.L_439:
        /*0048*/ 	.byte	0x04, 0x17
        /*004a*/ 	.short	(.L_441 - .L_440)
.L_440:
        /*004c*/ 	.word	0x00000000
        /*0050*/ 	.short	0x0001
        /*0052*/ 	.short	0x0008
        /*0054*/ 	.byte	0x00, 0xf5, 0x21, 0x00


	//----- nvinfo : EIATTR_KPARAM_INFO
	.align		4
.L_441:
        /*0058*/ 	.byte	0x04, 0x17
        /*005a*/ 	.short	(.L_443 - .L_442)
.L_442:
        /*005c*/ 	.word	0x00000000
        /*0060*/ 	.short	0x0000
        /*0062*/ 	.short	0x0000
        /*0064*/ 	.byte	0x00, 0xf5, 0x21, 0x00


	//----- nvinfo : EIATTR_SPARSE_MMA_MASK
	.align		4
.L_443:
        /*0068*/ 	.byte	0x03, 0x50
        /*006a*/ 	.short	0x0000


	//----- nvinfo : EIATTR_MAXREG_COUNT
	.align		4
        /*006c*/ 	.byte	0x03, 0x1b
        /*006e*/ 	.short	0x00ff


	//----- nvinfo : EIATTR_MERCURY_ISA_VERSION
	.align		4
        /*0070*/ 	.byte	0x03, 0x5f
        /*0072*/ 	.short	0x0101


	//----- nvinfo : EIATTR_COOP_GROUP_MASK_REGIDS
	.align		4
        /*0074*/ 	.byte	0x04, 0x29
        /*0076*/ 	.short	(.L_445 - .L_444)


	//   ....[0]....
.L_444:
        /*0078*/ 	.word	0xffffffff


	//   ....[1]....
        /*007c*/ 	.word	0xffffffff


	//   ....[2]....
        /*0080*/ 	.word	0xffffffff


	//   ....[3]....
        /*0084*/ 	.word	0xffffffff


	//   ....[4]....
        /*0088*/ 	.word	0xffffffff


	//   ....[5]....
        /*008c*/ 	.word	0xffffffff


	//   ....[6]....
        /*0090*/ 	.word	0xffffffff


	//   ....[7]....
        /*0094*/ 	.word	0xffffffff


	//   ....[8]....
        /*0098*/ 	.word	0xffffffff


	//   ....[9]....
        /*009c*/ 	.word	0xffffffff


	//   ....[10]....
        /*00a0*/ 	.word	0x0500000f


	//   ....[11]....
        /*00a4*/ 	.word	0x0500000f


	//   ....[12]....
        /*00a8*/ 	.word	0x0500000f


	//   ....[13]....
        /*00ac*/ 	.word	0x0500000f


	//   ....[14]....
        /*00b0*/ 	.word	0x0500000f


	//   ....[15]....
        /*00b4*/ 	.word	0x0500000f


	//   ....[16]....
        /*00b8*/ 	.word	0x0500000f


	//   ....[17]....
        /*00bc*/ 	.word	0x0500000f


	//   ....[18]....
        /*00c0*/ 	.word	0x0500000f


	//   ....[19]....
        /*00c4*/ 	.word	0x0500000f


	//----- nvinfo : EIATTR_COOP_GROUP_INSTR_OFFSETS
	.align		4
.L_445:
        /*00c8*/ 	.byte	0x04, 0x28
        /*00ca*/ 	.short	(.L_447 - .L_446)


	//   ....[0]....
.L_446:
        /*00cc*/ 	.word	0x00000610


	//   ....[1]....
        /*00d0*/ 	.word	0x00000630


	//   ....[2]....
        /*00d4*/ 	.word	0x00000650


	//   ....[3]....
        /*00d8*/ 	.word	0x00000670


	//   ....[4]....
        /*00dc*/ 	.word	0x00000690


	//   ....[5]....
        /*00e0*/ 	.word	0x00000f40


	//   ....[6]....
        /*00e4*/ 	.word	0x00000f60


	//   ....[7]....
        /*00e8*/ 	.word	0x00000f80


	//   ....[8]....
        /*00ec*/ 	.word	0x00000fa0


	//   ....[9]....
        /*00f0*/ 	.word	0x00000fc0


	//   ....[10]....
        /*00f4*/ 	.word	0x00001a50


	//   ....[11]....
        /*00f8*/ 	.word	0x00001ae0


	//   ....[12]....
        /*00fc*/ 	.word	0x00001b50


	//   ....[13]....
        /*0100*/ 	.word	0x00001bc0


	//   ....[14]....
        /*0104*/ 	.word	0x00001c30


	//   ....[15]....
        /*0108*/ 	.word	0x00001cc0


	//   ....[16]....
        /*010c*/ 	.word	0x00001d50


	//   ....[17]....
        /*0110*/ 	.word	0x00001dc0


	//   ....[18]....
        /*0114*/ 	.word	0x00001e30


	//   ....[19]....
        /*0118*/ 	.word	0x00001ea0


	//----- nvinfo : EIATTR_VRC_CTA_INIT_COUNT
	.align		4
.L_447:
        /*011c*/ 	.byte	0x02, 0x4a
	.zero		1
	.zero		1


	//----- nvinfo : EIATTR_EXIT_INSTR_OFFSETS
	.align		4
        /*0120*/ 	.byte	0x04, 0x1c
        /*0122*/ 	.short	(.L_449 - .L_448)


	//   ....[0]....
.L_448:
        /*0124*/ 	.word	0x00000080


	//   ....[1]....
        /*0128*/ 	.word	0x000019e0


	//----- nvinfo : EIATTR_CRS_STACK_SIZE
	.align		4
.L_449:
        /*012c*/ 	.byte	0x04, 0x1e
        /*012e*/ 	.short	(.L_451 - .L_450)
.L_450:
        /*0130*/ 	.word	0x00000000


	//----- nvinfo : EIATTR_CBANK_PARAM_SIZE
	.align		4
.L_451:
        /*0134*/ 	.byte	0x03, 0x19
        /*0136*/ 	.short	0x0028


	//----- nvinfo : EIATTR_PARAM_CBANK
	.align		4
        /*0138*/ 	.byte	0x04, 0x0a
        /*013a*/ 	.short	(.L_453 - .L_452)
	.align		4
.L_452:
        /*013c*/ 	.word	index@(.nv.constant0._Z16layer_norm_floatILi32ELi25EEvPfS0_S0_S0_ii)
        /*0140*/ 	.short	0x0380
        /*0142*/ 	.short	0x0028


	//----- nvinfo : EIATTR_SW_WAR
	.align		4
.L_453:
        /*0144*/ 	.byte	0x04, 0x36
        /*0146*/ 	.short	(.L_455 - .L_454)
.L_454:
        /*0148*/ 	.word	0x00000008
.L_455:


//--------------------- .nv.info._Z16layer_norm_floatILi32ELi24EEvPfS0_S0_S0_ii --------------------------
	.section	.nv.info._Z16layer_norm_floatILi32ELi24EEvPfS0_S0_S0_ii,"",@"SHT_CUDA_INFO"
	.sectionflags	@""
	.align	4


	//----- nvinfo : EIATTR_CUDA_API_VERSION
	.align		4
        /*0000*/ 	.byte	0x04, 0x37
        /*0002*/ 	.short	(.L_457 - .L_456)
.L_456:
        /*0004*/ 	.word	0x00000082


	//----- nvinfo : EIATTR_KPARAM_INFO
	.align		4
.L_457:
        /*0008*/ 	.byte	0x04, 0x17
        /*000a*/ 	.short	(.L_459 - .L_458)
.L_458:
        /*000c*/ 	.word	0x00000000
        /*0010*/ 	.short	0x0005
        /*0012*/ 	.short	0x0024
        /*0014*/ 	.byte	0x00, 0xf0, 0x11, 0x00


	//----- nvinfo : EIATTR_KPARAM_INFO
	.align		4
.L_459:
        /*0018*/ 	.byte	0x04, 0x17
        /*001a*/ 	.short	(.L_461 - .L_460)
.L_460:
        /*001c*/ 	.word	0x00000000
        /*0020*/ 	.short	0x0004
        /*0022*/ 	.short	0x0020
        /*0024*/ 	.byte	0x00, 0xf0, 0x11, 0x00


	//----- nvinfo : EIATTR_KPARAM_INFO
	.align		4
.L_461:
        /*0028*/ 	.byte	0x04, 0x17
        /*002a*/ 	.short	(.L_463 - .L_462)
.L_462:
        /*002c*/ 	.word	0x00000000
        /*0030*/ 	.short	0x0003
        /*0032*/ 	.short	0x0018
        /*0034*/ 	.byte	0x00, 0xf5, 0x21, 0x00


	//----- nvinfo : EIATTR_KPARAM_INFO
	.align		4
.L_463:
        /*0038*/ 	.byte	0x04, 0x17
        /*003a*/ 	.short	(.L_465 - .L_464)
.L_464:
        /*003c*/ 	.word	0x00000000
        /*0040*/ 	.short	0x0002
        /*0042*/ 	.short	0x0010
        /*0044*/ 	.byte	0x00, 0xf5, 0x21, 0x00


	//----- nvinfo : EIATTR_KPARAM_INFO
	.align		4
.L_465:
        /*0048*/ 	.byte	0x04, 0x17
        /*004a*/ 	.short	(.L_467 - .L_466)
.L_466:
        /*004c*/ 	.word	0x00000000
        /*0050*/ 	.short	0x0001
        /*0052*/ 	.short	0x0008
        /*0054*/ 	.byte	0x00, 0xf5, 0x21, 0x00


	//----- nvinfo : EIATTR_KPARAM_INFO
	.align		4
.L_467:
        /*0058*/ 	.byte	0x04, 0x17
        /*005a*/ 	.short	(.L_469 - .L_468)
.L_468:
        /*005c*/ 	.word	0x00000000
        /*0060*/ 	.short	0x0000
        /*0062*/ 	.short	0x0000
        /*0064*/ 	.byte	0x00, 0xf5, 0x21, 0x00


	//----- nvinfo : EIATTR_SPARSE_MMA_MASK
	.align		4
.L_469:
        /*0068*/ 	.byte	0x03, 0x50
        /*006a*/ 	.short	0x0000


	//----- nvinfo : EIATTR_MAXREG_COUNT
	.align		4
        /*006c*/ 	.byte	0x03, 0x1b
        /*006e*/ 	.short	0x00ff


	//----- nvinfo : EIATTR_MERCURY_ISA_VERSION
	.align		4
        /*0070*/ 	.byte	0x03, 0x5f
        /*0072*/ 	.short	0x0101


	//----- nvinfo : EIATTR_COOP_GROUP_MASK_REGIDS
	.align		4
        /*0074*/ 	.byte	0x04, 0x29
        /*0076*/ 	.short	(.L_471 - .L_470)


	//   ....[0]....
.L_470:
        /*0078*/ 	.word	0xffffffff


	//   ....[1]....
        /*007c*/ 	.word	0xffffffff


	//   ....[2]....
        /*0080*/ 	.word	0xffffffff


	//   ....[3]....
        /*0084*/ 	.word	0xffffffff


	//   ....[4]....
        /*0088*/ 	.word	0xffffffff


	//   ....[5]....
        /*008c*/ 	.word	0xffffffff


	//   ....[6]....
        /*0090*/ 	.word	0xffffffff


	//   ....[7]....
        /*0094*/ 	.word	0xffffffff


	//   ....[8]....
        /*0098*/ 	.word	0xffffffff


	//   ....[9]....
        /*009c*/ 	.word	0xffffffff


	//   ....[10]....
        /*00a0*/ 	.word	0x0500000a


	//   ....[11]....
        /*00a4*/ 	.word	0x0500000a


	//   ....[12]....
        /*00a8*/ 	.word	0x0500000a


	//   ....[13]....
        /*00ac*/ 	.word	0x0500000a


	//   ....[14]....
        /*00b0*/ 	.word	0x0500000a


	//   ....[15]....
        /*00b4*/ 	.word	0x0500000a


	//   ....[16]....
        /*00b8*/ 	.word	0x0500000a


	//   ....[17]....
        /*00bc*/ 	.word	0x0500000a


	//   ....[18]....
        /*00c0*/ 	.word	0x0500000a


	//   ....[19]....
        /*00c4*/ 	.word	0x0500000a


	//----- nvinfo : EIATTR_COOP_GROUP_INSTR_OFFSETS
	.align		4
.L_471:
        /*00c8*/ 	.byte	0x04, 0x28
        /*00ca*/ 	.short	(.L_473 - .L_472)


	//   ....[0]....
.L_472:
        /*00cc*/ 	.word	0x00000610


	//   ....[1]....
        /*00d0*/ 	.word	0x00000630


	//   ....[2]....
        /*00d4*/ 	.word	0x00000650


	//   ....[3]....
        /*00d8*/ 	.word	0x00000670


	//   ....[4]....
        /*00dc*/ 	.word	0x00000690


	//   ....[5]....
        /*00e0*/ 	.word	0x00000ec0


	//   ....[6]....
        /*00e4*/ 	.word	0x00000ee0


	//   ....[7]....
        /*00e8*/ 	.word	0x00000f00


	//   ....[8]....
        /*00ec*/ 	.word	0x00000f20


	//   ....[9]....
        /*00f0*/ 	.word	0x00000f40


	//   ....[10]....
        /*00f4*/ 	.word	0x00001970


	//   ....[11]....
        /*00f8*/ 	.word	0x00001a10


	//   ....[12]....
        /*00fc*/ 	.word	0x00001a80


	//   ....[13]....
        /*0100*/ 	.word	0x00001af0


	//   ....[14]....
        /*0104*/ 	.word	0x00001b60


	//   ....[15]....
        /*0108*/ 	.word	0x00001bf0


	//   ....[16]....
        /*010c*/ 	.word	0x00001c90


	//   ....[17]....
        /*0110*/ 	.word	0x00001d00


	//   ....[18]....
        /*0114*/ 	.word	0x00001d70


	//   ....[19]....
        /*0118*/ 	.word	0x00001de0


	//----- nvinfo : EIATTR_VRC_CTA_INIT_COUNT
	.align		4
.L_473:
        /*011c*/ 	.byte	0x02, 0x4a
	.zero		1
	.zero		1


	//----- nvinfo : EIATTR_EXIT_INSTR_OFFSETS
	.align		4
        /*0120*/ 	.byte	0x04, 0x1c
        /*0122*/ 	.short	(.L_475 - .L_474)


	//   ....[0]....
.L_474:
        /*0124*/ 	.word	0x00000080


	//   ....[1]....
        /*0128*/ 	.word	0x00001900


	//----- nvinfo : EIATTR_CRS_STACK_SIZE
	.align		4
.L_475:
        /*012c*/ 	.byte	0x04, 0x1e
        /*012e*/ 	.short	(.L_477 - .L_476)
.L_476:
        /*0130*/ 	.word	0x00000000


	//----- nvinfo : EIATTR_CBANK_PARAM_SIZE
	.align		4
.L_477:
        /*0134*/ 	.byte	0x03, 0x19
        /*0136*/ 	.short	0x0028


	//----- nvinfo : EIATTR_PARAM_CBANK
	.align		4
        /*0138*/ 	.byte	0x04, 0x0a
        /*013a*/ 	.short	(.L_479 - .L_478)
	.align		4
.L_478:
        /*013c*/ 	.word	index@(.nv.constant0._Z16layer_norm_floatILi32ELi24EEvPfS0_S0_S0_ii)
        /*0140*/ 	.short	0x0380
        /*0142*/ 	.short	0x0028


	//----- nvinfo : EIATTR_SW_WAR
	.align		4
.L_479:
        /*0144*/ 	.byte	0x04, 0x36
        /*0146*/ 	.short	(.L_481 - .L_480)
.L_480:
        /*0148*/ 	.word	0x00000008
.L_481:


//--------------------- .nv.info._Z16layer_norm_floatILi32ELi23EEvPfS0_S0_S0_ii --------------------------
	.section	.nv.info._Z16layer_norm_floatILi32ELi23EEvPfS0_S0_S0_ii,"",@"SHT_CUDA_INFO"
	.sectionflags	@""
	.align	4


	//----- nvinfo : EIATTR_CUDA_API_VERSION
	.align		4
        /*0000*/ 	.byte	0x04, 0x37
        /*0002*/ 	.short	(.L_483 - .L_482)
.L_482:
        /*0004*/ 	.word	0x00000082


	//----- nvinfo : EIATTR_KPARAM_INFO
	.align		4
.L_483:
        /*0008*/ 	.byte	0x04, 0x17
        /*000a*/ 	.short	(.L_485 - .L_484)
.L_484:
        /*000c*/ 	.word	0x00000000
        /*0010*/ 	.short	0x0005
        /*0012*/ 	.short	0x0024
        /*0014*/ 	.byte	0x00, 0xf0, 0x11, 0x00


	//----- nvinfo : EIATTR_KPARAM_INFO
	.align		4
.L_485:
        /*0018*/ 	.byte	0x04, 0x17
        /*001a*/ 	.short	(.L_487 - .L_486)
.L_486:
        /*001c*/ 	.word	0x00000000
        /*0020*/ 	.short	0x0004
        /*0022*/ 	.short	0x0020
        /*0024*/ 	.byte	0x00, 0xf0, 0x11, 0x00


	//----- nvinfo : EIATTR_KPARAM_INFO
	.align		4
.L_487:
        /*0028*/ 	.byte	0x04, 0x17
        /*002a*/ 	.short	(.L_489 - .L_488)
.L_488:
        /*002c*/ 	.word	0x00000000
        /*0030*/ 	.short	0x0003
        /*0032*/ 	.short	0x0018
        /*0034*/ 	.byte	0x00, 0xf5, 0x21, 0x00


	//----- nvinfo : EIATTR_KPARAM_INFO
	.align		4
.L_489:
        /*0038*/ 	.byte	0x04, 0x17
        /*003a*/ 	.short	(.L_491 - .L_490)
.L_490:
        /*003c*/ 	.word	0x00000000
        /*0040*/ 	.short	0x0002
        /*0042*/ 	.short	0x0010
        /*0044*/ 	.byte	0x00, 0xf5, 0x21, 0x00


	//----- nvinfo : EIATTR_KPARAM_INFO
	.align		4
.L_491:
        /*0048*/ 	.byte	0x04, 0x17
        /*004a*/ 	.short	(.L_493 - .L_492)
.L_492:
        /*004c*/ 	.word	0x00000000
        /*0050*/ 	.short	0x0001
        /*0052*/ 	.short	0x0008
        /*0054*/ 	.byte	0x00, 0xf5, 0x21, 0x00


	//----- nvinfo : EIATTR_KPARAM_INFO
	.align		4
.L_493:
        /*0058*/ 	.byte	0x04, 0x17
        /*005a*/ 	.short	(.L_495 - .L_494)
.L_494:
        /*005c*/ 	.word	0x00000000
        /*0060*/ 	.short	0x0000
        /*0062*/ 	.short	0x0000
        /*0064*/ 	.byte	0x00, 0xf5, 0x21, 0x00


	//----- nvinfo : EIATTR_SPARSE_MMA_MASK
	.align		4
.L_495:
        /*0068*/ 	.byte	0x03, 0x50
        /*006a*/ 	.short	0x0000


	//----- nvinfo : EIATTR_MAXREG_COUNT
	.align		4
        /*006c*/ 	.byte	0x03, 0x1b
        /*006e*/ 	.short	0x00ff


	//----- nvinfo : EIATTR_MERCURY_ISA_VERSION
	.align		4
        /*0070*/ 	.byte	0x03, 0x5f
        /*0072*/ 	.short	0x0101


	//----- nvinfo : EIATTR_COOP_GROUP_MASK_REGIDS
	.align		4
        /*0074*/ 	.byte	0x04, 0x29
        /*0076*/ 	.short	(.L_497 - .L_496)


	//   ....[0]....
.L_496:
        /*0078*/ 	.word	0xffffffff


	//   ....[1]....
        /*007c*/ 	.word	0xffffffff


	//   ....[2]....
        /*0080*/ 	.word	0xffffffff


	//   ....[3]....
        /*0084*/ 	.word	0xffffffff


	//   ....[4]....
        /*0088*/ 	.word	0xffffffff


	//   ....[5]....
        /*008c*/ 	.word	0xffffffff


	//   ....[6]....
        /*0090*/ 	.word	0xffffffff


	//   ....[7]....
        /*0094*/ 	.word	0xffffffff


	//   ....[8]....
        /*0098*/ 	.word	0xffffffff


	//   ....[9]....
        /*009c*/ 	.word	0xffffffff


	//   ....[10]....
        /*00a0*/ 	.word	0x0500000f


	//   ....[11]....
        /*00a4*/ 	.word	0x0500000f


	//   ....[12]....
        /*00a8*/ 	.word	0x0500000f


	//   ....[13]....
        /*00ac*/ 	.word	0x0500000f


	//   ....[14]....
        /*00b0*/ 	.word	0x0500000f


	//   ....[15]....
        /*00b4*/ 	.word	0x0500000f


	//   ....[16]....
        /*00b8*/ 	.word	0x0500000f


	//   ....[17]....
        /*00bc*/ 	.word	0x0500000f


	//   ....[18]....
        /*00c0*/ 	.word	0x0500000f


	//   ....[19]....
        /*00c4*/ 	.word	0x0500000f


	//----- nvinfo : EIATTR_COOP_GROUP_INSTR_OFFSETS
	.align		4
.L_497:
        /*00c8*/ 	.byte	0x04, 0x28
        /*00ca*/ 	.short	(.L_499 - .L_498)


	//   ....[0]....
.L_498:
        /*00cc*/ 	.word	0x00000610


	//   ....[1]....
        /*00d0*/ 	.word	0x00000630


	//   ....[2]....
        /*00d4*/ 	.word	0x00000650


	//   ....[3]....
        /*00d8*/ 	.word	0x00000670


	//   ....[4]....
        /*00dc*/ 	.word	0x00000690


	//   ....[5]....
        /*00e0*/ 	.word	0x00000f40


	//   ....[6]....
        /*00e4*/ 	.word	0x00000f60


	//   ....[7]....
        /*00e8*/ 	.word	0x00000f80


	//   ....[8]....
        /*00ec*/ 	.word	0x00000fa0


	//   ....[9]....
        /*00f0*/ 	.word	0x00000fc0


	//   ....[10]....
        /*00f4*/ 	.word	0x00001a50


	//   ....[11]....
        /*00f8*/ 	.word	0x00001ae0


	//   ....[12]....
        /*00fc*/ 	.word	0x00001b50


	//   ....[13]....
        /*0100*/ 	.word	0x00001bc0


	//   ....[14]....
        /*0104*/ 	.word	0x00001c30


	//   ....[15]....
        /*0108*/ 	.word	0x00001cc0


	//   ....[16]....
        /*010c*/ 	.word	0x00001d50


	//   ....[17]....
        /*0110*/ 	.word	0x00001dc0


	//   ....[18]....
        /*0114*/ 	.word	0x00001e30


	//   ....[19]....
        /*0118*/ 	.word	0x00001ea0


	//----- nvinfo : EIATTR_VRC_CTA_INIT_COUNT
	.align		4
.L_499:
        /*011c*/ 	.byte	0x02, 0x4a
	.zero		1
	.zero		1


	//----- nvinfo : EIATTR_EXIT_INSTR_OFFSETS
	.align		4
        /*0120*/ 	.byte	0x04, 0x1c
        /*0122*/ 	.short	(.L_501 - .L_500)


	//   ....[0]....
.L_500:
        /*0124*/ 	.word	0x00000080


	//   ....[1]....
        /*0128*/ 	.word	0x000019e0


	//----- nvinfo : EIATTR_CRS_STACK_SIZE
	.align		4
.L_501:
        /*012c*/ 	.byte	0x04, 0x1e
        /*012e*/ 	.short	(.L_503 - .L_502)
.L_502:
        /*0130*/ 	.word	0x00000000


	//----- nvinfo : EIATTR_CBANK_PARAM_SIZE
	.align		4
.L_503:
        /*0134*/ 	.byte	0x03, 0x19
        /*0136*/ 	.short	0x0028


	//----- nvinfo : EIATTR_PARAM_CBANK
	.align		4
        /*0138*/ 	.byte	0x04, 0x0a
        /*013a*/ 	.short	(.L_505 - .L_504)
	.align		4
.L_504:
        /*013c*/ 	.word	index@(.nv.constant0._Z16layer_norm_floatILi32ELi23EEvPfS0_S0_S0_ii)
        /*0140*/ 	.short	0x0380
        /*0142*/ 	.short	0x0028


	//----- nvinfo : EIATTR_SW_WAR
	.align		4
.L_505:
        /*0144*/ 	.byte	0x04, 0x36
        /*0146*/ 	.short	(.L_507 - .L_506)
.L_506:
        /*0148*/ 	.word	0x00000008
.L_507:


//--------------------- .nv.info._Z16layer_norm_floatILi32ELi22EEvPfS0_S0_S0_ii --------------------------
	.section	.nv.info._Z16layer_norm_floatILi32ELi22EEvPfS0_S0_S0_ii,"",@"SHT_CUDA_INFO"
	.sectionflags	@""
	.align	4


	//----- nvinfo : EIATTR_CUDA_API_VERSION
	.align		4
        /*0000*/ 	.byte	0x04, 0x37
        /*0002*/ 	.short	(.L_509 - .L_508)
.L_508:
        /*0004*/ 	.word	0x00000082


	//----- nvinfo : EIATTR_KPARAM_INFO
	.align		4
.L_509:
        /*0008*/ 	.byte	0x04, 0x17
        /*000a*/ 	.short	(.L_511 - .L_510)
.L_510:
        /*000c*/ 	.word	0x00000000
        /*0010*/ 	.short	0x0005
        /*0012*/ 	.short	0x0024
        /*0014*/ 	.byte	0x00, 0xf0, 0x11, 0x00


	//----- nvinfo : EIATTR_KPARAM_INFO
	.align		4
.L_511:
        /*0018*/ 	.byte	0x04, 0x17
        /*001a*/ 	.short	(.L_513 - .L_512)
.L_512:
        /*001c*/ 	.word	0x00000000
        /*0020*/ 	.short	0x0004
        /*0022*/ 	.short	0x0020
        /*0024*/ 	.byte	0x00, 0xf0, 0x11, 0x00


	//----- nvinfo : EIATTR_KPARAM_INFO
	.align		4
.L_513:
        /*0028*/ 	.byte	0x04, 0x17
        /*002a*/ 	.short	(.L_515 - .L_514)
.L_514:
        /*002c*/ 	.word	0x00000000
        /*0030*/ 	.short	0x0003
        /*0032*/ 	.short	0x0018
        /*0034*/ 	.byte	0x00, 0xf5, 0x21, 0x00


	//----- nvinfo : EIATTR_KPARAM_INFO
	.align		4
.L_515:
        /*0038*/ 	.byte	0x04, 0x17
        /*003a*/ 	.short	(.L_517 - .L_516)
.L_516:
        /*003c*/ 	.word	0x00000000
        /*0040*/ 	.short	0x0002
        /*0042*/ 	.short	0x0010
        /*0044*/ 	.byte	0x00, 0xf5, 0x21, 0x00


	//----- nvinfo : EIATTR_KPARAM_INFO
	.align		4
.L_517:
        /*0048*/ 	.byte	0x04, 0x17
        /*004a*/ 	.short	(.L_519 - .L_518)
.L_518:
        /*004c*/ 	.word	0x00000000
        /*0050*/ 	.short	0x0001
        /*0052*/ 	.short	0x0008
        /*0054*/ 	.byte	0x00, 0xf5, 0x21, 0x00


	//----- nvinfo : EIATTR_KPARAM_INFO
	.align		4
.L_519:
        /*0058*/ 	.byte	0x04, 0x17
        /*005a*/ 	.short	(.L_521 - .L_520)
.L_520:
        /*005c*/ 	.word	0x00000000
        /*0060*/ 	.short	0x0000
        /*0062*/ 	.short	0x0000
        /*0064*/ 	.byte	0x00, 0xf5, 0x21, 0x00


	//----- nvinfo : EIATTR_SPARSE_MMA_MASK
	.align		4
.L_521:
        /*0068*/ 	.byte	0x03, 0x50
        /*006a*/ 	.short	0x0000


	//----- nvinfo : EIATTR_MAXREG_COUNT
	.align		4
        /*006c*/ 	.byte	0x03, 0x1b
        /*006e*/ 	.short	0x00ff


	//----- nvinfo : EIATTR_MERCURY_ISA_VERSION
	.align		4
        /*0070*/ 	.byte	0x03, 0x5f
        /*0072*/ 	.short	0x0101


	//----- nvinfo : EIATTR_COOP_GROUP_MASK_REGIDS
	.align		4
        /*0074*/ 	.byte	0x04, 0x29
        /*0076*/ 	.short	(.L_523 - .L_522)


	//   ....[0]....
.L_522:
        /*0078*/ 	.word	0xffffffff


	//   ....[1]....
        /*007c*/ 	.word	0xffffffff


	//   ....[2]....
        /*0080*/ 	.word	0xffffffff


	//   ....[3]....
        /*0084*/ 	.word	0xffffffff


	//   ....[4]....
        /*0088*/ 	.word	0xffffffff


	//   ....[5]....
        /*008c*/ 	.word	0xffffffff


	//   ....[6]....
        /*0090*/ 	.word	0xffffffff


	//   ....[7]....
        /*0094*/ 	.word	0xffffffff


	//   ....[8]....
        /*0098*/ 	.word	0xffffffff


	//   ....[9]....
        /*009c*/ 	.word	0xffffffff


	//   ....[10]....
        /*00a0*/ 	.word	0x05000010


	//   ....[11]....
        /*00a4*/ 	.word	0x05000010


	//   ....[12]....
        /*00a8*/ 	.word	0x05000010


	//   ....[13]....
        /*00ac*/ 	.word	0x05000010


	//   ....[14]....
        /*00b0*/ 	.word	0x05000010


	//   ....[15]....
        /*00b4*/ 	.word	0x05000010


	//   ....[16]....
        /*00b8*/ 	.word	0x05000010


	//   ....[17]....
        /*00bc*/ 	.word	0x05000010


	//   ....[18]....
        /*00c0*/ 	.word	0x05000010


	//   ....[19]....
        /*00c4*/ 	.word	0x05000010


	//----- nvinfo : EIATTR_COOP_GROUP_INSTR_OFFSETS
	.align		4
.L_523:
        /*00c8*/ 	.byte	0x04, 0x28
        /*00ca*/ 	.short	(.L_525 - .L_524)


	//   ....[0]....
.L_524:
        /*00cc*/ 	.word	0x00000620


	//   ....[1]....
        /*00d0*/ 	.word	0x00000640


	//   ....[2]....
        /*00d4*/ 	.word	0x00000660


	//   ....[3]....
        /*00d8*/ 	.word	0x00000680


	//   ....[4]....
        /*00dc*/ 	.word	0x000006a0


	//   ....[5]....
        /*00e0*/ 	.word	0x00000f50


	//   ....[6]....
        /*00e4*/ 	.word	0x00000f70


	//   ....[7]....
        /*00e8*/ 	.word	0x00000f90


	//   ....[8]....
        /*00ec*/ 	.word	0x00000fb0


	//   ....[9]....
        /*00f0*/ 	.word	0x00000fd0


	//   ....[10]....
        /*00f4*/ 	.word	0x00001a40


	//   ....[11]....
        /*00f8*/ 	.word	0x00001ae0


	//   ....[12]....
        /*00fc*/ 	.word	0x00001b50


	//   ....[13]....
        /*0100*/ 	.word	0x00001bc0


	//   ....[14]....
        /*0104*/ 	.word	0x00001c30


	//   ....[15]....
        /*0108*/ 	.word	0x00001cc0


	//   ....[16]....
        /*010c*/ 	.word	0x00001d60


	//   ....[17]....
        /*0110*/ 	.word	0x00001dd0


	//   ....[18]....
        /*0114*/ 	.word	0x00001e40


	//   ....[19]....
        /*0118*/ 	.word	0x00001eb0


	//----- nvinfo : EIATTR_VRC_CTA_INIT_COUNT
	.align		4
.L_525:
        /*011c*/ 	.byte	0x02, 0x4a
	.zero		1
	.zero		1


	//----- nvinfo : EIATTR_EXIT_INSTR_OFFSETS
	.align		4
        /*0120*/ 	.byte	0x04, 0x1c
        /*0122*/ 	.short	(.L_527 - .L_526)


	//   ....[0]....
.L_526:
        /*0124*/ 	.word	0x00000080


	//   ....[1]....
        /*0128*/ 	.word	0x000019d0


	//----- nvinfo : EIATTR_CRS_STACK_SIZE
	.align		4
.L_527:
        /*012c*/ 	.byte	0x04, 0x1e
        /*012e*/ 	.short	(.L_529 - .L_528)
.L_528:
        /*0130*/ 	.word	0x00000000


	//----- nvinfo : EIATTR_CBANK_PARAM_SIZE
	.align		4
.L_529:
        /*0134*/ 	.byte	0x03, 0x19
        /*0136*/ 	.short	0x0028


	//----- nvinfo : EIATTR_PARAM_CBANK
	.align		4
        /*0138*/ 	.byte	0x04, 0x0a
        /*013a*/ 	.short	(.L_531 - .L_530)
	.align		4
.L_530:
        /*013c*/ 	.word	index@(.nv.constant0._Z16layer_norm_floatILi32ELi22EEvPfS0_S0_S0_ii)
        /*0140*/ 	.short	0x0380
        /*0142*/ 	.short	0x0028


	//----- nvinfo : EIATTR_SW_WAR
	.align		4
.L_531:
        /*0144*/ 	.byte	0x04, 0x36
        /*0146*/ 	.short	(.L_533 - .L_532)
.L_532:
        /*0148*/ 	.word	0x00000008
.L_533:


//--------------------- .nv.info._Z16layer_norm_floatILi32ELi21EEvPfS0_S0_S0_ii --------------------------
	.section	.nv.info._Z16layer_norm_floatILi32ELi21EEvPfS0_S0_S0_ii,"",@"SHT_CUDA_INFO"
	.sectionflags	@""
	.align	4


	//----- nvinfo : EIATTR_CUDA_API_VERSION
	.align		4
        /*0000*/ 	.byte	0x04, 0x37
        /*0002*/ 	.short	(.L_535 - .L_534)
.L_534:
        /*0004*/ 	.word	0x00000082


	//----- nvinfo : EIATTR_KPARAM_INFO
	.align		4
.L_535:
        /*0008*/ 	.byte	0x04, 0x17
        /*000a*/ 	.short	(.L_537 - .L_536)
.L_536:
        /*000c*/ 	.word	0x00000000
        /*0010*/ 	.short	0x0005
        /*0012*/ 	.short	0x0024
        /*0014*/ 	.byte	0x00, 0xf0, 0x11, 0x00


	//----- nvinfo : EIATTR_KPARAM_INFO
	.align		4
.L_537:
        /*0018*/ 	.byte	0x04, 0x17
        /*001a*/ 	.short	(.L_539 - .L_538)
.L_538:
        /*001c*/ 	.word	0x00000000
        /*0020*/ 	.short	0x0004
        /*0022*/ 	.short	0x0020
        /*0024*/ 	.byte	0x00, 0xf0, 0x11, 0x00


	//----- nvinfo : EIATTR_KPARAM_INFO
	.align		4
.L_539:
        /*0028*/ 	.byte	0x04, 0x17
        /*002a*/ 	.short	(.L_541 - .L_540)
.L_540:
        /*002c*/ 	.word	0x00000000
        /*0030*/ 	.short	0x0003
        /*0032*/ 	.short	0x0018
        /*0034*/ 	.byte	0x00, 0xf5, 0x21, 0x00


	//----- nvinfo : EIATTR_KPARAM_INFO
	.align		4
.L_541:
        /*0038*/ 	.byte	0x04, 0x17
        /*003a*/ 	.short	(.L_543 - .L_542)
.L_542:
        /*003c*/ 	.word	0x00000000
        /*0040*/ 	.short	0x0002
        /*0042*/ 	.short	0x0010
        /*0044*/ 	.byte	0x00, 0xf5, 0x21, 0x00


	//----- nvinfo : EIATTR_KPARAM_INFO
	.align		4
.L_543:
        /*0048*/ 	.byte	0x04, 0x17
        /*004a*/ 	.short	(.L_545 - .L_544)
.L_544:
        /*004c*/ 	.word	0x00000000
        /*0050*/ 	.short	0x0001
        /*0052*/ 	.short	0x0008
        /*0054*/ 	.byte	0x00, 0xf5, 0x21, 0x00


	//----- nvinfo : EIATTR_KPARAM_INFO
	.align		4
.L_545:
        /*0058*/ 	.byte	0x04, 0x17
        /*005a*/ 	.short	(.L_547 - .L_546)
.L_546:
        /*005c*/ 	.word	0x00000000
        /*0060*/ 	.short	0x0000
        /*0062*/ 	.short	0x0000
        /*0064*/ 	.byte	0x00, 0xf5, 0x21, 0x00


	//----- nvinfo : EIATTR_SPARSE_MMA_MASK
	.align		4
.L_547:
        /*0068*/ 	.byte	0x03, 0x50
        /*006a*/ 	.short	0x0000


	//----- nvinfo : EIATTR_MAXREG_COUNT
	.align		4
        /*006c*/ 	.byte	0x03, 0x1b
        /*006e*/ 	.short	0x00ff


	//----- nvinfo : EIATTR_MERCURY_ISA_VERSION
	.align		4
        /*0070*/ 	.byte	0x03, 0x5f
        /*0072*/ 	.short	0x0101


	//----- nvinfo : EIATTR_COOP_GROUP_MASK_REGIDS
	.align		4
        /*0074*/ 	.byte	0x04, 0x29
        /*0076*/ 	.short	(.L_549 - .L_548)


	//   ....[0]....
.L_548:
        /*0078*/ 	.word	0xffffffff


	//   ....[1]....
        /*007c*/ 	.word	0xffffffff


	//   ....[2]....
        /*0080*/ 	.word	0xffffffff


	//   ....[3]....
        /*0084*/ 	.word	0xffffffff


	//   ....[4]....
        /*0088*/ 	.word	0xffffffff


	//   ....[5]....
        /*008c*/ 	.word	0xffffffff


	//   ....[6]....
        /*0090*/ 	.word	0xffffffff


	//   ....[7]....
        /*0094*/ 	.word	0xffffffff


	//   ....[8]....
        /*0098*/ 	.word	0xffffffff


	//   ....[9]....
        /*009c*/ 	.word	0xffffffff


	//   ....[10]....
        /*00a0*/ 	.word	0x0500000f


	//   ....[11]....
        /*00a4*/ 	.word	0x0500000f


	//   ....[12]....
        /*00a8*/ 	.word	0x0500000f


	//   ....[13]....
        /*00ac*/ 	.word	0x0500000f


	//   ....[14]....
        /*00b0*/ 	.word	0x0500000f


	//   ....[15]....
        /*00b4*/ 	.word	0x0500000f


	//   ....[16]....
        /*00b8*/ 	.word	0x0500000f


	//   ....[17]....
        /*00bc*/ 	.word	0x0500000f


	//   ....[18]....
        /*00c0*/ 	.word	0x0500000f


	//   ....[19]....
        /*00c4*/ 	.word	0x0500000f


	//----- nvinfo : EIATTR_COOP_GROUP_INSTR_OFFSETS
	.align		4
.L_549:
        /*00c8*/ 	.byte	0x04, 0x28
        /*00ca*/ 	.short	(.L_551 - .L_550)


	//   ....[0]....
.L_550:
        /*00cc*/ 	.word	0x00000610


	//   ....[1]....
        /*00d0*/ 	.word	0x00000630


	//   ....[2]....
        /*00d4*/ 	.word	0x00000650


	//   ....[3]....
        /*00d8*/ 	.word	0x00000670


	//   ....[4]....
        /*00dc*/ 	.word	0x00000690


	//   ....[5]....
        /*00e0*/ 	.word	0x00000f40


	//   ....[6]....
        /*00e4*/ 	.word	0x00000f60


	//   ....[7]....
        /*00e8*/ 	.word	0x00000f80


	//   ....[8]....
        /*00ec*/ 	.word	0x00000fa0


	//   ....[9]....
        /*00f0*/ 	.word	0x00000fc0


	//   ....[10]....
        /*00f4*/ 	.word	0x00001a50


	//   ....[11]....
        /*00f8*/ 	.word	0x00001ae0


	//   ....[12]....
        /*00fc*/ 	.word	0x00001b50


	//   ....[13]....
        /*0100*/ 	.word	0x00001bc0


	//   ....[14]....
        /*0104*/ 	.word	0x00001c30


	//   ....[15]....
        /*0108*/ 	.word	0x00001cc0


	//   ....[16]....
        /*010c*/ 	.word	0x00001d50


	//   ....[17]....
        /*0110*/ 	.word	0x00001dc0


	//   ....[18]....
        /*0114*/ 	.word	0x00001e30


	//   ....[19]....
        /*0118*/ 	.word	0x00001ea0


	//----- nvinfo : EIATTR_VRC_CTA_INIT_COUNT
	.align		4
.L_551:
        /*011c*/ 	.byte	0x02, 0x4a
	.zero		1
	.zero		1


	//----- nvinfo : EIATTR_EXIT_INSTR_OFFSETS
	.align		4
        /*0120*/ 	.byte	0x04, 0x1c
        /*0122*/ 	.short	(.L_553 - .L_552)


	//   ....[0]....
.L_552:
        /*0124*/ 	.word	0x00000080


	//   ....[1]....
        /*0128*/ 	.word	0x000019e0


	//----- nvinfo : EIATTR_CRS_STACK_SIZE
	.align		4
.L_553:
        /*012c*/ 	.byte	0x04, 0x1e
        /*012e*/ 	.short	(.L_555 - .L_554)
.L_554:
        /*0130*/ 	.word	0x00000000


	//----- nvinfo : EIATTR_CBANK_PARAM_SIZE
	.align		4
.L_555:
        /*0134*/ 	.byte	0x03, 0x19
        /*0136*/ 	.short	0x0028


	//----- nvinfo : EIATTR_PARAM_CBANK
	.align		4
        /*0138*/ 	.byte	0x04, 0x0a
        /*013a*/ 	.short	(.L_557 - .L_556)
	.align		4
.L_556:
        /*013c*/ 	.word	index@(.nv.constant0._Z16layer_norm_floatILi32ELi21EEvPfS0_S0_S0_ii)
        /*0140*/ 	.short	0x0380
        /*0142*/ 	.short	0x0028


	//----- nvinfo : EIATTR_SW_WAR
	.align		4
.L_557:
        /*0144*/ 	.byte	0x04, 0x36
        /*0146*/ 	.short	(.L_559 - .L_558)
.L_558:
        /*0148*/ 	.word	0x00000008
.L_559:


//--------------------- .nv.info._Z16layer_norm_floatILi32ELi20EEvPfS0_S0_S0_ii --------------------------
	.section	.nv.info._Z16layer_norm_floatILi32ELi20EEvPfS0_S0_S0_ii,"",@"SHT_CUDA_INFO"
	.sectionflags	@""
	.align	4


	//----- nvinfo : EIATTR_CUDA_API_VERSION
	.align		4
        /*0000*/ 	.byte	0x04, 0x37
        /*0002*/ 	.short	(.L_561 - .L_560)
.L_560:
        /*0004*/ 	.word	0x00000082


	//----- nvinfo : EIATTR_KPARAM_INFO
	.align		4
.L_561:
        /*0008*/ 	.byte	0x04, 0x17
        /*000a*/ 	.short	(.L_563 - .L_562)
.L_562:
        /*000c*/ 	.word	0x00000000
        /*0010*/ 	.short	0x0005
        /*0012*/ 	.short	0x0024
        /*0014*/ 	.byte	0x00, 0xf0, 0x11, 0x00


	//----- nvinfo : EIATTR_KPARAM_INFO
	.align		4
.L_563:
        /*0018*/ 	.byte	0x04, 0x17
        /*001a*/ 	.short	(.L_565 - .L_564)
.L_564:
        /*001c*/ 	.word	0x00000000
        /*0020*/ 	.short	0x0004
        /*0022*/ 	.short	0x0020
        /*0024*/ 	.byte	0x00, 0xf0, 0x11, 0x00


	//----- nvinfo : EIATTR_KPARAM_INFO
	.align		4
.L_565:
        /*0028*/ 	.byte	0x04, 0x17
        /*002a*/ 	.short	(.L_567 - .L_566)
.L_566:
        /*002c*/ 	.word	0x00000000
        /*0030*/ 	.short	0x0003
        /*0032*/ 	.short	0x0018
        /*0034*/ 	.byte	0x00, 0xf5, 0x21, 0x00


	//----- nvinfo : EIATTR_KPARAM_INFO
	.align		4
.L_567:
        /*0038*/ 	.byte	0x04, 0x17
        /*003a*/ 	.short	(.L_569 - .L_568)
.L_568:
        /*003c*/ 	.word	0x00000000
        /*0040*/ 	.short	0x0002
        /*0042*/ 	.short	0x0010
        /*0044*/ 	.byte	0x00, 0xf5, 0x21, 0x00


	//----- nvinfo : EIATTR_KPARAM_INFO
	.align		4
.L_569:
        /*0048*/ 	.byte	0x04, 0x17
        /*004a*/ 	.short	(.L_571 - .L_570)
.L_570:
        /*004c*/ 	.word	0x00000000
        /*0050*/ 	.short	0x0001
        /*0052*/ 	.short	0x0008
        /*0054*/ 	.byte	0x00, 0xf5, 0x21, 0x00


	//----- nvinfo : EIATTR_KPARAM_INFO
	.align		4
.L_571:
        /*0058*/ 	.byte	0x04, 0x17
        /*005a*/ 	.short	(.L_573 - .L_572)
.L_572:
        /*005c*/ 	.word	0x00000000
        /*0060*/ 	.short	0x0000
        /*0062*/ 	.short	0x0000
        /*0064*/ 	.byte	0x00, 0xf5, 0x21, 0x00


	//----- nvinfo : EIATTR_SPARSE_MMA_MASK
	.align		4
.L_573:
        /*0068*/ 	.byte	0x03, 0x50
        /*006a*/ 	.short	0x0000


	//----- nvinfo : EIATTR_MAXREG_COUNT
	.align		4
        /*006c*/ 	.byte	0x03, 0x1b
        /*006e*/ 	.short	0x00ff


	//----- nvinfo : EIATTR_MERCURY_ISA_VERSION
	.align		4
        /*0070*/ 	.byte	0x03, 0x5f
        /*0072*/ 	.short	0x0101


	//----- nvinfo : EIATTR_COOP_GROUP_MASK_REGIDS
	.align		4
        /*0074*/ 	.byte	0x04, 0x29
        /*0076*/ 	.short	(.L_575 - .L_574)


	//   ....[0]....
.L_574:
        /*0078*/ 	.word	0xffffffff


	//   ....[1]....
        /*007c*/ 	.word	0xffffffff


	//   ....[2]....
        /*0080*/ 	.word	0xffffffff


	//   ....[3]....
        /*0084*/ 	.word	0xffffffff


	//   ....[4]....
        /*0088*/ 	.word	0xffffffff


	//   ....[5]....
        /*008c*/ 	.word	0xffffffff


	//   ....[6]....
        /*0090*/ 	.word	0xffffffff


	//   ....[7]....
        /*0094*/ 	.word	0xffffffff


	//   ....[8]....
        /*0098*/ 	.word	0xffffffff


	//   ....[9]....
        /*009c*/ 	.word	0xffffffff


	//   ....[10]....
        /*00a0*/ 	.word	0x0500000a


	//   ....[11]....
        /*00a4*/ 	.word	0x0500000a


	//   ....[12]....
        /*00a8*/ 	.word	0x0500000a


	//   ....[13]....
        /*00ac*/ 	.word	0x0500000a


	//   ....[14]....
        /*00b0*/ 	.word	0x0500000a


	//   ....[15]....
        /*00b4*/ 	.word	0x0500000a


	//   ....[16]....
        /*00b8*/ 	.word	0x0500000a


	//   ....[17]....
        /*00bc*/ 	.word	0x0500000a


	//   ....[18]....
        /*00c0*/ 	.word	0x0500000a


	//   ....[19]....
        /*00c4*/ 	.word	0x0500000a


	//----- nvinfo : EIATTR_COOP_GROUP_INSTR_OFFSETS
	.align		4
.L_575:
        /*00c8*/ 	.byte	0x04, 0x28
        /*00ca*/ 	.short	(.L_577 - .L_576)


	//   ....[0]....
.L_576:
        /*00cc*/ 	.word	0x00000610


	//   ....[1]....
        /*00d0*/ 	.word	0x00000630


	//   ....[2]....
        /*00d4*/ 	.word	0x00000650


	//   ....[3]....
        /*00d8*/ 	.word	0x00000670


	//   ....[4]....
        /*00dc*/ 	.word	0x00000690


	//   ....[5]....
        /*00e0*/ 	.word	0x00000ec0


	//   ....[6]....
        /*00e4*/ 	.word	0x00000ee0


	//   ....[7]....
        /*00e8*/ 	.word	0x00000f00


	//   ....[8]....
        /*00ec*/ 	.word	0x00000f20


	//   ....[9]....
        /*00f0*/ 	.word	0x00000f40


	//   ....[10]....
        /*00f4*/ 	.word	0x00001970


	//   ....[11]....
        /*00f8*/ 	.word	0x00001a10


	//   ....[12]....
        /*00fc*/ 	.word	0x00001a80


	//   ....[13]....
        /*0100*/ 	.word	0x00001af0


	//   ....[14]....
        /*0104*/ 	.word	0x00001b60


	//   ....[15]....
        /*0108*/ 	.word	0x00001bf0


	//   ....[16]....
        /*010c*/ 	.word	0x00001c90


	//   ....[17]....
        /*0110*/ 	.word	0x00001d00


	//   ....[18]....
        /*0114*/ 	.word	0x00001d70


	//   ....[19]....
        /*0118*/ 	.word	0x00001de0


	//----- nvinfo : EIATTR_VRC_CTA_INIT_COUNT
	.align		4
.L_577:
        /*011c*/ 	.byte	0x02, 0x4a
	.zero		1
	.zero		1


	//----- nvinfo : EIATTR_EXIT_INSTR_OFFSETS
	.align		4
        /*0120*/ 	.byte	0x04, 0x1c
        /*0122*/ 	.short	(.L_579 - .L_578)


	//   ....[0]....
.L_578:
        /*0124*/ 	.word	0x00000080


	//   ....[1]....
        /*0128*/ 	.word	0x00001900


	//----- nvinfo : EIATTR_CRS_STACK_SIZE
	.align		4
.L_579:
        /*012c*/ 	.byte	0x04, 0x1e
        /*012e*/ 	.short	(.L_581 - .L_580)
.L_580:
        /*0130*/ 	.word	0x00000000


	//----- nvinfo : EIATTR_CBANK_PARAM_SIZE
	.align		4
.L_581:
        /*0134*/ 	.byte	0x03, 0x19
        /*0136*/ 	.short	0x0028


	//----- nvinfo : EIATTR_PARAM_CBANK
	.align		4
        /*0138*/ 	.byte	0x04, 0x0a
        /*013a*/ 	.short	(.L_583 - .L_582)
	.align		4
.L_582:
        /*013c*/ 	.word	index@(.nv.constant0._Z16layer_norm_floatILi32ELi20EEvPfS0_S0_S0_ii)
        /*0140*/ 	.short	0x0380
        /*0142*/ 	.short	0x0028


	//----- nvinfo : EIATTR_SW_WAR
	.align		4
.L_583:
        /*0144*/ 	.byte	0x04, 0x36
        /*0146*/ 	.short	(.L_585 - .L_584)
.L_584:
        /*0148*/ 	.word	0x00000008
.L_585:


//--------------------- .nv.info._Z16layer_norm_floatILi32ELi19EEvPfS0_S0_S0_ii --------------------------
	.section	.nv.info._Z16layer_norm_floatILi32ELi19EEvPfS0_S0_S0_ii,"",@"SHT_CUDA_INFO"
	.sectionflags	@""
	.align	4


	//----- nvinfo : EIATTR_CUDA_API_VERSION
	.align		4
        /*0000*/ 	.byte	0x04, 0x37
        /*0002*/ 	.short	(.L_587 - .L_586)
.L_586:
        /*0004*/ 	.word	0x00000082


	//----- nvinfo : EIATTR_KPARAM_INFO
	.align		4
.L_587:
        /*0008*/ 	.byte	0x04, 0x17
        /*000a*/ 	.short	(.L_589 - .L_588)
.L_588:
        /*000c*/ 	.word	0x00000000
        /*0010*/ 	.short	0x0005
        /*0012*/ 	.short	0x0024
        /*0014*/ 	.byte	0x00, 0xf0, 0x11, 0x00


	//----- nvinfo : EIATTR_KPARAM_INFO
	.align		4
.L_589:
        /*0018*/ 	.byte	0x04, 0x17
        /*001a*/ 	.short	(.L_591 - .L_590)
.L_590:
        /*001c*/ 	.word	0x00000000
        /*0020*/ 	.short	0x0004
        /*0022*/ 	.short	0x0020
        /*0024*/ 	.byte	0x00, 0xf0, 0x11, 0x00


	//----- nvinfo : EIATTR_KPARAM_INFO
	.align		4
.L_591:
        /*0028*/ 	.byte	0x04, 0x17
        /*002a*/ 	.short	(.L_593 - .L_592)
.L_592:
        /*002c*/ 	.word	0x00000000
        /*0030*/ 	.short	0x0003
        /*0032*/ 	.short	0x0018
        /*0034*/ 	.byte	0x00, 0xf5, 0x21, 0x00


	//----- nvinfo : EIATTR_KPARAM_INFO
	.align		4
.L_593:
        /*0038*/ 	.byte	0x04, 0x17
        /*003a*/ 	.short	(.L_595 - .L_594)
.L_594:
        /*003c*/ 	.word	0x00000000
        /*0040*/ 	.short	0x0002
        /*0042*/ 	.short	0x0010
        /*0044*/ 	.byte	0x00, 0xf5, 0x21, 0x00


	//----- nvinfo : EIATTR_KPARAM_INFO
	.align		4
.L_595:
        /*0048*/ 	.byte	0x04, 0x17
        /*004a*/ 	.short	(.L_597 - .L_596)
.L_596:
        /*004c*/ 	.word	0x00000000
        /*0050*/ 	.short	0x0001
        /*0052*/ 	.short	0x0008
        /*0054*/ 	.byte	0x00, 0xf5, 0x21, 0x00


	//----- nvinfo : EIATTR_KPARAM_INFO
	.align		4
.L_597:
        /*0058*/ 	.byte	0x04, 0x17
        /*005a*/ 	.short	(.L_599 - .L_598)
.L_598:
        /*005c*/ 	.word	0x00000000
        /*0060*/ 	.short	0x0000
        /*0062*/ 	.short	0x0000
        /*0064*/ 	.byte	0x00, 0xf5, 0x21, 0x00


	//----- nvinfo : EIATTR_SPARSE_MMA_MASK
	.align		4
.L_599:
        /*0068*/ 	.byte	0x03, 0x50
        /*006a*/ 	.short	0x0000


	//----- nvinfo : EIATTR_MAXREG_COUNT
	.align		4
        /*006c*/ 	.byte	0x03, 0x1b
        /*006e*/ 	.short	0x00ff


	//----- nvinfo : EIATTR_MERCURY_ISA_VERSION
	.align		4
        /*0070*/ 	.byte	0x03, 0x5f
        /*0072*/ 	.short	0x0101


	//----- nvinfo : EIATTR_COOP_GROUP_MASK_REGIDS
	.align		4
        /*0074*/ 	.byte	0x04, 0x29
        /*0076*/ 	.short	(.L_601 - .L_600)


	//   ....[0]....
.L_600:
        /*0078*/ 	.word	0xffffffff


	//   ....[1]....
        /*007c*/ 	.word	0xffffffff


	//   ....[2]....
        /*0080*/ 	.word	0xffffffff


	//   ....[3]....
        /*0084*/ 	.word	0xffffffff


	//   ....[4]....
        /*0088*/ 	.word	0xffffffff


	//   ....[5]....
        /*008c*/ 	.word	0xffffffff


	//   ....[6]....
        /*0090*/ 	.word	0xffffffff


	//   ....[7]....
        /*0094*/ 	.word	0xffffffff


	//   ....[8]....
        /*0098*/ 	.word	0xffffffff


	//   ....[9]....
        /*009c*/ 	.word	0xffffffff


	//   ....[10]....
        /*00a0*/ 	.word	0x0500000f


	//   ....[11]....
        /*00a4*/ 	.word	0x0500000f


	//   ....[12]....
        /*00a8*/ 	.word	0x0500000f


	//   ....[13]....
        /*00ac*/ 	.word	0x0500000f


	//   ....[14]....
        /*00b0*/ 	.word	0x0500000f


	//   ....[15]....
        /*00b4*/ 	.word	0x0500000f


	//   ....[16]....
        /*00b8*/ 	.word	0x0500000f


	//   ....[17]....
        /*00bc*/ 	.word	0x0500000f


	//   ....[18]....
        /*00c0*/ 	.word	0x0500000f


	//   ....[19]....
        /*00c4*/ 	.word	0x0500000f


	//----- nvinfo : EIATTR_COOP_GROUP_INSTR_OFFSETS
	.align		4
.L_601:
        /*00c8*/ 	.byte	0x04, 0x28
        /*00ca*/ 	.short	(.L_603 - .L_602)


	//   ....[0]....
.L_602:
        /*00cc*/ 	.word	0x00000610


	//   ....[1]....
        /*00d0*/ 	.word	0x00000630


	//   ....[2]....
        /*00d4*/ 	.word	0x00000650


	//   ....[3]....
        /*00d8*/ 	.word	0x00000670


	//   ....[4]....
        /*00dc*/ 	.word	0x00000690


	//   ....[5]....
        /*00e0*/ 	.word	0x00000f40


	//   ....[6]....
        /*00e4*/ 	.word	0x00000f60


	//   ....[7]....
        /*00e8*/ 	.word	0x00000f80


	//   ....[8]....
        /*00ec*/ 	.word	0x00000fa0


	//   ....[9]....
        /*00f0*/ 	.word	0x00000fc0


	//   ....[10]....
        /*00f4*/ 	.word	0x00001a50


	//   ....[11]....
        /*00f8*/ 	.word	0x00001ae0


	//   ....[12]....
        /*00fc*/ 	.word	0x00001b50


	//   ....[13]....
        /*0100*/ 	.word	0x00001bc0


	//   ....[14]....
        /*0104*/ 	.word	0x00001c30


	//   ....[15]....
        /*0108*/ 	.word	0x00001cc0


	//   ....[16]....
        /*010c*/ 	.word	0x00001d50


	//   ....[17]....
        /*0110*/ 	.word	0x00001dc0


	//   ....[18]....
        /*0114*/ 	.word	0x00001e30


	//   ....[19]....
        /*0118*/ 	.word	0x00001ea0


	//----- nvinfo : EIATTR_VRC_CTA_INIT_COUNT
	.align		4
.L_603:
        /*011c*/ 	.byte	0x02, 0x4a
	.zero		1
	.zero		1


	//----- nvinfo : EIATTR_EXIT_INSTR_OFFSETS
	.align		4
        /*0120*/ 	.byte	0x04, 0x1c
        /*0122*/ 	.short	(.L_605 - .L_604)


	//   ....[0]....
.L_604:
        /*0124*/ 	.word	0x00000080


	//   ....[1]....
        /*0128*/ 	.word	0x000019e0


	//----- nvinfo : EIATTR_CRS_STACK_SIZE
	.align		4
.L_605:
        /*012c*/ 	.byte	0x04, 0x1e
        /*012e*/ 	.short	(.L_607 - .L_606)
.L_606:
        /*0130*/ 	.word	0x00000000


	//----- nvinfo : EIATTR_CBANK_PARAM_SIZE
	.align		4
.L_607:
        /*0134*/ 	.byte	0x03, 0x19
        /*0136*/ 	.short	0x0028


	//----- nvinfo : EIATTR_PARAM_CBANK
	.align		4
        /*0138*/ 	.byte	0x04, 0x0a
        /*013a*/ 	.short	(.L_609 - .L_608)
	.align		4
.L_608:
        /*013c*/ 	.word	index@(.nv.constant0._Z16layer_norm_floatILi32ELi19EEvPfS0_S0_S0_ii)
        /*0140*/ 	.short	0x0380
        /*0142*/ 	.short	0x0028


	//----- nvinfo : EIATTR_SW_WAR
	.align		4
.L_609:
        /*0144*/ 	.byte	0x04, 0x36
        /*0146*/ 	.short	(.L_611 - .L_610)
.L_610:
        /*0148*/ 	.word	0x00000008
.L_611:


//--------------------- .nv.info._Z16layer_norm_floatILi32ELi18EEvPfS0_S0_S0_ii --------------------------
	.section	.nv.info._Z16layer_norm_floatILi32ELi18EEvPfS0_S0_S0_ii,"",@"SHT_CUDA_INFO"
	.sectionflags	@""
	.align	4


	//----- nvinfo : EIATTR_CUDA_API_VERSION
	.align		4
        /*0000*/ 	.byte	0x04, 0x37
        /*0002*/ 	.short	(.L_613 - .L_612)
.L_612:
        /*0004*/ 	.word	0x00000082


	//----- nvinfo : EIATTR_KPARAM_INFO
	.align		4
.L_613:
        /*0008*/ 	.byte	0x04, 0x17
        /*000a*/ 	.short	(.L_615 - .L_614)
.L_614:
        /*000c*/ 	.word	0x00000000
        /*0010*/ 	.short	0x0005
        /*0012*/ 	.short	0x0024
        /*0014*/ 	.byte	0x00, 0xf0, 0x11, 0x00


	//----- nvinfo : EIATTR_KPARAM_INFO
	.align		4
.L_615:
        /*0018*/ 	.byte	0x04, 0x17
        /*001a*/ 	.short	(.L_617 - .L_616)
.L_616:
        /*001c*/ 	.word	0x00000000
        /*0020*/ 	.short	0x0004
        /*0022*/ 	.short	0x0020
        /*0024*/ 	.byte	0x00, 0xf0, 0x11, 0x00


	//----- nvinfo : EIATTR_KPARAM_INFO
	.align		4
.L_617:
        /*0028*/ 	.byte	0x04, 0x17
        /*002a*/ 	.short	(.L_619 - .L_618)
.L_618:
        /*002c*/ 	.word	0x00000000
        /*0030*/ 	.short	0x0003
        /*0032*/ 	.short	0x0018
        /*0034*/ 	.byte	0x00, 0xf5, 0x21, 0x00


	//----- nvinfo : EIATTR_KPARAM_INFO
	.align		4
.L_619:
        /*0038*/ 	.byte	0x04, 0x17
        /*003a*/ 	.short	(.L_621 - .L_620)
.L_620:
        /*003c*/ 	.word	0x00000000
        /*0040*/ 	.short	0x0002
        /*0042*/ 	.short	0x0010
        /*0044*/ 	.byte	0x00, 0xf5, 0x21, 0x00


	//----- nvinfo : EIATTR_KPARAM_INFO
	.align		4
.L_621:
        /*0048*/ 	.byte	0x04, 0x17
        /*004a*/ 	.short	(.L_623 - .L_622)
.L_622:
        /*004c*/ 	.word	0x00000000
        /*0050*/ 	.short	0x0001
        /*0052*/ 	.short	0x0008
        /*0054*/ 	.byte	0x00, 0xf5, 0x21, 0x00


	//----- nvinfo : EIATTR_KPARAM_INFO
	.align		4
.L_623:
        /*0058*/ 	.byte	0x04, 0x17
        /*005a*/ 	.short	(.L_625 - .L_624)
.L_624:
        /*005c*/ 	.word	0x00000000
        /*0060*/ 	.short	0x0000
        /*0062*/ 	.short	0x0000
        /*0064*/ 	.byte	0x00, 0xf5, 0x21, 0x00


	//----- nvinfo : EIATTR_SPARSE_MMA_MASK
	.align		4
.L_625:
        /*0068*/ 	.byte	0x03, 0x50
        /*006a*/ 	.short	0x0000


	//----- nvinfo : EIATTR_MAXREG_COUNT
	.align		4
        /*006c*/ 	.byte	0x03, 0x1b
        /*006e*/ 	.short	0x00ff


	//----- nvinfo : EIATTR_MERCURY_ISA_VERSION
	.align		4
        /*0070*/ 	.byte	0x03, 0x5f
        /*0072*/ 	.short	0x0101


	//----- nvinfo : EIATTR_COOP_GROUP_MASK_REGIDS
	.align		4
        /*0074*/ 	.byte	0x04, 0x29
        /*0076*/ 	.short	(.L_627 - .L_626)


	//   ....[0]....
.L_626:
        /*0078*/ 	.word	0xffffffff


	//   ....[1]....
        /*007c*/ 	.word	0xffffffff


	//   ....[2]....
        /*0080*/ 	.word	0xffffffff


	//   ....[3]....
        /*0084*/ 	.word	0xffffffff


	//   ....[4]....
        /*0088*/ 	.word	0xffffffff


	//   ....[5]....
        /*008c*/ 	.word	0xffffffff


	//   ....[6]....
        /*0090*/ 	.word	0xffffffff


	//   ....[7]....
        /*0094*/ 	.word	0xffffffff


	//   ....[8]....
        /*0098*/ 	.word	0xffffffff


	//   ....[9]....
        /*009c*/ 	.word	0xffffffff


	//   ....[10]....
        /*00a0*/ 	.word	0x05000010


	//   ....[11]....
        /*00a4*/ 	.word	0x05000010


	//   ....[12]....
        /*00a8*/ 	.word	0x05000010


	//   ....[13]....
        /*00ac*/ 	.word	0x05000010


	//   ....[14]....
        /*00b0*/ 	.word	0x05000010


	//   ....[15]....
        /*00b4*/ 	.word	0x05000010


	//   ....[16]....
        /*00b8*/ 	.word	0x05000010


	//   ....[17]....
        /*00bc*/ 	.word	0x05000010


	//   ....[18]....
        /*00c0*/ 	.word	0x05000010


	//   ....[19]....
        /*00c4*/ 	.word	0x05000010


	//----- nvinfo : EIATTR_COOP_GROUP_INSTR_OFFSETS
	.align		4
.L_627:
        /*00c8*/ 	.byte	0x04, 0x28
        /*00ca*/ 	.short	(.L_629 - .L_628)


	//   ....[0]....
.L_628:
        /*00cc*/ 	.word	0x00000620


	//   ....[1]....
        /*00d0*/ 	.word	0x00000640


	//   ....[2]....
        /*00d4*/ 	.word	0x00000660


	//   ....[3]....
        /*00d8*/ 	.word	0x00000680


	//   ....[4]....
        /*00dc*/ 	.word	0x000006a0


	//   ....[5]....
        /*00e0*/ 	.word	0x00000f50


	//   ....[6]....
        /*00e4*/ 	.word	0x00000f70


	//   ....[7]....
        /*00e8*/ 	.word	0x00000f90


	//   ....[8]....
        /*00ec*/ 	.word	0x00000fb0


	//   ....[9]....
        /*00f0*/ 	.word	0x00000fd0


	//   ....[10]....
        /*00f4*/ 	.word	0x00001a40


	//   ....[11]....
        /*00f8*/ 	.word	0x00001ae0


	//   ....[12]....
        /*00fc*/ 	.word	0x00001b50


	//   ....[13]....
        /*0100*/ 	.word	0x00001bc0


	//   ....[14]....
        /*0104*/ 	.word	0x00001c30


	//   ....[15]....
        /*0108*/ 	.word	0x00001cc0


	//   ....[16]....
        /*010c*/ 	.word	0x00001d60


	//   ....[17]....
        /*0110*/ 	.word	0x00001dd0


	//   ....[18]....
        /*0114*/ 	.word	0x00001e40


	//   ....[19]....
        /*0118*/ 	.word	0x00001eb0


	//----- nvinfo : EIATTR_VRC_CTA_INIT_COUNT
	.align		4
.L_629:
        /*011c*/ 	.byte	0x02, 0x4a
	.zero		1
	.zero		1


	//----- nvinfo : EIATTR_EXIT_INSTR_OFFSETS
	.align		4
        /*0120*/ 	.byte	0x04, 0x1c
        /*0122*/ 	.short	(.L_631 - .L_630)


	//   ....[0]....
.L_630:
        /*0124*/ 	.word	0x00000080


	//   ....[1]....
        /*0128*/ 	.word	0x000019d0


	//----- nvinfo : EIATTR_CRS_STACK_SIZE
	.align		4
.L_631:
        /*012c*/ 	.byte	0x04, 0x1e
        /*012e*/ 	.short	(.L_633 - .L_632)
.L_632:
        /*0130*/ 	.word	0x00000000


	//----- nvinfo : EIATTR_CBANK_PARAM_SIZE
	.align		4
.L_633:
        /*0134*/ 	.byte	0x03, 0x19
        /*0136*/ 	.short	0x0028


	//----- nvinfo : EIATTR_PARAM_CBANK
	.align		4
        /*0138*/ 	.byte	0x04, 0x0a
        /*013a*/ 	.short	(.L_635 - .L_634)
	.align		4
.L_634:
        /*013c*/ 	.word	index@(.nv.constant0._Z16layer_norm_floatILi32ELi18EEvPfS0_S0_S0_ii)
        /*0140*/ 	.short	0x0380
        /*0142*/ 	.short	0x0028


	//----- nvinfo : EIATTR_SW_WAR
	.align		4
.L_635:
        /*0144*/ 	.byte	0x04, 0x36
        /*0146*/ 	.short	(.L_637 - .L_636)
.L_636:
        /*0148*/ 	.word	0x00000008
.L_637:


//--------------------- .nv.info._Z16layer_norm_floatILi32ELi17EEvPfS0_S0_S0_ii --------------------------
	.section	.nv.info._Z16layer_norm_floatILi32ELi17EEvPfS0_S0_S0_ii,"",@"SHT_CUDA_INFO"
	.sectionflags	@""
	.align	4


	//----- nvinfo : EIATTR_CUDA_API_VERSION
	.align		4
        /*0000*/ 	.byte	0x04, 0x37
        /*0002*/ 	.short	(.L_639 - .L_638)
.L_638:
        /*0004*/ 	.word	0x00000082


	//----- nvinfo : EIATTR_KPARAM_INFO
	.align		4
.L_639:
        /*0008*/ 	.byte	0x04, 0x17
        /*000a*/ 	.short	(.L_641 - .L_640)
.L_640:
        /*000c*/ 	.word	0x00000000
        /*0010*/ 	.short	0x0005
        /*0012*/ 	.short	0x0024
        /*0014*/ 	.byte	0x00, 0xf0, 0x11, 0x00


	//----- nvinfo : EIATTR_KPARAM_INFO
	.align		4
.L_641:
        /*0018*/ 	.byte	0x04, 0x17
        /*001a*/ 	.short	(.L_643 - .L_642)
.L_642:
        /*001c*/ 	.word	0x00000000
        /*0020*/ 	.short	0x0004
        /*0022*/ 	.short	0x0020
        /*0024*/ 	.byte	0x00, 0xf0, 0x11, 0x00


	//----- nvinfo : EIATTR_KPARAM_INFO
	.align		4
.L_643:
        /*0028*/ 	.byte	0x04, 0x17
        /*002a*/ 	.short	(.L_645 - .L_644)
.L_644:
        /*002c*/ 	.word	0x00000000
        /*0030*/ 	.short	0x0003
        /*0032*/ 	.short	0x0018
        /*0034*/ 	.byte	0x00, 0xf5, 0x21, 0x00


	//----- nvinfo : EIATTR_KPARAM_INFO
	.align		4
.L_645:
        /*0038*/ 	.byte	0x04, 0x17
        /*003a*/ 	.short	(.L_647 - .L_646)
.L_646:
        /*003c*/ 	.word	0x00000000
        /*0040*/ 	.short	0x0002
        /*0042*/ 	.short	0x0010
        /*0044*/ 	.byte	0x00, 0xf5, 0x21, 0x00


	//----- nvinfo : EIATTR_KPARAM_INFO
	.align		4
.L_647:
        /*0048*/ 	.byte	0x04, 0x17
        /*004a*/ 	.short	(.L_649 - .L_648)
.L_648:
        /*004c*/ 	.word	0x00000000
        /*0050*/ 	.short	0x0001
        /*0052*/ 	.short	0x0008
        /*0054*/ 	.byte	0x00, 0xf5, 0x21, 0x00


	//----- nvinfo : EIATTR_KPARAM_INFO
	.align		4
.L_649:
        /*0058*/ 	.byte	0x04, 0x17
        /*005a*/ 	.short	(.L_651 - .L_650)
.L_650:
        /*005c*/ 	.word	0x00000000
        /*0060*/ 	.short	0x0000
        /*0062*/ 	.short	0x0000
        /*0064*/ 	.byte	0x00, 0xf5, 0x21, 0x00


	//----- nvinfo : EIATTR_SPARSE_MMA_MASK
	.align		4
.L_651:
        /*0068*/ 	.byte	0x03, 0x50
        /*006a*/ 	.short	0x0000


	//----- nvinfo : EIATTR_MAXREG_COUNT
	.align		4
        /*006c*/ 	.byte	0x03, 0x1b
        /*006e*/ 	.short	0x00ff


	//----- nvinfo : EIATTR_MERCURY_ISA_VERSION
	.align		4
        /*0070*/ 	.byte	0x03, 0x5f
        /*0072*/ 	.short	0x0101


	//----- nvinfo : EIATTR_COOP_GROUP_MASK_REGIDS
	.align		4
        /*0074*/ 	.byte	0x04, 0x29
        /*0076*/ 	.short	(.L_653 - .L_652)


	//   ....[0]....
.L_652:
        /*0078*/ 	.word	0xffffffff


	//   ....[1]....
        /*007c*/ 	.word	0xffffffff


	//   ....[2]....
        /*0080*/ 	.word	0xffffffff


	//   ....[3]....
        /*0084*/ 	.word	0xffffffff


	//   ....[4]....
        /*0088*/ 	.word	0xffffffff


	//   ....[5]....
        /*008c*/ 	.word	0xffffffff


	//   ....[6]....
        /*0090*/ 	.word	0xffffffff


	//   ....[7]....
        /*0094*/ 	.word	0xffffffff


	//   ....[8]....
        /*0098*/ 	.word	0xffffffff


	//   ....[9]....
        /*009c*/ 	.word	0xffffffff


	//   ....[10]....
        /*00a0*/ 	.word	0x0500000f


	//   ....[11]....
        /*00a4*/ 	.word	0x0500000f


	//   ....[12]....
        /*00a8*/ 	.word	0x0500000f


	//   ....[13]....
        /*00ac*/ 	.word	0x0500000f


	//   ....[14]....
        /*00b0*/ 	.word	0x0500000f


	//   ....[15]....
        /*00b4*/ 	.word	0x0500000f


	//   ....[16]....
        /*00b8*/ 	.word	0x0500000f


	//   ....[17]....
        /*00bc*/ 	.word	0x0500000f


	//   ....[18]....
        /*00c0*/ 	.word	0x0500000f


	//   ....[19]....
        /*00c4*/ 	.word	0x0500000f


	//----- nvinfo : EIATTR_COOP_GROUP_INSTR_OFFSETS
	.align		4
.L_653:
        /*00c8*/ 	.byte	0x04, 0x28
        /*00ca*/ 	.short	(.L_655 - .L_654)


	//   ....[0]....
.L_654:
        /*00cc*/ 	.word	0x00000610


	//   ....[1]....
        /*00d0*/ 	.word	0x00000630


	//   ....[2]....
        /*00d4*/ 	.word	0x00000650


	//   ....[3]....
        /*00d8*/ 	.word	0x00000670


	//   ....[4]....
        /*00dc*/ 	.word	0x00000690


	//   ....[5]....
        /*00e0*/ 	.word	0x00000f40


	//   ....[6]....
        /*00e4*/ 	.word	0x00000f60


	//   ....[7]....
        /*00e8*/ 	.word	0x00000f80


	//   ....[8]....
        /*00ec*/ 	.word	0x00000fa0


	//   ....[9]....
        /*00f0*/ 	.word	0x00000fc0


	//   ....[10]....
        /*00f4*/ 	.word	0x00001a50


	//   ....[11]....
        /*00f8*/ 	.word	0x00001ae0


	//   ....[12]....
        /*00fc*/ 	.word	0x00001b50


	//   ....[13]....
        /*0100*/ 	.word	0x00001bc0


	//   ....[14]....
        /*0104*/ 	.word	0x00001c30


	//   ....[15]....
        /*0108*/ 	.word	0x00001cc0


	//   ....[16]....
        /*010c*/ 	.word	0x00001d50


	//   ....[17]....
        /*0110*/ 	.word	0x00001dc0


	//   ....[18]....
        /*0114*/ 	.word	0x00001e30


	//   ....[19]....
        /*0118*/ 	.word	0x00001ea0


	//----- nvinfo : EIATTR_VRC_CTA_INIT_COUNT
	.align		4
.L_655:
        /*011c*/ 	.byte	0x02, 0x4a
	.zero		1
	.zero		1


	//----- nvinfo : EIATTR_EXIT_INSTR_OFFSETS
	.align		4
        /*0120*/ 	.byte	0x04, 0x1c
        /*0122*/ 	.short	(.L_657 - .L_656)


	//   ....[0]....
.L_656:
        /*0124*/ 	.word	0x00000080


	//   ....[1]....
        /*0128*/ 	.word	0x000019e0


	//----- nvinfo : EIATTR_CRS_STACK_SIZE
	.align		4
.L_657:
        /*012c*/ 	.byte	0x04, 0x1e
        /*012e*/ 	.short	(.L_659 - .L_658)
.L_658:
        /*0130*/ 	.word	0x00000000


	//----- nvinfo : EIATTR_CBANK_PARAM_SIZE
	.align		4
.L_659:
        /*0134*/ 	.byte	0x03, 0x19
        /*0136*/ 	.short	0x0028


	//----- nvinfo : EIATTR_PARAM_CBANK
	.align		4
        /*0138*/ 	.byte	0x04, 0x0a
        /*013a*/ 	.short	(.L_661 - .L_660)
	.align		4
.L_660:
        /*013c*/ 	.word	index@(.nv.constant0._Z16layer_norm_floatILi32ELi17EEvPfS0_S0_S0_ii)
        /*0140*/ 	.short	0x0380
        /*0142*/ 	.short	0x0028


	//----- nvinfo : EIATTR_SW_WAR
	.align		4
.L_661:
        /*0144*/ 	.byte	0x04, 0x36
        /*0146*/ 	.short	(.L_663 - .L_662)
.L_662:
        /*0148*/ 	.word	0x00000008
.L_663:


//--------------------- .nv.info._Z16layer_norm_floatILi32ELi16EEvPfS0_S0_S0_ii --------------------------
	.section	.nv.info._Z16layer_norm_floatILi32ELi16EEvPfS0_S0_S0_ii,"",@"SHT_CUDA_INFO"
	.sectionflags	@""
	.align	4


	//----- nvinfo : EIATTR_CUDA_API_VERSION
	.align		4
        /*0000*/ 	.byte	0x04, 0x37
        /*0002*/ 	.short	(.L_665 - .L_664)
.L_664:
        /*0004*/ 	.word	0x00000082


	//----- nvinfo : EIATTR_KPARAM_INFO
	.align		4
.L_665:
        /*0008*/ 	.byte	0x04, 0x17
        /*000a*/ 	.short	(.L_667 - .L_666)
.L_666:
        /*000c*/ 	.word	0x00000000
        /*0010*/ 	.short	0x0005
        /*0012*/ 	.short	0x0024
        /*0014*/ 	.byte	0x00, 0xf0, 0x11, 0x00


	//----- nvinfo : EIATTR_KPARAM_INFO
	.align		4
.L_667:
        /*0018*/ 	.byte	0x04, 0x17
        /*001a*/ 	.short	(.L_669 - .L_668)
.L_668:
        /*001c*/ 	.word	0x00000000
        /*0020*/ 	.short	0x0004
        /*0022*/ 	.short	0x0020
        /*0024*/ 	.byte	0x00, 0xf0, 0x11, 0x00


	//----- nvinfo : EIATTR_KPARAM_INFO
	.align		4
.L_669:
        /*0028*/ 	.byte	0x04, 0x17
        /*002a*/ 	.short	(.L_671 - .L_670)
.L_670:
        /*002c*/ 	.word	0x00000000
        /*0030*/ 	.short	0x0003
        /*0032*/ 	.short	0x0018
        /*0034*/ 	.byte	0x00, 0xf5, 0x21, 0x00


	//----- nvinfo : EIATTR_KPARAM_INFO
	.align		4
.L_671:
        /*0038*/ 	.byte	0x04, 0x17
        /*003a*/ 	.short	(.L_673 - .L_672)
.L_672:
        /*003c*/ 	.word	0x00000000
        /*0040*/ 	.short	0x0002
        /*0042*/ 	.short	0x0010
        /*0044*/ 	.byte	0x00, 0xf5, 0x21, 0x00


	//----- nvinfo : EIATTR_KPARAM_INFO
	.align		4
.L_673:
        /*0048*/ 	.byte	0x04, 0x17
        /*004a*/ 	.short	(.L_675 - .L_674)
.L_674:
        /*004c*/ 	.word	0x00000000
        /*0050*/ 	.short	0x0001
        /*0052*/ 	.short	0x0008
        /*0054*/ 	.byte	0x00, 0xf5, 0x21, 0x00


	//----- nvinfo : EIATTR_KPARAM_INFO
	.align		4
.L_675:
        /*0058*/ 	.byte	0x04, 0x17
        /*005a*/ 	.short	(.L_677 - .L_676)
.L_676:
        /*005c*/ 	.word	0x00000000
        /*0060*/ 	.short	0x0000
        /*0062*/ 	.short	0x0000
        /*0064*/ 	.byte	0x00, 0xf5, 0x21, 0x00


	//----- nvinfo : EIATTR_SPARSE_MMA_MASK
	.align		4
.L_677:
        /*0068*/ 	.byte	0x03, 0x50
        /*006a*/ 	.short	0x0000


	//----- nvinfo : EIATTR_MAXREG_COUNT
	.align		4
        /*006c*/ 	.byte	0x03, 0x1b
        /*006e*/ 	.short	0x00ff


	//----- nvinfo : EIATTR_MERCURY_ISA_VERSION
	.align		4
        /*0070*/ 	.byte	0x03, 0x5f
        /*0072*/ 	.short	0x0101


	//----- nvinfo : EIATTR_COOP_GROUP_MASK_REGIDS
	.align		4
        /*0074*/ 	.byte	0x04, 0x29
        /*0076*/ 	.short	(.L_679 - .L_678)


	//   ....[0]....
.L_678:
        /*0078*/ 	.word	0xffffffff


	//   ....[1]....
        /*007c*/ 	.word	0xffffffff


	//   ....[2]....
        /*0080*/ 	.word	0xffffffff


	//   ....[3]....
        /*0084*/ 	.word	0xffffffff


	//   ....[4]....
        /*0088*/ 	.word	0xffffffff


	//   ....[5]....
        /*008c*/ 	.word	0xffffffff


	//   ....[6]....
        /*0090*/ 	.word	0xffffffff


	//   ....[7]....
        /*0094*/ 	.word	0xffffffff


	//   ....[8]....
        /*0098*/ 	.word	0xffffffff


	//   ....[9]....
        /*009c*/ 	.word	0xffffffff


	//   ....[10]....
        /*00a0*/ 	.word	0x0500000a


	//   ....[11]....
        /*00a4*/ 	.word	0x0500000a


	//   ....[12]....
        /*00a8*/ 	.word	0x0500000a


	//   ....[13]....
        /*00ac*/ 	.word	0x0500000a


	//   ....[14]....
        /*00b0*/ 	.word	0x0500000a


	//   ....[15]....
        /*00b4*/ 	.word	0x0500000a


	//   ....[16]....
        /*00b8*/ 	.word	0x0500000a


	//   ....[17]....
        /*00bc*/ 	.word	0x0500000a


	//   ....[18]....
        /*00c0*/ 	.word	0x0500000a


	//   ....[19]....
        /*00c4*/ 	.word	0x0500000a


	//----- nvinfo : EIATTR_COOP_GROUP_INSTR_OFFSETS
	.align		4
.L_679:
        /*00c8*/ 	.byte	0x04, 0x28
        /*00ca*/ 	.short	(.L_681 - .L_680)


	//   ....[0]....
.L_680:
        /*00cc*/ 	.word	0x00000610


	//   ....[1]....
        /*00d0*/ 	.word	0x00000630


	//   ....[2]....
        /*00d4*/ 	.word	0x00000650


	//   ....[3]....
        /*00d8*/ 	.word	0x00000670


	//   ....[4]....
        /*00dc*/ 	.word	0x00000690


	//   ....[5]....
        /*00e0*/ 	.word	0x00000ec0


	//   ....[6]....
        /*00e4*/ 	.word	0x00000ee0


	//   ....[7]....
        /*00e8*/ 	.word	0x00000f00


	//   ....[8]....
        /*00ec*/ 	.word	0x00000f20


	//   ....[9]....
        /*00f0*/ 	.word	0x00000f40


	//   ....[10]....
        /*00f4*/ 	.word	0x00001970


	//   ....[11]....
        /*00f8*/ 	.word	0x00001a10


	//   ....[12]....
        /*00fc*/ 	.word	0x00001a80


	//   ....[13]....
        /*0100*/ 	.word	0x00001af0


	//   ....[14]....
        /*0104*/ 	.word	0x00001b60


	//   ....[15]....
        /*0108*/ 	.word	0x00001bf0


	//   ....[16]....
        /*010c*/ 	.word	0x00001c90


	//   ....[17]....
        /*0110*/ 	.word	0x00001d00


	//   ....[18]....
        /*0114*/ 	.word	0x00001d70


	//   ....[19]....
        /*0118*/ 	.word	0x00001de0


	//----- nvinfo : EIATTR_VRC_CTA_INIT_COUNT
	.align		4
.L_681:
        /*011c*/ 	.byte	0x02, 0x4a
	.zero		1
	.zero		1


	//----- nvinfo : EIATTR_EXIT_INSTR_OFFSETS
	.align		4
        /*0120*/ 	.byte	0x04, 0x1c
        /*0122*/ 	.short	(.L_683 - .L_682)


	//   ....[0]....
.L_682:
        /*0124*/ 	.word	0x00000080


	//   ....[1]....
        /*0128*/ 	.word	0x00001900


	//----- nvinfo : EIATTR_CRS_STACK_SIZE
	.align		4
.L_683:
        /*012c*/ 	.byte	0x04, 0x1e
        /*012e*/ 	.short	(.L_685 - .L_684)
.L_684:
        /*0130*/ 	.word	0x00000000


	//----- nvinfo : EIATTR_CBANK_PARAM_SIZE
	.align		4
.L_685:
        /*0134*/ 	.byte	0x03, 0x19
        /*0136*/ 	.short	0x0028


	//----- nvinfo : EIATTR_PARAM_CBANK
	.align		4
        /*0138*/ 	.byte	0x04, 0x0a
        /*013a*/ 	.short	(.L_687 - .L_686)
	.align		4
.L_686:
        /*013c*/ 	.word	index@(.nv.constant0._Z16layer_norm_floatILi32ELi16EEvPfS0_S0_S0_ii)
        /*0140*/ 	.short	0x0380
        /*0142*/ 	.short	0x0028


	//----- nvinfo : EIATTR_SW_WAR
	.align		4
.L_687:
        /*0144*/ 	.byte	0x04, 0x36
        /*0146*/ 	.short	(.L_689 - .L_688)
.L_688:
        /*0148*/ 	.word	0x00000008
.L_689:


//--------------------- .nv.info._Z16layer_norm_floatILi32ELi15EEvPfS0_S0_S0_ii --------------------------
	.section	.nv.info._Z16layer_norm_floatILi32ELi15EEvPfS0_S0_S0_ii,"",@"SHT_CUDA_INFO"
	.sectionflags	@""
	.align	4


	//----- nvinfo : EIATTR_CUDA_API_VERSION
	.align		4
        /*0000*/ 	.byte	0x04, 0x37
        /*0002*/ 	.short	(.L_691 - .L_690)
.L_690:
        /*0004*/ 	.word	0x00000082


	//----- nvinfo : EIATTR_KPARAM_INFO
	.align		4
.L_691:
        /*0008*/ 	.byte	0x04, 0x17
        /*000a*/ 	.short	(.L_693 - .L_692)
.L_692:
        /*000c*/ 	.word	0x00000000
        /*0010*/ 	.short	0x0005
        /*0012*/ 	.short	0x0024
        /*0014*/ 	.byte	0x00, 0xf0, 0x11, 0x00


	//----- nvinfo : EIATTR_KPARAM_INFO
	.align		4
.L_693:
        /*0018*/ 	.byte	0x04, 0x17
        /*001a*/ 	.short	(.L_695 - .L_694)
.L_694:
        /*001c*/ 	.word	0x00000000
        /*0020*/ 	.short	0x0004
        /*0022*/ 	.short	0x0020
        /*0024*/ 	.byte	0x00, 0xf0, 0x11, 0x00


	//----- nvinfo : EIATTR_KPARAM_INFO
	.align		4
.L_695:
        /*0028*/ 	.byte	0x04, 0x17
        /*002a*/ 	.short	(.L_697 - .L_696)
.L_696:
        /*002c*/ 	.word	0x00000000
        /*0030*/ 	.short	0x0003
        /*0032*/ 	.short	0x0018
        /*0034*/ 	.byte	0x00, 0xf5, 0x21, 0x00


	//----- nvinfo : EIATTR_KPARAM_INFO
	.align		4
.L_697:
        /*0038*/ 	.byte	0x04, 0x17
        /*003a*/ 	.short	(.L_699 - .L_698)
.L_698:
        /*003c*/ 	.word	0x00000000
        /*0040*/ 	.short	0x0002
        /*0042*/ 	.short	0x0010
        /*0044*/ 	.byte	0x00, 0xf5, 0x21, 0x00


	//----- nvinfo : EIATTR_KPARAM_INFO
	.align		4
.L_699:
        /*0048*/ 	.byte	0x04, 0x17
        /*004a*/ 	.short	(.L_701 - .L_700)
.L_700:
        /*004c*/ 	.word	0x00000000
        /*0050*/ 	.short	0x0001
        /*0052*/ 	.short	0x0008
        /*0054*/ 	.byte	0x00, 0xf5, 0x21, 0x00


	//----- nvinfo : EIATTR_KPARAM_INFO
	.align		4
.L_701:
        /*0058*/ 	.byte	0x04, 0x17
        /*005a*/ 	.short	(.L_703 - .L_702)
.L_702:
        /*005c*/ 	.word	0x00000000
        /*0060*/ 	.short	0x0000
        /*0062*/ 	.short	0x0000
        /*0064*/ 	.byte	0x00, 0xf5, 0x21, 0x00


	//----- nvinfo : EIATTR_SPARSE_MMA_MASK
	.align		4
.L_703:
        /*0068*/ 	.byte	0x03, 0x50
        /*006a*/ 	.short	0x0000


	//----- nvinfo : EIATTR_MAXREG_COUNT
	.align		4
        /*006c*/ 	.byte	0x03, 0x1b
        /*006e*/ 	.short	0x00ff


	//----- nvinfo : EIATTR_MERCURY_ISA_VERSION
	.align		4
        /*0070*/ 	.byte	0x03, 0x5f
        /*0072*/ 	.short	0x0101


	//----- nvinfo : EIATTR_COOP_GROUP_MASK_REGIDS
	.align		4
        /*0074*/ 	.byte	0x04, 0x29
        /*0076*/ 	.short	(.L_705 - .L_704)


	//   ....[0]....
.L_704:
        /*0078*/ 	.word	0xffffffff


	//   ....[1]....
        /*007c*/ 	.word	0xffffffff


	//   ....[2]....
        /*0080*/ 	.word	0xffffffff


	//   ....[3]....
        /*0084*/ 	.word	0xffffffff


	//   ....[4]....
        /*0088*/ 	.word	0xffffffff


	//   ....[5]....
        /*008c*/ 	.word	0xffffffff


	//   ....[6]....
        /*0090*/ 	.word	0xffffffff


	//   ....[7]....
        /*0094*/ 	.word	0xffffffff


	//   ....[8]....
        /*0098*/ 	.word	0xffffffff


	//   ....[9]....
        /*009c*/ 	.word	0xffffffff


	//   ....[10]....
        /*00a0*/ 	.word	0x0500000f


	//   ....[11]....
        /*00a4*/ 	.word	0x0500000f


	//   ....[12]....
        /*00a8*/ 	.word	0x0500000f


	//   ....[13]....
        /*00ac*/ 	.word	0x0500000f


	//   ....[14]....
        /*00b0*/ 	.word	0x0500000f


	//   ....[15]....
        /*00b4*/ 	.word	0x0500000f


	//   ....[16]....
        /*00b8*/ 	.word	0x0500000f


	//   ....[17]....
        /*00bc*/ 	.word	0x0500000f


	//   ....[18]....
        /*00c0*/ 	.word	0x0500000f


	//   ....[19]....
        /*00c4*/ 	.word	0x0500000f


	//----- nvinfo : EIATTR_COOP_GROUP_INSTR_OFFSETS
	.align		4
.L_705:
        /*00c8*/ 	.byte	0x04, 0x28
        /*00ca*/ 	.short	(.L_707 - .L_706)


	//   ....[0]....
.L_706:
        /*00cc*/ 	.word	0x00000610


	//   ....[1]....
        /*00d0*/ 	.word	0x00000630


	//   ....[2]....
        /*00d4*/ 	.word	0x00000650


	//   ....[3]....
        /*00d8*/ 	.word	0x00000670


	//   ....[4]....
        /*00dc*/ 	.word	0x00000690


	//   ....[5]....
        /*00e0*/ 	.word	0x00000f40


	//   ....[6]....
        /*00e4*/ 	.word	0x00000f60


	//   ....[7]....
        /*00e8*/ 	.word	0x00000f80


	//   ....[8]....
        /*00ec*/ 	.word	0x00000fa0


	//   ....[9]....
        /*00f0*/ 	.word	0x00000fc0


	//   ....[10]....
        /*00f4*/ 	.word	0x00001a50


	//   ....[11]....
        /*00f8*/ 	.word	0x00001ae0


	//   ....[12]....
        /*00fc*/ 	.word	0x00001b50


	//   ....[13]....
        /*0100*/ 	.word	0x00001bc0


	//   ....[14]....
        /*0104*/ 	.word	0x00001c30


	//   ....[15]....
        /*0108*/ 	.word	0x00001cc0


	//   ....[16]....
        /*010c*/ 	.word	0x00001d50


	//   ....[17]....
        /*0110*/ 	.word	0x00001dc0


	//   ....[18]....
        /*0114*/ 	.word	0x00001e30


	//   ....[19]....
        /*0118*/ 	.word	0x00001ea0


	//----- nvinfo : EIATTR_VRC_CTA_INIT_COUNT
	.align		4
.L_707:
        /*011c*/ 	.byte	0x02, 0x4a
	.zero		1
	.zero		1


	//----- nvinfo : EIATTR_EXIT_INSTR_OFFSETS
	.align		4
        /*0120*/ 	.byte	0x04, 0x1c
        /*0122*/ 	.short	(.L_709 - .L_708)


	//   ....[0]....
.L_708:
        /*0124*/ 	.word	0x00000080


	//   ....[1]....
        /*0128*/ 	.word	0x000019e0


	//----- nvinfo : EIATTR_CRS_STACK_SIZE
	.align		4
.L_709:
        /*012c*/ 	.byte	0x04, 0x1e
        /*012e*/ 	.short	(.L_711 - .L_710)
.L_710:
        /*0130*/ 	.word	0x00000000


	//----- nvinfo : EIATTR_CBANK_PARAM_SIZE
	.align		4
.L_711:
        /*0134*/ 	.byte	0x03, 0x19
        /*0136*/ 	.short	0x0028


	//----- nvinfo : EIATTR_PARAM_CBANK
	.align		4
        /*0138*/ 	.byte	0x04, 0x0a
        /*013a*/ 	.short	(.L_713 - .L_712)
	.align		4
.L_712:
        /*013c*/ 	.word	index@(.nv.constant0._Z16layer_norm_floatILi32ELi15EEvPfS0_S0_S0_ii)
        /*0140*/ 	.short	0x0380
        /*0142*/ 	.short	0x0028


	//----- nvinfo : EIATTR_SW_WAR
	.align		4
.L_713:
        /*0144*/ 	.byte	0x04, 0x36
        /*0146*/ 	.short	(.L_715 - .L_714)
.L_714:
        /*0148*/ 	.word	0x00000008
.L_715:


//--------------------- .nv.info._Z16layer_norm_floatILi32ELi14EEvPfS0_S0_S0_ii --------------------------
	.section	.nv.info._Z16layer_norm_floatILi32ELi14EEvPfS0_S0_S0_ii,"",@"SHT_CUDA_INFO"
	.sectionflags	@""
	.align	4


	//----- nvinfo : EIATTR_CUDA_API_VERSION
	.align		4
        /*0000*/ 	.byte	0x04, 0x37
        /*0002*/ 	.short	(.L_717 - .L_716)
.L_716:
        /*0004*/ 	.word	0x00000082


	//----- nvinfo : EIATTR_KPARAM_INFO
	.align		4
.L_717:
        /*0008*/ 	.byte	0x04, 0x17
        /*000a*/ 	.short	(.L_719 - .L_718)
.L_718:
        /*000c*/ 	.word	0x00000000
        /*0010*/ 	.short	0x0005
        /*0012*/ 	.short	0x0024
        /*0014*/ 	.byte	0x00, 0xf0, 0x11, 0x00


	//----- nvinfo : EIATTR_KPARAM_INFO
	.align		4
.L_719:
        /*0018*/ 	.byte	0x04, 0x17
        /*001a*/ 	.short	(.L_721 - .L_720)
.L_720:
        /*001c*/ 	.word	0x00000000
        /*0020*/ 	.short	0x0004
        /*0022*/ 	.short	0x0020
        /*0024*/ 	.byte	0x00, 0xf0, 0x11, 0x00


	//----- nvinfo : EIATTR_KPARAM_INFO
	.align		4
.L_721:
        /*0028*/ 	.byte	0x04, 0x17
        /*002a*/ 	.short	(.L_723 - .L_722)
.L_722:
        /*002c*/ 	.word	0x00000000
        /*0030*/ 	.short	0x0003
        /*0032*/ 	.short	0x0018
        /*0034*/ 	.byte	0x00, 0xf5, 0x21, 0x00


	//----- nvinfo : EIATTR_KPARAM_INFO
	.align		4
.L_723:
        /*0038*/ 	.byte	0x04, 0x17
        /*003a*/ 	.short	(.L_725 - .L_724)
.L_724:
        /*003c*/ 	.word	0x00000000
        /*0040*/ 	.short	0x0002
        /*0042*/ 	.short	0x0010
        /*0044*/ 	.byte	0x00, 0xf5, 0x21, 0x00


	//----- nvinfo : EIATTR_KPARAM_INFO
	.align		4
.L_725:
        /*0048*/ 	.byte	0x04, 0x17
        /*004a*/ 	.short	(.L_727 - .L_726)
.L_726:
        /*004c*/ 	.word	0x00000000
        /*0050*/ 	.short	0x0001
        /*0052*/ 	.short	0x0008
        /*0054*/ 	.byte	0x00, 0xf5, 0x21, 0x00


	//----- nvinfo : EIATTR_KPARAM_INFO
	.align		4
.L_727:
        /*0058*/ 	.byte	0x04, 0x17
        /*005a*/ 	.short	(.L_729 - .L_728)
.L_728:
        /*005c*/ 	.word	0x00000000
        /*0060*/ 	.short	0x0000
        /*0062*/ 	.short	0x0000
        /*0064*/ 	.byte	0x00, 0xf5, 0x21, 0x00


	//----- nvinfo : EIATTR_SPARSE_MMA_MASK
	.align		4
.L_729:
        /*0068*/ 	.byte	0x03, 0x50
        /*006a*/ 	.short	0x0000


	//----- nvinfo : EIATTR_MAXREG_COUNT
	.align		4
        /*006c*/ 	.byte	0x03, 0x1b
        /*006e*/ 	.short	0x00ff


	//----- nvinfo : EIATTR_MERCURY_ISA_VERSION
	.align		4
        /*0070*/ 	.byte	0x03, 0x5f
        /*0072*/ 	.short	0x0101


	//----- nvinfo : EIATTR_COOP_GROUP_MASK_REGIDS
	.align		4
        /*0074*/ 	.byte	0x04, 0x29
        /*0076*/ 	.short	(.L_731 - .L_730)


	//   ....[0]....
.L_730:
        /*0078*/ 	.word	0xffffffff


	//   ....[1]....
        /*007c*/ 	.word	0xffffffff


	//   ....[2]....
        /*0080*/ 	.word	0xffffffff


	//   ....[3]....
        /*0084*/ 	.word	0xffffffff


	//   ....[4]....
        /*0088*/ 	.word	0xffffffff


	//   ....[5]....
        /*008c*/ 	.word	0xffffffff


	//   ....[6]....
        /*0090*/ 	.word	0xffffffff


	//   ....[7]....
        /*0094*/ 	.word	0xffffffff


	//   ....[8]....
        /*0098*/ 	.word	0xffffffff


	//   ....[9]....
        /*009c*/ 	.word	0xffffffff


	//   ....[10]....
        /*00a0*/ 	.word	0x05000010


	//   ....[11]....
        /*00a4*/ 	.word	0x05000010


	//   ....[12]....
        /*00a8*/ 	.word	0x05000010


	//   ....[13]....
        /*00ac*/ 	.word	0x05000010


	//   ....[14]....
        /*00b0*/ 	.word	0x05000010


	//   ....[15]....
        /*00b4*/ 	.word	0x05000010


	//   ....[16]....
        /*00b8*/ 	.word	0x05000010


	//   ....[17]....
        /*00bc*/ 	.word	0x05000010


	//   ....[18]....
        /*00c0*/ 	.word	0x05000010


	//   ....[19]....
        /*00c4*/ 	.word	0x05000010


	//----- nvinfo : EIATTR_COOP_GROUP_INSTR_OFFSETS
	.align		4
.L_731:
        /*00c8*/ 	.byte	0x04, 0x28
        /*00ca*/ 	.short	(.L_733 - .L_732)


	//   ....[0]....
.L_732:
        /*00cc*/ 	.word	0x00000620


	//   ....[1]....
        /*00d0*/ 	.word	0x00000640


	//   ....[2]....
        /*00d4*/ 	.word	0x00000660


	//   ....[3]....
        /*00d8*/ 	.word	0x00000680


	//   ....[4]....
        /*00dc*/ 	.word	0x000006a0


	//   ....[5]....
        /*00e0*/ 	.word	0x00000f50


	//   ....[6]....
        /*00e4*/ 	.word	0x00000f70


	//   ....[7]....
        /*00e8*/ 	.word	0x00000f90


	//   ....[8]....
        /*00ec*/ 	.word	0x00000fb0


	//   ....[9]....
        /*00f0*/ 	.word	0x00000fd0


	//   ....[10]....
        /*00f4*/ 	.word	0x00001a40


	//   ....[11]....
        /*00f8*/ 	.word	0x00001ae0


	//   ....[12]....
        /*00fc*/ 	.word	0x00001b50


	//   ....[13]....
        /*0100*/ 	.word	0x00001bc0


	//   ....[14]....
        /*0104*/ 	.word	0x00001c30


	//   ....[15]....
        /*0108*/ 	.word	0x00001cc0


	//   ....[16]....
        /*010c*/ 	.word	0x00001d60


	//   ....[17]....
        /*0110*/ 	.word	0x00001dd0


	//   ....[18]....
        /*0114*/ 	.word	0x00001e40


	//   ....[19]....
        /*0118*/ 	.word	0x00001eb0


	//----- nvinfo : EIATTR_VRC_CTA_INIT_COUNT
	.align		4
.L_733:
        /*011c*/ 	.byte	0x02, 0x4a
	.zero		1
	.zero		1


	//----- nvinfo : EIATTR_EXIT_INSTR_OFFSETS
	.align		4
        /*0120*/ 	.byte	0x04, 0x1c
        /*0122*/ 	.short	(.L_735 - .L_734)


	//   ....[0]....
.L_734:
        /*0124*/ 	.word	0x00000080


	//   ....[1]....
        /*0128*/ 	.word	0x000019d0


	//----- nvinfo : EIATTR_CRS_STACK_SIZE
	.align		4
.L_735:
        /*012c*/ 	.byte	0x04, 0x1e
        /*012e*/ 	.short	(.L_737 - .L_736)
.L_736:
        /*0130*/ 	.word	0x00000000


	//----- nvinfo : EIATTR_CBANK_PARAM_SIZE
	.align		4
.L_737:
        /*0134*/ 	.byte	0x03, 0x19
        /*0136*/ 	.short	0x0028


	//----- nvinfo : EIATTR_PARAM_CBANK
	.align		4
        /*0138*/ 	.byte	0x04, 0x0a
        /*013a*/ 	.short	(.L_739 - .L_738)
	.align		4
.L_738:
        /*013c*/ 	.word	index@(.nv.constant0._Z16layer_norm_floatILi32ELi14EEvPfS0_S0_S0_ii)
        /*0140*/ 	.short	0x0380
        /*0142*/ 	.short	0x0028


	//----- nvinfo : EIATTR_SW_WAR
	.align		4
.L_739:
        /*0144*/ 	.byte	0x04, 0x36
        /*0146*/ 	.short	(.L_741 - .L_740)
.L_740:
        /*0148*/ 	.word	0x00000008
.L_741:


//--------------------- .nv.info._Z16layer_norm_floatILi32ELi13EEvPfS0_S0_S0_ii --------------------------
	.section	.nv.info._Z16layer_norm_floatILi32ELi13EEvPfS0_S0_S0_ii,"",@"SHT_CUDA_INFO"
	.sectionflags	@""
	.align	4


	//----- nvinfo : EIATTR_CUDA_API_VERSION
	.align		4
        /*0000*/ 	.byte	0x04, 0x37
        /*0002*/ 	.short	(.L_743 - .L_742)
.L_742:
        /*0004*/ 	.word	0x00000082


	//----- nvinfo : EIATTR_KPARAM_INFO
	.align		4
.L_743:
        /*0008*/ 	.byte	0x04, 0x17
        /*000a*/ 	.short	(.L_745 - .L_744)
.L_744:
        /*000c*/ 	.word	0x00000000
        /*0010*/ 	.short	0x0005
        /*0012*/ 	.short	0x0024
        /*0014*/ 	.byte	0x00, 0xf0, 0x11, 0x00


	//----- nvinfo : EIATTR_KPARAM_INFO
	.align		4
.L_745:
        /*0018*/ 	.byte	0x04, 0x17
        /*001a*/ 	.short	(.L_747 - .L_746)
.L_746:
        /*001c*/ 	.word	0x00000000
        /*0020*/ 	.short	0x0004
        /*0022*/ 	.short	0x0020
        /*0024*/ 	.byte	0x00, 0xf0, 0x11, 0x00


	//----- nvinfo : EIATTR_KPARAM_INFO
	.align		4
.L_747:
        /*0028*/ 	.byte	0x04, 0x17
        /*002a*/ 	.short	(.L_749 - .L_748)
.L_748:
        /*002c*/ 	.word	0x00000000
        /*0030*/ 	.short	0x0003
        /*0032*/ 	.short	0x0018
        /*0034*/ 	.byte	0x00, 0xf5, 0x21, 0x00


	//----- nvinfo : EIATTR_KPARAM_INFO
	.align		4
.L_749:
        /*0038*/ 	.byte	0x04, 0x17
        /*003a*/ 	.short	(.L_751 - .L_750)
.L_750:
        /*003c*/ 	.word	0x00000000
        /*0040*/ 	.short	0x0002
        /*0042*/ 	.short	0x0010
        /*0044*/ 	.byte	0x00, 0xf5, 0x21, 0x00


	//----- nvinfo : EIATTR_KPARAM_INFO
	.align		4
.L_751:
        /*0048*/ 	.byte	0x04, 0x17
        /*004a*/ 	.short	(.L_753 - .L_752)
.L_752:
        /*004c*/ 	.word	0x00000000
        /*0050*/ 	.short	0x0001
        /*0052*/ 	.short	0x0008
        /*0054*/ 	.byte	0x00, 0xf5, 0x21, 0x00


	//----- nvinfo : EIATTR_KPARAM_INFO
	.align		4
.L_753:
        /*0058*/ 	.byte	0x04, 0x17
        /*005a*/ 	.short	(.L_755 - .L_754)
.L_754:
        /*005c*/ 	.word	0x00000000
        /*0060*/ 	.short	0x0000
        /*0062*/ 	.short	0x0000
        /*0064*/ 	.byte	0x00, 0xf5, 0x21, 0x00


	//----- nvinfo : EIATTR_SPARSE_MMA_MASK
	.align		4
.L_755:
        /*0068*/ 	.byte	0x03, 0x50
        /*006a*/ 	.short	0x0000


	//----- nvinfo : EIATTR_MAXREG_COUNT
	.align		4
        /*006c*/ 	.byte	0x03, 0x1b
        /*006e*/ 	.short	0x00ff


	//----- nvinfo : EIATTR_MERCURY_ISA_VERSION
	.align		4
        /*0070*/ 	.byte	0x03, 0x5f
        /*0072*/ 	.short	0x0101


	//----- nvinfo : EIATTR_COOP_GROUP_MASK_REGIDS
	.align		4
        /*0074*/ 	.byte	0x04, 0x29
        /*0076*/ 	.short	(.L_757 - .L_756)


	//   ....[0]....
.L_756:
        /*0078*/ 	.word	0xffffffff


	//   ....[1]....
        /*007c*/ 	.word	0xffffffff


	//   ....[2]....
        /*0080*/ 	.word	0xffffffff


	//   ....[3]....
        /*0084*/ 	.word	0xffffffff


	//   ....[4]....
        /*0088*/ 	.word	0xffffffff


	//   ....[5]....
        /*008c*/ 	.word	0xffffffff


	//   ....[6]....
        /*0090*/ 	.word	0xffffffff


	//   ....[7]....
        /*0094*/ 	.word	0xffffffff


	//   ....[8]....
        /*0098*/ 	.word	0xffffffff


	//   ....[9]....
        /*009c*/ 	.word	0xffffffff


	//   ....[10]....
        /*00a0*/ 	.word	0x0500000f


	//   ....[11]....
        /*00a4*/ 	.word	0x0500000f


	//   ....[12]....
        /*00a8*/ 	.word	0x0500000f


	//   ....[13]....
        /*00ac*/ 	.word	0x0500000f


	//   ....[14]....
        /*00b0*/ 	.word	0x0500000f


	//   ....[15]....
        /*00b4*/ 	.word	0x0500000f


	//   ....[16]....
        /*00b8*/ 	.word	0x0500000f


	//   ....[17]....
        /*00bc*/ 	.word	0x0500000f


	//   ....[18]....
        /*00c0*/ 	.word	0x0500000f


	//   ....[19]....
        /*00c4*/ 	.word	0x0500000f


	//----- nvinfo : EIATTR_COOP_GROUP_INSTR_OFFSETS
	.align		4
.L_757:
        /*00c8*/ 	.byte	0x04, 0x28
        /*00ca*/ 	.short	(.L_759 - .L_758)


	//   ....[0]....
.L_758:
        /*00cc*/ 	.word	0x00000610


	//   ....[1]....
        /*00d0*/ 	.word	0x00000630


	//   ....[2]....
        /*00d4*/ 	.word	0x00000650


	//   ....[3]....
        /*00d8*/ 	.word	0x00000670


	//   ....[4]....
        /*00dc*/ 	.word	0x00000690


	//   ....[5]....
        /*00e0*/ 	.word	0x00000f40


	//   ....[6]....
        /*00e4*/ 	.word	0x00000f60


	//   ....[7]....
        /*00e8*/ 	.word	0x00000f80


	//   ....[8]....
        /*00ec*/ 	.word	0x00000fa0


	//   ....[9]....
        /*00f0*/ 	.word	0x00000fc0


	//   ....[10]....
        /*00f4*/ 	.word	0x00001a50


	//   ....[11]....
        /*00f8*/ 	.word	0x00001ae0


	//   ....[12]....
        /*00fc*/ 	.word	0x00001b50


	//   ....[13]....
        /*0100*/ 	.word	0x00001bc0


	//   ....[14]....
        /*0104*/ 	.word	0x00001c30


	//   ....[15]....
        /*0108*/ 	.word	0x00001cc0


	//   ....[16]....
        /*010c*/ 	.word	0x00001d50


	//   ....[17]....
        /*0110*/ 	.word	0x00001dc0


	//   ....[18]....
        /*0114*/ 	.word	0x00001e30


	//   ....[19]....
        /*0118*/ 	.word	0x00001ea0


	//----- nvinfo : EIATTR_VRC_CTA_INIT_COUNT
	.align		4
.L_759:
        /*011c*/ 	.byte	0x02, 0x4a
	.zero		1
	.zero		1


	//----- nvinfo : EIATTR_EXIT_INSTR_OFFSETS
	.align		4
        /*0120*/ 	.byte	0x04, 0x1c
        /*0122*/ 	.short	(.L_761 - .L_760)


	//   ....[0]....
.L_760:
        /*0124*/ 	.word	0x00000080


	//   ....[1]....
        /*0128*/ 	.word	0x000019e0


	//----- nvinfo : EIATTR_CRS_STACK_SIZE
	.align		4
.L_761:
        /*012c*/ 	.byte	0x04, 0x1e
        /*012e*/ 	.short	(.L_763 - .L_762)
.L_762:
        /*0130*/ 	.word	0x00000000


	//----- nvinfo : EIATTR_CBANK_PARAM_SIZE
	.align		4
.L_763:
        /*0134*/ 	.byte	0x03, 0x19
        /*0136*/ 	.short	0x0028


	//----- nvinfo : EIATTR_PARAM_CBANK
	.align		4
        /*0138*/ 	.byte	0x04, 0x0a
        /*013a*/ 	.short	(.L_765 - .L_764)
	.align		4
.L_764:
        /*013c*/ 	.word	index@(.nv.constant0._Z16layer_norm_floatILi32ELi13EEvPfS0_S0_S0_ii)
        /*0140*/ 	.short	0x0380
        /*0142*/ 	.short	0x0028


	//----- nvinfo : EIATTR_SW_WAR
	.align		4
.L_765:
        /*0144*/ 	.byte	0x04, 0x36
        /*0146*/ 	.short	(.L_767 - .L_766)
.L_766:
        /*0148*/ 	.word	0x00000008
.L_767:


//--------------------- .nv.info._Z16layer_norm_floatILi32ELi12EEvPfS0_S0_S0_ii --------------------------
	.section	.nv.info._Z16layer_norm_floatILi32ELi12EEvPfS0_S0_S0_ii,"",@"SHT_CUDA_INFO"
	.sectionflags	@""
	.align	4


	//----- nvinfo : EIATTR_CUDA_API_VERSION
	.align		4
        /*0000*/ 	.byte	0x04, 0x37
        /*0002*/ 	.short	(.L_769 - .L_768)
.L_768:
        /*0004*/ 	.word	0x00000082


	//----- nvinfo : EIATTR_KPARAM_INFO
	.align		4
.L_769:
        /*0008*/ 	.byte	0x04, 0x17
        /*000a*/ 	.short	(.L_771 - .L_770)
.L_770:
        /*000c*/ 	.word	0x00000000
        /*0010*/ 	.short	0x0005
        /*0012*/ 	.short	0x0024
        /*0014*/ 	.byte	0x00, 0xf0, 0x11, 0x00


	//----- nvinfo : EIATTR_KPARAM_INFO
	.align		4
.L_771:
        /*0018*/ 	.byte	0x04, 0x17
        /*001a*/ 	.short	(.L_773 - .L_772)
.L_772:
        /*001c*/ 	.word	0x00000000
        /*0020*/ 	.short	0x0004
        /*0022*/ 	.short	0x0020
        /*0024*/ 	.byte	0x00, 0xf0, 0x11, 0x00


	//----- nvinfo : EIATTR_KPARAM_INFO
	.align		4
.L_773:
        /*0028*/ 	.byte	0x04, 0x17
        /*002a*/ 	.short	(.L_775 - .L_774)
.L_774:
        /*002c*/ 	.word	0x00000000
        /*0030*/ 	.short	0x0003
        /*0032*/ 	.short	0x0018
        /*0034*/ 	.byte	0x00, 0xf5, 0x21, 0x00


	//----- nvinfo : EIATTR_KPARAM_INFO
	.align		4
.L_775:
        /*0038*/ 	.byte	0x04, 0x17
        /*003a*/ 	.short	(.L_777 - .L_776)
.L_776:
        /*003c*/ 	.word	0x00000000
        /*0040*/ 	.short	0x0002
        /*0042*/ 	.short	0x0010
        /*0044*/ 	.byte	0x00, 0xf5, 0x21, 0x00


	//----- nvinfo : EIATTR_KPARAM_INFO
	.align		4
.L_777:
        /*0048*/ 	.byte	0x04, 0x17
        /*004a*/ 	.short	(.L_779 - .L_778)
.L_778:
        /*004c*/ 	.word	0x00000000
        /*0050*/ 	.short	0x0001
        /*0052*/ 	.short	0x0008
        /*0054*/ 	.byte	0x00, 0xf5, 0x21, 0x00


	//----- nvinfo : EIATTR_KPARAM_INFO
	.align		4
.L_779:
        /*0058*/ 	.byte	0x04, 0x17
        /*005a*/ 	.short	(.L_781 - .L_780)
.L_780:
        /*005c*/ 	.word	0x00000000
        /*0060*/ 	.short	0x0000
        /*0062*/ 	.short	0x0000
        /*0064*/ 	.byte	0x00, 0xf5, 0x21, 0x00


	//----- nvinfo : EIATTR_SPARSE_MMA_MASK
	.align		4
.L_781:
        /*0068*/ 	.byte	0x03, 0x50
        /*006a*/ 	.short	0x0000


	//----- nvinfo : EIATTR_MAXREG_COUNT
	.align		4
        /*006c*/ 	.byte	0x03, 0x1b
        /*006e*/ 	.short	0x00ff


	//----- nvinfo : EIATTR_MERCURY_ISA_VERSION
	.align		4
        /*0070*/ 	.byte	0x03, 0x5f
        /*0072*/ 	.short	0x0101


	//----- nvinfo : EIATTR_COOP_GROUP_MASK_REGIDS
	.align		4
        /*0074*/ 	.byte	0x04, 0x29
        /*0076*/ 	.short	(.L_783 - .L_782)


	//   ....[0]....
.L_782:
        /*0078*/ 	.word	0xffffffff


	//   ....[1]....
        /*007c*/ 	.word	0xffffffff


	//   ....[2]....
        /*0080*/ 	.word	0xffffffff


	//   ....[3]....
        /*0084*/ 	.word	0xffffffff


	//   ....[4]....
        /*0088*/ 	.word	0xffffffff


	//   ....[5]....
        /*008c*/ 	.word	0xffffffff


	//   ....[6]....
        /*0090*/ 	.word	0xffffffff


	//   ....[7]....
        /*0094*/ 	.word	0xffffffff


	//   ....[8]....
        /*0098*/ 	.word	0xffffffff


	//   ....[9]....
        /*009c*/ 	.word	0xffffffff


	//   ....[10]....
        /*00a0*/ 	.word	0x0500000a


	//   ....[11]....
        /*00a4*/ 	.word	0x0500000a


	//   ....[12]....
        /*00a8*/ 	.word	0x0500000a


	//   ....[13]....
        /*00ac*/ 	.word	0x0500000a


	//   ....[14]....
        /*00b0*/ 	.word	0x0500000a


	//   ....[15]....
        /*00b4*/ 	.word	0x0500000a


	//   ....[16]....
        /*00b8*/ 	.word	0x0500000a


	//   ....[17]....
        /*00bc*/ 	.word	0x0500000a


	//   ....[18]....
        /*00c0*/ 	.word	0x0500000a


	//   ....[19]....
        /*00c4*/ 	.word	0x0500000a


	//----- nvinfo : EIATTR_COOP_GROUP_INSTR_OFFSETS
	.align		4
.L_783:
        /*00c8*/ 	.byte	0x04, 0x28
        /*00ca*/ 	.short	(.L_785 - .L_784)


	//   ....[0]....
.L_784:
        /*00cc*/ 	.word	0x00000610


	//   ....[1]....
        /*00d0*/ 	.word	0x00000630


	//   ....[2]....
        /*00d4*/ 	.word	0x00000650


	//   ....[3]....
        /*00d8*/ 	.word	0x00000670


	//   ....[4]....
        /*00dc*/ 	.word	0x00000690


	//   ....[5]....
        /*00e0*/ 	.word	0x00000ec0


	//   ....[6]....
        /*00e4*/ 	.word	0x00000ee0


	//   ....[7]....
        /*00e8*/ 	.word	0x00000f00


	//   ....[8]....
        /*00ec*/ 	.word	0x00000f20


	//   ....[9]....
        /*00f0*/ 	.word	0x00000f40


	//   ....[10]....
        /*00f4*/ 	.word	0x00001970


	//   ....[11]....
        /*00f8*/ 	.word	0x00001a10


	//   ....[12]....
        /*00fc*/ 	.word	0x00001a80


	//   ....[13]....
        /*0100*/ 	.word	0x00001af0


	//   ....[14]....
        /*0104*/ 	.word	0x00001b60


	//   ....[15]....
        /*0108*/ 	.word	0x00001bf0


	//   ....[16]....
        /*010c*/ 	.word	0x00001c90


	//   ....[17]....
        /*0110*/ 	.word	0x00001d00


	//   ....[18]....
        /*0114*/ 	.word	0x00001d70


	//   ....[19]....
        /*0118*/ 	.word	0x00001de0


	//----- nvinfo : EIATTR_VRC_CTA_INIT_COUNT
	.align		4
.L_785:
        /*011c*/ 	.byte	0x02, 0x4a
	.zero		1
	.zero		1


	//----- nvinfo : EIATTR_EXIT_INSTR_OFFSETS
	.align		4
        /*0120*/ 	.byte	0x04, 0x1c
        /*0122*/ 	.short	(.L_787 - .L_786)


	//   ....[0]....
.L_786:
        /*0124*/ 	.word	0x00000080


	//   ....[1]....
        /*0128*/ 	.word	0x00001900


	//----- nvinfo : EIATTR_CRS_STACK_SIZE
	.align		4
.L_787:
        /*012c*/ 	.byte	0x04, 0x1e
        /*012e*/ 	.short	(.L_789 - .L_788)
.L_788:
        /*0130*/ 	.word	0x00000000


	//----- nvinfo : EIATTR_CBANK_PARAM_SIZE
	.align		4
.L_789:
        /*0134*/ 	.byte	0x03, 0x19
        /*0136*/ 	.short	0x0028


	//----- nvinfo : EIATTR_PARAM_CBANK
	.align		4
        /*0138*/ 	.byte	0x04, 0x0a
        /*013a*/ 	.short	(.L_791 - .L_790)
	.align		4
.L_790:
        /*013c*/ 	.word	index@(.nv.constant0._Z16layer_norm_floatILi32ELi12EEvPfS0_S0_S0_ii)
        /*0140*/ 	.short	0x0380
        /*0142*/ 	.short	0x0028


	//----- nvinfo : EIATTR_SW_WAR
	.align		4
.L_791:
        /*0144*/ 	.byte	0x04, 0x36
        /*0146*/ 	.short	(.L_793 - .L_792)
.L_792:
        /*0148*/ 	.word	0x00000008
.L_793:


//--------------------- .nv.info._Z16layer_norm_floatILi32ELi11EEvPfS0_S0_S0_ii --------------------------
	.section	.nv.info._Z16layer_norm_floatILi32ELi11EEvPfS0_S0_S0_ii,"",@"SHT_CUDA_INFO"
	.sectionflags	@""
	.align	4


	//----- nvinfo : EIATTR_CUDA_API_VERSION
	.align		4
        /*0000*/ 	.byte	0x04, 0x37
        /*0002*/ 	.short	(.L_795 - .L_794)
.L_794:
        /*0004*/ 	.word	0x00000082


	//----- nvinfo : EIATTR_KPARAM_INFO
	.align		4
.L_795:
        /*0008*/ 	.byte	0x04, 0x17
        /*000a*/ 	.short	(.L_797 - .L_796)
.L_796:
        /*000c*/ 	.word	0x00000000
        /*0010*/ 	.short	0x0005
        /*0012*/ 	.short	0x0024
        /*0014*/ 	.byte	0x00, 0xf0, 0x11, 0x00


	//----- nvinfo : EIATTR_KPARAM_INFO
	.align		4
.L_797:
        /*0018*/ 	.byte	0x04, 0x17
        /*001a*/ 	.short	(.L_799 - .L_798)
.L_798:
        /*001c*/ 	.word	0x00000000
        /*0020*/ 	.short	0x0004
        /*0022*/ 	.short	0x0020
        /*0024*/ 	.byte	0x00, 0xf0, 0x11, 0x00


	//----- nvinfo : EIATTR_KPARAM_INFO
	.align		4
.L_799:
        /*0028*/ 	.byte	0x04, 0x17
        /*002a*/ 	.short	(.L_801 - .L_800)
.L_800:
        /*002c*/ 	.word	0x00000000
        /*0030*/ 	.short	0x0003
        /*0032*/ 	.short	0x0018
        /*0034*/ 	.byte	0x00, 0xf5, 0x21, 0x00


	//----- nvinfo : EIATTR_KPARAM_INFO
	.align		4
.L_801:
        /*0038*/ 	.byte	0x04, 0x17
        /*003a*/ 	.short	(.L_803 - .L_802)
.L_802:
        /*003c*/ 	.word	0x00000000
        /*0040*/ 	.short	0x0002
        /*0042*/ 	.short	0x0010
        /*0044*/ 	.byte	0x00, 0xf5, 0x21, 0x00


	//----- nvinfo : EIATTR_KPARAM_INFO
	.align		4
.L_803:
        /*0048*/ 	.byte	0x04, 0x17
        /*004a*/ 	.short	(.L_805 - .L_804)
.L_804:
        /*004c*/ 	.word	0x00000000
        /*0050*/ 	.short	0x0001
        /*0052*/ 	.short	0x0008
        /*0054*/ 	.byte	0x00, 0xf5, 0x21, 0x00


	//----- nvinfo : EIATTR_KPARAM_INFO
	.align		4
.L_805:
        /*0058*/ 	.byte	0x04, 0x17
        /*005a*/ 	.short	(.L_807 - .L_806)
.L_806:
        /*005c*/ 	.word	0x00000000
        /*0060*/ 	.short	0x0000
        /*0062*/ 	.short	0x0000
        /*0064*/ 	.byte	0x00, 0xf5, 0x21, 0x00


	//----- nvinfo : EIATTR_SPARSE_MMA_MASK
	.align		4
.L_807:
        /*0068*/ 	.byte	0x03, 0x50
        /*006a*/ 	.short	0x0000


	//----- nvinfo : EIATTR_MAXREG_COUNT
	.align		4
        /*006c*/ 	.byte	0x03, 0x1b
        /*006e*/ 	.short	0x00ff


	//----- nvinfo : EIATTR_MERCURY_ISA_VERSION
	.align		4
        /*0070*/ 	.byte	0x03, 0x5f
        /*0072*/ 	.short	0x0101


	//----- nvinfo : EIATTR_COOP_GROUP_MASK_REGIDS
	.align		4
        /*0074*/ 	.byte	0x04, 0x29
        /*0076*/ 	.short	(.L_809 - .L_808)


	//   ....[0]....
.L_808:
        /*0078*/ 	.word	0xffffffff


	//   ....[1]....
        /*007c*/ 	.word	0xffffffff


	//   ....[2]....
        /*0080*/ 	.word	0xffffffff


	//   ....[3]....
        /*0084*/ 	.word	0xffffffff


	//   ....[4]....
        /*0088*/ 	.word	0xffffffff


	//   ....[5]....
        /*008c*/ 	.word	0xffffffff


	//   ....[6]....
        /*0090*/ 	.word	0xffffffff


	//   ....[7]....
        /*0094*/ 	.word	0xffffffff


	//   ....[8]....
        /*0098*/ 	.word	0xffffffff


	//   ....[9]....
        /*009c*/ 	.word	0xffffffff


	//   ....[10]....
        /*00a0*/ 	.word	0x0500000f


	//   ....[11]....
        /*00a4*/ 	.word	0x0500000f


	//   ....[12]....
        /*00a8*/ 	.word	0x0500000f


	//   ....[13]....
        /*00ac*/ 	.word	0x0500000f


	//   ....[14]....
        /*00b0*/ 	.word	0x0500000f


	//   ....[15]....
        /*00b4*/ 	.word	0x0500000f


	//   ....[16]....
        /*00b8*/ 	.word	0x0500000f


	//   ....[17]....
        /*00bc*/ 	.word	0x0500000f


	//   ....[18]....
        /*00c0*/ 	.word	0x0500000f


	//   ....[19]....
        /*00c4*/ 	.word	0x0500000f


	//----- nvinfo : EIATTR_COOP_GROUP_INSTR_OFFSETS
	.align		4
.L_809:
        /*00c8*/ 	.byte	0x04, 0x28
        /*00ca*/ 	.short	(.L_811 - .L_810)


	//   ....[0]....
.L_810:
        /*00cc*/ 	.word	0x00000610


	//   ....[1]....
        /*00d0*/ 	.word	0x00000630


	//   ....[2]....
        /*00d4*/ 	.word	0x00000650


	//   ....[3]....
        /*00d8*/ 	.word	0x00000670


	//   ....[4]....
        /*00dc*/ 	.word	0x00000690


	//   ....[5]....
        /*00e0*/ 	.word	0x00000f40


	//   ....[6]....
        /*00e4*/ 	.word	0x00000f60


	//   ....[7]....
        /*00e8*/ 	.word	0x00000f80


	//   ....[8]....
        /*00ec*/ 	.word	0x00000fa0


	//   ....[9]....
        /*00f0*/ 	.word	0x00000fc0


	//   ....[10]....
        /*00f4*/ 	.word	0x00001a50


	//   ....[11]....
        /*00f8*/ 	.word	0x00001ae0


	//   ....[12]....
        /*00fc*/ 	.word	0x00001b50


	//   ....[13]....
        /*0100*/ 	.word	0x00001bc0


	//   ....[14]....
        /*0104*/ 	.word	0x00001c30


	//   ....[15]....
        /*0108*/ 	.word	0x00001cc0


	//   ....[16]....
        /*010c*/ 	.word	0x00001d50


	//   ....[17]....
        /*0110*/ 	.word	0x00001dc0


	//   ....[18]....
        /*0114*/ 	.word	0x00001e30


	//   ....[19]....
        /*0118*/ 	.word	0x00001ea0


	//----- nvinfo : EIATTR_VRC_CTA_INIT_COUNT
	.align		4
.L_811:
        /*011c*/ 	.byte	0x02, 0x4a
	.zero		1
	.zero		1


	//----- nvinfo : EIATTR_EXIT_INSTR_OFFSETS
	.align		4
        /*0120*/ 	.byte	0x04, 0x1c
        /*0122*/ 	.short	(.L_813 - .L_812)


	//   ....[0]....
.L_812:
        /*0124*/ 	.word	0x00000080


	//   ....[1]....
        /*0128*/ 	.word	0x000019e0


	//----- nvinfo : EIATTR_CRS_STACK_SIZE
	.align		4
.L_813:
        /*012c*/ 	.byte	0x04, 0x1e
        /*012e*/ 	.short	(.L_815 - .L_814)
.L_814:
        /*0130*/ 	.word	0x00000000


	//----- nvinfo : EIATTR_CBANK_PARAM_SIZE
	.align		4
.L_815:
        /*0134*/ 	.byte	0x03, 0x19
        /*0136*/ 	.short	0x0028


	//----- nvinfo : EIATTR_PARAM_CBANK
	.align		4
        /*0138*/ 	.byte	0x04, 0x0a
        /*013a*/ 	.short	(.L_817 - .L_816)
	.align		4
.L_816:
        /*013c*/ 	.word	index@(.nv.constant0._Z16layer_norm_floatILi32ELi11EEvPfS0_S0_S0_ii)
        /*0140*/ 	.short	0x0380
        /*0142*/ 	.short	0x0028


	//----- nvinfo : EIATTR_SW_WAR
	.align		4
.L_817:
        /*0144*/ 	.byte	0x04, 0x36
        /*0146*/ 	.short	(.L_819 - .L_818)
.L_818:
        /*0148*/ 	.word	0x00000008
.L_819:


//--------------------- .nv.info._Z16layer_norm_floatILi32ELi10EEvPfS0_S0_S0_ii --------------------------
	.section	.nv.info._Z16layer_norm_floatILi32ELi10EEvPfS0_S0_S0_ii,"",@"SHT_CUDA_INFO"
	.sectionflags	@""
	.align	4


	//----- nvinfo : EIATTR_CUDA_API_VERSION
	.align		4
        /*0000*/ 	.byte	0x04, 0x37
        /*0002*/ 	.short	(.L_821 - .L_820)
.L_820:
        /*0004*/ 	.word	0x00000082


	//----- nvinfo : EIATTR_KPARAM_INFO
	.align		4
.L_821:
        /*0008*/ 	.byte	0x04, 0x17
        /*000a*/ 	.short	(.L_823 - .L_822)
.L_822:
        /*000c*/ 	.word	0x00000000
        /*0010*/ 	.short	0x0005
        /*0012*/ 	.short	0x0024
        /*0014*/ 	.byte	0x00, 0xf0, 0x11, 0x00


	//----- nvinfo : EIATTR_KPARAM_INFO
	.align		4
.L_823:
        /*0018*/ 	.byte	0x04, 0x17
        /*001a*/ 	.short	(.L_825 - .L_824)
.L_824:
        /*001c*/ 	.word	0x00000000
        /*0020*/ 	.short	0x0004
        /*0022*/ 	.short	0x0020
        /*0024*/ 	.byte	0x00, 0xf0, 0x11, 0x00


	//----- nvinfo : EIATTR_KPARAM_INFO
	.align		4
.L_825:
        /*0028*/ 	.byte	0x04, 0x17
        /*002a*/ 	.short	(.L_827 - .L_826)
.L_826:
        /*002c*/ 	.word	0x00000000
        /*0030*/ 	.short	0x0003
        /*0032*/ 	.short	0x0018
        /*0034*/ 	.byte	0x00, 0xf5, 0x21, 0x00


	//----- nvinfo : EIATTR_KPARAM_INFO
	.align		4
.L_827:
        /*0038*/ 	.byte	0x04, 0x17
        /*003a*/ 	.short	(.L_829 - .L_828)
.L_828:
        /*003c*/ 	.word	0x00000000
        /*0040*/ 	.short	0x0002
        /*0042*/ 	.short	0x0010
        /*0044*/ 	.byte	0x00, 0xf5, 0x21, 0x00


	//----- nvinfo : EIATTR_KPARAM_INFO
	.align		4
.L_829:
        /*0048*/ 	.byte	0x04, 0x17
        /*004a*/ 	.short	(.L_831 - .L_830)
.L_830:
        /*004c*/ 	.word	0x00000000
        /*0050*/ 	.short	0x0001
        /*0052*/ 	.short	0x0008
        /*0054*/ 	.byte	0x00, 0xf5, 0x21, 0x00


	//----- nvinfo : EIATTR_KPARAM_INFO
	.align		4
.L_831:
        /*0058*/ 	.byte	0x04, 0x17
        /*005a*/ 	.short	(.L_833 - .L_832)
.L_832:
        /*005c*/ 	.word	0x00000000
        /*0060*/ 	.short	0x0000
        /*0062*/ 	.short	0x0000
        /*0064*/ 	.byte	0x00, 0xf5, 0x21, 0x00


	//----- nvinfo : EIATTR_SPARSE_MMA_MASK
	.align		4
.L_833:
        /*0068*/ 	.byte	0x03, 0x50
        /*006a*/ 	.short	0x0000


	//----- nvinfo : EIATTR_MAXREG_COUNT
	.align		4
        /*006c*/ 	.byte	0x03, 0x1b
        /*006e*/ 	.short	0x00ff


	//----- nvinfo : EIATTR_MERCURY_ISA_VERSION
	.align		4
        /*0070*/ 	.byte	0x03, 0x5f
        /*0072*/ 	.short	0x0101


	//----- nvinfo : EIATTR_COOP_GROUP_MASK_REGIDS
	.align		4
        /*0074*/ 	.byte	0x04, 0x29
        /*0076*/ 	.short	(.L_835 - .L_834)


	//   ....[0]....
.L_834:
        /*0078*/ 	.word	0xffffffff


	//   ....[1]....
        /*007c*/ 	.word	0xffffffff


	//   ....[2]....
        /*0080*/ 	.word	0xffffffff


	//   ....[3]....
        /*0084*/ 	.word	0xffffffff


	//   ....[4]....
        /*0088*/ 	.word	0xffffffff


	//   ....[5]....
        /*008c*/ 	.word	0xffffffff


	//   ....[6]....
        /*0090*/ 	.word	0xffffffff


	//   ....[7]....
        /*0094*/ 	.word	0xffffffff


	//   ....[8]....
        /*0098*/ 	.word	0xffffffff


	//   ....[9]....
        /*009c*/ 	.word	0xffffffff


	//   ....[10]....
        /*00a0*/ 	.word	0x05000010


	//   ....[11]....
        /*00a4*/ 	.word	0x05000010


	//   ....[12]....
        /*00a8*/ 	.word	0x05000010


	//   ....[13]....
        /*00ac*/ 	.word	0x05000010


	//   ....[14]....
        /*00b0*/ 	.word	0x05000010


	//   ....[15]....
        /*00b4*/ 	.word	0x05000010


	//   ....[16]....
        /*00b8*/ 	.word	0x05000010


	//   ....[17]....
        /*00bc*/ 	.word	0x05000010


	//   ....[18]....
        /*00c0*/ 	.word	0x05000010


	//   ....[19]....
        /*00c4*/ 	.word	0x05000010


	//----- nvinfo : EIATTR_COOP_GROUP_INSTR_OFFSETS
	.align		4
.L_835:
        /*00c8*/ 	.byte	0x04, 0x28
        /*00ca*/ 	.short	(.L_837 - .L_836)


	//   ....[0]....
.L_836:
        /*00cc*/ 	.word	0x00000620


	//   ....[1]....
        /*00d0*/ 	.word	0x00000640


	//   ....[2]....
        /*00d4*/ 	.word	0x00000660


	//   ....[3]....
        /*00d8*/ 	.word	0x00000680


	//   ....[4]....
        /*00dc*/ 	.word	0x000006a0


	//   ....[5]....
        /*00e0*/ 	.word	0x00000f50


	//   ....[6]....
        /*00e4*/ 	.word	0x00000f70


	//   ....[7]....
        /*00e8*/ 	.word	0x00000f90


	//   ....[8]....
        /*00ec*/ 	.word	0x00000fb0


	//   ....[9]....
        /*00f0*/ 	.word	0x00000fd0


	//   ....[10]....
        /*00f4*/ 	.word	0x00001a40


	//   ....[11]....
        /*00f8*/ 	.word	0x00001ae0


	//   ....[12]....
        /*00fc*/ 	.word	0x00001b50


	//   ....[13]....
        /*0100*/ 	.word	0x00001bc0


	//   ....[14]....
        /*0104*/ 	.word	0x00001c30


	//   ....[15]....
        /*0108*/ 	.word	0x00001cc0


	//   ....[16]....
        /*010c*/ 	.word	0x00001d60


	//   ....[17]....
        /*0110*/ 	.word	0x00001dd0


	//   ....[18]....
        /*0114*/ 	.word	0x00001e40


	//   ....[19]....
        /*0118*/ 	.word	0x00001eb0


	//----- nvinfo : EIATTR_VRC_CTA_INIT_COUNT
	.align		4
.L_837:
        /*011c*/ 	.byte	0x02, 0x4a
	.zero		1
	.zero		1


	//----- nvinfo : EIATTR_EXIT_INSTR_OFFSETS
	.align		4
        /*0120*/ 	.byte	0x04, 0x1c
        /*0122*/ 	.short	(.L_839 - .L_838)


	//   ....[0]....
.L_838:
        /*0124*/ 	.word	0x00000080


	//   ....[1]....
        /*0128*/ 	.word	0x000019d0


	//----- nvinfo : EIATTR_CRS_STACK_SIZE
	.align		4
.L_839:
        /*012c*/ 	.byte	0x04, 0x1e
        /*012e*/ 	.short	(.L_841 - .L_840)
.L_840:
        /*0130*/ 	.word	0x00000000


	//----- nvinfo : EIATTR_CBANK_PARAM_SIZE
	.align		4
.L_841:
        /*0134*/ 	.byte	0x03, 0x19
        /*0136*/ 	.short	0x0028


	//----- nvinfo : EIATTR_PARAM_CBANK
	.align		4
        /*0138*/ 	.byte	0x04, 0x0a
        /*013a*/ 	.short	(.L_843 - .L_842)
	.align		4
.L_842:
        /*013c*/ 	.word	index@(.nv.constant0._Z16layer_norm_floatILi32ELi10EEvPfS0_S0_S0_ii)
        /*0140*/ 	.short	0x0380
        /*0142*/ 	.short	0x0028


	//----- nvinfo : EIATTR_SW_WAR
	.align		4
.L_843:
        /*0144*/ 	.byte	0x04, 0x36
        /*0146*/ 	.short	(.L_845 - .L_844)
.L_844:
        /*0148*/ 	.word	0x00000008
.L_845:


//--------------------- .nv.info._Z16layer_norm_floatILi32ELi9EEvPfS0_S0_S0_ii --------------------------
	.section	.nv.info._Z16layer_norm_floatILi32ELi9EEvPfS0_S0_S0_ii,"",@"SHT_CUDA_INFO"
	.sectionflags	@""
	.align	4


	//----- nvinfo : EIATTR_CUDA_API_VERSION
	.align		4
        /*0000*/ 	.byte	0x04, 0x37
        /*0002*/ 	.short	(.L_847 - .L_846)
.L_846:
        /*0004*/ 	.word	0x00000082


	//----- nvinfo : EIATTR_KPARAM_INFO
	.align		4
.L_847:
        /*0008*/ 	.byte	0x04, 0x17
        /*000a*/ 	.short	(.L_849 - .L_848)
.L_848:
        /*000c*/ 	.word	0x00000000
        /*0010*/ 	.short	0x0005
        /*0012*/ 	.short	0x0024
        /*0014*/ 	.byte	0x00, 0xf0, 0x11, 0x00


	//----- nvinfo : EIATTR_KPARAM_INFO
	.align		4
.L_849:
        /*0018*/ 	.byte	0x04, 0x17
        /*001a*/ 	.short	(.L_851 - .L_850)
.L_850:
        /*001c*/ 	.word	0x00000000
        /*0020*/ 	.short	0x0004
        /*0022*/ 	.short	0x0020
        /*0024*/ 	.byte	0x00, 0xf0, 0x11, 0x00


	//----- nvinfo : EIATTR_KPARAM_INFO
	.align		4
.L_851:
        /*0028*/ 	.byte	0x04, 0x17
        /*002a*/ 	.short	(.L_853 - .L_852)
.L_852:
        /*002c*/ 	.word	0x00000000
        /*0030*/ 	.short	0x0003
        /*0032*/ 	.short	0x0018
        /*0034*/ 	.byte	0x00, 0xf5, 0x21, 0x00


	//----- nvinfo : EIATTR_KPARAM_INFO
	.align		4
.L_853:
        /*0038*/ 	.byte	0x04, 0x17
        /*003a*/ 	.short	(.L_855 - .L_854)
.L_854:
        /*003c*/ 	.word	0x00000000
        /*0040*/ 	.short	0x0002
        /*0042*/ 	.short	0x0010
        /*0044*/ 	.byte	0x00, 0xf5, 0x21, 0x00


	//----- nvinfo : EIATTR_KPARAM_INFO
	.align		4
.L_855:
        /*0048*/ 	.byte	0x04, 0x17
        /*004a*/ 	.short	(.L_857 - .L_856)
.L_856:
        /*004c*/ 	.word	0x00000000
        /*0050*/ 	.short	0x0001
        /*0052*/ 	.short	0x0008
        /*0054*/ 	.byte	0x00, 0xf5, 0x21, 0x00


	//----- nvinfo : EIATTR_KPARAM_INFO
	.align		4
.L_857:
        /*0058*/ 	.byte	0x04, 0x17
        /*005a*/ 	.short	(.L_859 - .L_858)
.L_858:
        /*005c*/ 	.word	0x00000000
        /*0060*/ 	.short	0x0000
        /*0062*/ 	.short	0x0000
        /*0064*/ 	.byte	0x00, 0xf5, 0x21, 0x00


	//----- nvinfo : EIATTR_SPARSE_MMA_MASK
	.align		4
.L_859:
        /*0068*/ 	.byte	0x03, 0x50
        /*006a*/ 	.short	0x0000


	//----- nvinfo : EIATTR_MAXREG_COUNT
	.align		4
        /*006c*/ 	.byte	0x03, 0x1b
        /*006e*/ 	.short	0x00ff


	//----- nvinfo : EIATTR_MERCURY_ISA_VERSION
	.align		4
        /*0070*/ 	.byte	0x03, 0x5f
        /*0072*/ 	.short	0x0101


	//----- nvinfo : EIATTR_COOP_GROUP_MASK_REGIDS
	.align		4
        /*0074*/ 	.byte	0x04, 0x29
        /*0076*/ 	.short	(.L_861 - .L_860)


	//   ....[0]....
.L_860:
        /*0078*/ 	.word	0xffffffff


	//   ....[1]....
        /*007c*/ 	.word	0xffffffff


	//   ....[2]....
        /*0080*/ 	.word	0xffffffff


	//   ....[3]....
        /*0084*/ 	.word	0xffffffff


	//   ....[4]....
        /*0088*/ 	.word	0xffffffff


	//   ....[5]....
        /*008c*/ 	.word	0xffffffff


	//   ....[6]....
        /*0090*/ 	.word	0xffffffff


	//   ....[7]....
        /*0094*/ 	.word	0xffffffff


	//   ....[8]....
        /*0098*/ 	.word	0xffffffff


	//   ....[9]....
        /*009c*/ 	.word	0xffffffff


	//   ....[10]....
        /*00a0*/ 	.word	0x0500000f


	//   ....[11]....
        /*00a4*/ 	.word	0x0500000f


	//   ....[12]....
        /*00a8*/ 	.word	0x0500000f


	//   ....[13]....
        /*00ac*/ 	.word	0x0500000f


	//   ....[14]....
        /*00b0*/ 	.word	0x0500000f


	//   ....[15]....
        /*00b4*/ 	.word	0x0500000f


	//   ....[16]....
        /*00b8*/ 	.word	0x0500000f


	//   ....[17]....
        /*00bc*/ 	.word	0x0500000f


	//   ....[18]....
        /*00c0*/ 	.word	0x0500000f


	//   ....[19]....
        /*00c4*/ 	.word	0x0500000f


	//----- nvinfo : EIATTR_COOP_GROUP_INSTR_OFFSETS
	.align		4
.L_861:
        /*00c8*/ 	.byte	0x04, 0x28
        /*00ca*/ 	.short	(.L_863 - .L_862)


	//   ....[0]....
.L_862:
        /*00cc*/ 	.word	0x00000610


	//   ....[1]....
        /*00d0*/ 	.word	0x00000630


	//   ....[2]....
        /*00d4*/ 	.word	0x00000650


	//   ....[3]....
        /*00d8*/ 	.word	0x00000670


	//   ....[4]....
        /*00dc*/ 	.word	0x00000690


	//   ....[5]....
        /*00e0*/ 	.word	0x00000f40


	//   ....[6]....
        /*00e4*/ 	.word	0x00000f60


	//   ....[7]....
        /*00e8*/ 	.word	0x00000f80


	//   ....[8]....
        /*00ec*/ 	.word	0x00000fa0


	//   ....[9]....
        /*00f0*/ 	.word	0x00000fc0


	//   ....[10]....
        /*00f4*/ 	.word	0x00001a50


	//   ....[11]....
        /*00f8*/ 	.word	0x00001ae0


	//   ....[12]....
        /*00fc*/ 	.word	0x00001b50


	//   ....[13]....
        /*0100*/ 	.word	0x00001bc0


	//   ....[14]....
        /*0104*/ 	.word	0x00001c30


	//   ....[15]....
        /*0108*/ 	.word	0x00001cc0


	//   ....[16]....
        /*010c*/ 	.word	0x00001d50


	//   ....[17]....
        /*0110*/ 	.word	0x00001dc0


	//   ....[18]....
        /*0114*/ 	.word	0x00001e30


	//   ....[19]....
        /*0118*/ 	.word	0x00001ea0


	//----- nvinfo : EIATTR_VRC_CTA_INIT_COUNT
	.align		4
.L_863:
        /*011c*/ 	.byte	0x02, 0x4a
	.zero		1
	.zero		1


	//----- nvinfo : EIATTR_EXIT_INSTR_OFFSETS
	.align		4
        /*0120*/ 	.byte	0x04, 0x1c
        /*0122*/ 	.short	(.L_865 - .L_864)


	//   ....[0]....
.L_864:
        /*0124*/ 	.word	0x00000080


	//   ....[1]....
        /*0128*/ 	.word	0x000019e0


	//----- nvinfo : EIATTR_CRS_STACK_SIZE
	.align		4
.L_865:
        /*012c*/ 	.byte	0x04, 0x1e
        /*012e*/ 	.short	(.L_867 - .L_866)
.L_866:
        /*0130*/ 	.word	0x00000000


	//----- nvinfo : EIATTR_CBANK_PARAM_SIZE
	.align		4
.L_867:
        /*0134*/ 	.byte	0x03, 0x19
        /*0136*/ 	.short	0x0028


	//----- nvinfo : EIATTR_PARAM_CBANK
	.align		4
        /*0138*/ 	.byte	0x04, 0x0a
        /*013a*/ 	.short	(.L_869 - .L_868)
	.align		4
.L_868:
        /*013c*/ 	.word	index@(.nv.constant0._Z16layer_norm_floatILi32ELi9EEvPfS0_S0_S0_ii)
        /*0140*/ 	.short	0x0380
        /*0142*/ 	.short	0x0028


	//----- nvinfo : EIATTR_SW_WAR
	.align		4
.L_869:
        /*0144*/ 	.byte	0x04, 0x36
        /*0146*/ 	.short	(.L_871 - .L_870)
.L_870:
        /*0148*/ 	.word	0x00000008
.L_871:


//--------------------- .nv.info._Z16layer_norm_floatILi32ELi8EEvPfS0_S0_S0_ii --------------------------
	.section	.nv.info._Z16layer_norm_floatILi32ELi8EEvPfS0_S0_S0_ii,"",@"SHT_CUDA_INFO"
	.sectionflags	@""
	.align	4


	//----- nvinfo : EIATTR_CUDA_API_VERSION
	.align		4
        /*0000*/ 	.byte	0x04, 0x37
        /*0002*/ 	.short	(.L_873 - .L_872)
.L_872:
        /*0004*/ 	.word	0x00000082


	//----- nvinfo : EIATTR_KPARAM_INFO
	.align		4
.L_873:
        /*0008*/ 	.byte	0x04, 0x17
        /*000a*/ 	.short	(.L_875 - .L_874)
.L_874:
        /*000c*/ 	.word	0x00000000
        /*0010*/ 	.short	0x0005
        /*0012*/ 	.short	0x0024
        /*0014*/ 	.byte	0x00, 0xf0, 0x11, 0x00


	//----- nvinfo : EIATTR_KPARAM_INFO
	.align		4
.L_875:
        /*0018*/ 	.byte	0x04, 0x17
        /*001a*/ 	.short	(.L_877 - .L_876)
.L_876:
        /*001c*/ 	.word	0x00000000
        /*0020*/ 	.short	0x0004
        /*0022*/ 	.short	0x0020
        /*0024*/ 	.byte	0x00, 0xf0, 0x11, 0x00


	//----- nvinfo : EIATTR_KPARAM_INFO
	.align		4
.L_877:
        /*0028*/ 	.byte	0x04, 0x17
        /*002a*/ 	.short	(.L_879 - .L_878)
.L_878:
        /*002c*/ 	.word	0x00000000
        /*0030*/ 	.short	0x0003
        /*0032*/ 	.short	0x0018
        /*0034*/ 	.byte	0x00, 0xf5, 0x21, 0x00


	//----- nvinfo : EIATTR_KPARAM_INFO
	.align		4
.L_879:
        /*0038*/ 	.byte	0x04, 0x17
        /*003a*/ 	.short	(.L_881 - .L_880)
.L_880:
        /*003c*/ 	.word	0x00000000
        /*0040*/ 	.short	0x0002
        /*0042*/ 	.short	0x0010
        /*0044*/ 	.byte	0x00, 0xf5, 0x21, 0x00


	//----- nvinfo : EIATTR_KPARAM_INFO
	.align		4
.L_881:
        /*0048*/ 	.byte	0x04, 0x17
        /*004a*/ 	.short	(.L_883 - .L_882)
.L_882:
        /*004c*/ 	.word	0x00000000
        /*0050*/ 	.short	0x0001
        /*0052*/ 	.short	0x0008
        /*0054*/ 	.byte	0x00, 0xf5, 0x21, 0x00


	//----- nvinfo : EIATTR_KPARAM_INFO
	.align		4
.L_883:
        /*0058*/ 	.byte	0x04, 0x17
        /*005a*/ 	.short	(.L_885 - .L_884)
.L_884:
        /*005c*/ 	.word	0x00000000
        /*0060*/ 	.short	0x0000
        /*0062*/ 	.short	0x0000
        /*0064*/ 	.byte	0x00, 0xf5, 0x21, 0x00


	//----- nvinfo : EIATTR_SPARSE_MMA_MASK
	.align		4
.L_885:
        /*0068*/ 	.byte	0x03, 0x50
        /*006a*/ 	.short	0x0000


	//----- nvinfo : EIATTR_MAXREG_COUNT
	.align		4
        /*006c*/ 	.byte	0x03, 0x1b
        /*006e*/ 	.short	0x00ff


	//----- nvinfo : EIATTR_MERCURY_ISA_VERSION
	.align		4
        /*0070*/ 	.byte	0x03, 0x5f
        /*0072*/ 	.short	0x0101


	//----- nvinfo : EIATTR_COOP_GROUP_MASK_REGIDS
	.align		4
        /*0074*/ 	.byte	0x04, 0x29
        /*0076*/ 	.short	(.L_887 - .L_886)


	//   ....[0]....
.L_886:
        /*0078*/ 	.word	0xffffffff


	//   ....[1]....
        /*007c*/ 	.word	0xffffffff


	//   ....[2]....
        /*0080*/ 	.word	0xffffffff


	//   ....[3]....
        /*0084*/ 	.word	0xffffffff


	//   ....[4]....
        /*0088*/ 	.word	0xffffffff


	//   ....[5]....
        /*008c*/ 	.word	0xffffffff


	//   ....[6]....
        /*0090*/ 	.word	0xffffffff


	//   ....[7]....
        /*0094*/ 	.word	0xffffffff


	//   ....[8]....
        /*0098*/ 	.word	0xffffffff


	//   ....[9]....
        /*009c*/ 	.word	0xffffffff


	//   ....[10]....
        /*00a0*/ 	.word	0x0500000a


	//   ....[11]....
        /*00a4*/ 	.word	0x0500000a


	//   ....[12]....
        /*00a8*/ 	.word	0x0500000a


	//   ....[13]....
        /*00ac*/ 	.word	0x0500000a


	//   ....[14]....
        /*00b0*/ 	.word	0x0500000a


	//   ....[15]....
        /*00b4*/ 	.word	0x0500000a


	//   ....[16]....
        /*00b8*/ 	.word	0x0500000a


	//   ....[17]....
        /*00bc*/ 	.word	0x0500000a


	//   ....[18]....
        /*00c0*/ 	.word	0x0500000a


	//   ....[19]....
        /*00c4*/ 	.word	0x0500000a


	//----- nvinfo : EIATTR_COOP_GROUP_INSTR_OFFSETS
	.align		4
.L_887:
        /*00c8*/ 	.byte	0x04, 0x28
        /*00ca*/ 	.short	(.L_889 - .L_888)


	//   ....[0]....
.L_888:
        /*00cc*/ 	.word	0x00000610


	//   ....[1]....
        /*00d0*/ 	.word	0x00000630


	//   ....[2]....
        /*00d4*/ 	.word	0x00000650


	//   ....[3]....
        /*00d8*/ 	.word	0x00000670


	//   ....[4]....
        /*00dc*/ 	.word	0x00000690


	//   ....[5]....
        /*00e0*/ 	.word	0x00000ec0


	//   ....[6]....
        /*00e4*/ 	.word	0x00000ee0


	//   ....[7]....
        /*00e8*/ 	.word	0x00000f00


	//   ....[8]....
        /*00ec*/ 	.word	0x00000f20


	//   ....[9]....
        /*00f0*/ 	.word	0x00000f40


	//   ....[10]....
        /*00f4*/ 	.word	0x00001970


	//   ....[11]....
        /*00f8*/ 	.word	0x00001a10


	//   ....[12]....
        /*00fc*/ 	.word	0x00001a80


	//   ....[13]....
        /*0100*/ 	.word	0x00001af0


	//   ....[14]....
        /*0104*/ 	.word	0x00001b60


	//   ....[15]....
        /*0108*/ 	.word	0x00001bf0


	//   ....[16]....
        /*010c*/ 	.word	0x00001c90


	//   ....[17]....
        /*0110*/ 	.word	0x00001d00


	//   ....[18]....
        /*0114*/ 	.word	0x00001d70


	//   ....[19]....
        /*0118*/ 	.word	0x00001de0


	//----- nvinfo : EIATTR_VRC_CTA_INIT_COUNT
	.align		4
.L_889:
        /*011c*/ 	.byte	0x02, 0x4a
	.zero		1
	.zero		1


	//----- nvinfo : EIATTR_EXIT_INSTR_OFFSETS
	.align		4
        /*0120*/ 	.byte	0x04, 0x1c
        /*0122*/ 	.short	(.L_891 - .L_890)


	//   ....[0]....
.L_890:
        /*0124*/ 	.word	0x00000080


	//   ....[1]....
        /*0128*/ 	.word	0x00001900


	//----- nvinfo : EIATTR_CRS_STACK_SIZE
	.align		4
.L_891:
        /*012c*/ 	.byte	0x04, 0x1e
        /*012e*/ 	.short	(.L_893 - .L_892)
.L_892:
        /*0130*/ 	.word	0x00000000


	//----- nvinfo : EIATTR_CBANK_PARAM_SIZE
	.align		4
.L_893:
        /*0134*/ 	.byte	0x03, 0x19
        /*0136*/ 	.short	0x0028


	//----- nvinfo : EIATTR_PARAM_CBANK
	.align		4
        /*0138*/ 	.byte	0x04, 0x0a
        /*013a*/ 	.short	(.L_895 - .L_894)
	.align		4
.L_894:
        /*013c*/ 	.word	index@(.nv.constant0._Z16layer_norm_floatILi32ELi8EEvPfS0_S0_S0_ii)
        /*0140*/ 	.short	0x0380
        /*0142*/ 	.short	0x0028


	//----- nvinfo : EIATTR_SW_WAR
	.align		4
.L_895:
        /*0144*/ 	.byte	0x04, 0x36
        /*0146*/ 	.short	(.L_897 - .L_896)
.L_896:
        /*0148*/ 	.word	0x00000008
.L_897:


//--------------------- .nv.info._Z16layer_norm_floatILi32ELi7EEvPfS0_S0_S0_ii --------------------------
	.section	.nv.info._Z16layer_norm_floatILi32ELi7EEvPfS0_S0_S0_ii,"",@"SHT_CUDA_INFO"
	.sectionflags	@""
	.align	4


	//----- nvinfo : EIATTR_CUDA_API_VERSION
	.align		4
        /*0000*/ 	.byte	0x04, 0x37
        /*0002*/ 	.short	(.L_899 - .L_898)
.L_898:
        /*0004*/ 	.word	0x00000082


	//----- nvinfo : EIATTR_KPARAM_INFO
	.align		4
.L_899:
        /*0008*/ 	.byte	0x04, 0x17
        /*000a*/ 	.short	(.L_901 - .L_900)
.L_900:
        /*000c*/ 	.word	0x00000000
        /*0010*/ 	.short	0x0005
        /*0012*/ 	.short	0x0024
        /*0014*/ 	.byte	0x00, 0xf0, 0x11, 0x00


	//----- nvinfo : EIATTR_KPARAM_INFO
	.align		4
.L_901:
        /*0018*/ 	.byte	0x04, 0x17
        /*001a*/ 	.short	(.L_903 - .L_902)
.L_902:
        /*001c*/ 	.word	0x00000000
        /*0020*/ 	.short	0x0004
        /*0022*/ 	.short	0x0020
        /*0024*/ 	.byte	0x00, 0xf0, 0x11, 0x00


	//----- nvinfo : EIATTR_KPARAM_INFO
	.align		4
.L_903:
        /*0028*/ 	.byte	0x04, 0x17
        /*002a*/ 	.short	(.L_905 - .L_904)
.L_904:
        /*002c*/ 	.word	0x00000000
        /*0030*/ 	.short	0x0003
        /*0032*/ 	.short	0x0018
        /*0034*/ 	.byte	0x00, 0xf5, 0x21, 0x00


	//----- nvinfo : EIATTR_KPARAM_INFO
	.align		4
.L_905:
        /*0038*/ 	.byte	0x04, 0x17
        /*003a*/ 	.short	(.L_907 - .L_906)
.L_906:
        /*003c*/ 	.word	0x00000000
        /*0040*/ 	.short	0x0002
        /*0042*/ 	.short	0x0010
        /*0044*/ 	.byte	0x00, 0xf5, 0x21, 0x00


	//----- nvinfo : EIATTR_KPARAM_INFO
	.align		4
.L_907:
        /*0048*/ 	.byte	0x04, 0x17
        /*004a*/ 	.short	(.L_909 - .L_908)
.L_908:
        /*004c*/ 	.word	0x00000000
        /*0050*/ 	.short	0x0001
        /*0052*/ 	.short	0x0008
        /*0054*/ 	.byte	0x00, 0xf5, 0x21, 0x00


	//----- nvinfo : EIATTR_KPARAM_INFO
	.align		4
.L_909:
        /*0058*/ 	.byte	0x04, 0x17
        /*005a*/ 	.short	(.L_911 - .L_910)
.L_910:
        /*005c*/ 	.word	0x00000000
        /*0060*/ 	.short	0x0000
        /*0062*/ 	.short	0x0000
        /*0064*/ 	.byte	0x00, 0xf5, 0x21, 0x00


	//----- nvinfo : EIATTR_SPARSE_MMA_MASK
	.align		4
.L_911:
        /*0068*/ 	.byte	0x03, 0x50
        /*006a*/ 	.short	0x0000


	//----- nvinfo : EIATTR_MAXREG_COUNT
	.align		4
        /*006c*/ 	.byte	0x03, 0x1b
        /*006e*/ 	.short	0x00ff


	//----- nvinfo : EIATTR_MERCURY_ISA_VERSION
	.align		4
        /*0070*/ 	.byte	0x03, 0x5f
        /*0072*/ 	.short	0x0101


	//----- nvinfo : EIATTR_COOP_GROUP_MASK_REGIDS
	.align		4
        /*0074*/ 	.byte	0x04, 0x29
        /*0076*/ 	.short	(.L_913 - .L_912)


	//   ....[0]....
.L_912:
        /*0078*/ 	.word	0xffffffff


	//   ....[1]....
        /*007c*/ 	.word	0xffffffff


	//   ....[2]....
        /*0080*/ 	.word	0xffffffff


	//   ....[3]....
        /*0084*/ 	.word	0xffffffff


	//   ....[4]....
        /*0088*/ 	.word	0xffffffff


	//   ....[5]....
        /*008c*/ 	.word	0xffffffff


	//   ....[6]....
        /*0090*/ 	.word	0xffffffff


	//   ....[7]....
        /*0094*/ 	.word	0xffffffff


	//   ....[8]....
        /*0098*/ 	.word	0xffffffff


	//   ....[9]....
        /*009c*/ 	.word	0xffffffff


	//   ....[10]....
        /*00a0*/ 	.word	0x0500000f


	//   ....[11]....
        /*00a4*/ 	.word	0x0500000f


	//   ....[12]....
        /*00a8*/ 	.word	0x0500000f


	//   ....[13]....
        /*00ac*/ 	.word	0x0500000f


	//   ....[14]....
        /*00b0*/ 	.word	0x0500000f


	//   ....[15]....
        /*00b4*/ 	.word	0x0500000f


	//   ....[16]....
        /*00b8*/ 	.word	0x0500000f


	//   ....[17]....
        /*00bc*/ 	.word	0x0500000f


	//   ....[18]....
        /*00c0*/ 	.word	0x0500000f


	//   ....[19]....
        /*00c4*/ 	.word	0x0500000f


	//----- nvinfo : EIATTR_COOP_GROUP_INSTR_OFFSETS
	.align		4
.L_913:
        /*00c8*/ 	.byte	0x04, 0x28
        /*00ca*/ 	.short	(.L_915 - .L_914)


	//   ....[0]....
.L_914:
        /*00cc*/ 	.word	0x00000610


	//   ....[1]....
        /*00d0*/ 	.word	0x00000630


	//   ....[2]....
        /*00d4*/ 	.word	0x00000650


	//   ....[3]....
        /*00d8*/ 	.word	0x00000670


	//   ....[4]....
        /*00dc*/ 	.word	0x00000690


	//   ....[5]....
        /*00e0*/ 	.word	0x00000f40


	//   ....[6]....
        /*00e4*/ 	.word	0x00000f60


	//   ....[7]....
        /*00e8*/ 	.word	0x00000f80


	//   ....[8]....
        /*00ec*/ 	.word	0x00000fa0


	//   ....[9]....
        /*00f0*/ 	.word	0x00000fc0


	//   ....[10]....
        /*00f4*/ 	.word	0x00001a50


	//   ....[11]....
        /*00f8*/ 	.word	0x00001ae0


	//   ....[12]....
        /*00fc*/ 	.word	0x00001b50


	//   ....[13]....
        /*0100*/ 	.word	0x00001bc0


	//   ....[14]....
        /*0104*/ 	.word	0x00001c30


	//   ....[15]....
        /*0108*/ 	.word	0x00001cc0


	//   ....[16]....
        /*010c*/ 	.word	0x00001d50


	//   ....[17]....
        /*0110*/ 	.word	0x00001dc0


	//   ....[18]....
        /*0114*/ 	.word	0x00001e30


	//   ....[19]....
        /*0118*/ 	.word	0x00001ea0


	//----- nvinfo : EIATTR_VRC_CTA_INIT_COUNT
	.align		4
.L_915:
        /*011c*/ 	.byte	0x02, 0x4a
	.zero		1
	.zero		1


	//----- nvinfo : EIATTR_EXIT_INSTR_OFFSETS
	.align		4
        /*0120*/ 	.byte	0x04, 0x1c
        /*0122*/ 	.short	(.L_917 - .L_916)


	//   ....[0]....
.L_916:
        /*0124*/ 	.word	0x00000080


	//   ....[1]....
        /*0128*/ 	.word	0x000019e0


	//----- nvinfo : EIATTR_CRS_STACK_SIZE
	.align		4
.L_917:
        /*012c*/ 	.byte	0x04, 0x1e
        /*012e*/ 	.short	(.L_919 - .L_918)
.L_918:
        /*0130*/ 	.word	0x00000000


	//----- nvinfo : EIATTR_CBANK_PARAM_SIZE
	.align		4
.L_919:
        /*0134*/ 	.byte	0x03, 0x19
        /*0136*/ 	.short	0x0028


	//----- nvinfo : EIATTR_PARAM_CBANK
	.align		4
        /*0138*/ 	.byte	0x04, 0x0a
        /*013a*/ 	.short	(.L_921 - .L_920)
	.align		4
.L_920:
        /*013c*/ 	.word	index@(.nv.constant0._Z16layer_norm_floatILi32ELi7EEvPfS0_S0_S0_ii)
        /*0140*/ 	.short	0x0380
        /*0142*/ 	.short	0x0028


	//----- nvinfo : EIATTR_SW_WAR
	.align		4
.L_921:
        /*0144*/ 	.byte	0x04, 0x36
        /*0146*/ 	.short	(.L_923 - .L_922)
.L_922:
        /*0148*/ 	.word	0x00000008
.L_923:


//--------------------- .nv.info._Z16layer_norm_floatILi32ELi6EEvPfS0_S0_S0_ii --------------------------
	.section	.nv.info._Z16layer_norm_floatILi32ELi6EEvPfS0_S0_S0_ii,"",@"SHT_CUDA_INFO"
	.sectionflags	@""
	.align	4


	//----- nvinfo : EIATTR_CUDA_API_VERSION
	.align		4
        /*0000*/ 	.byte	0x04, 0x37
        /*0002*/ 	.short	(.L_925 - .L_924)
.L_924:
        /*0004*/ 	.word	0x00000082


	//----- nvinfo : EIATTR_KPARAM_INFO
	.align		4
.L_925:
        /*0008*/ 	.byte	0x04, 0x17
        /*000a*/ 	.short	(.L_927 - .L_926)
.L_926:
        /*000c*/ 	.word	0x00000000
        /*0010*/ 	.short	0x0005
        /*0012*/ 	.short	0x0024
        /*0014*/ 	.byte	0x00, 0xf0, 0x11, 0x00


	//----- nvinfo : EIATTR_KPARAM_INFO
	.align		4
.L_927:
        /*0018*/ 	.byte	0x04, 0x17
        /*001a*/ 	.short	(.L_929 - .L_928)
.L_928:
        /*001c*/ 	.word	0x00000000
        /*0020*/ 	.short	0x0004
        /*0022*/ 	.short	0x0020
        /*0024*/ 	.byte	0x00, 0xf0, 0x11, 0x00


	//----- nvinfo : EIATTR_KPARAM_INFO
	.align		4
.L_929:
        /*0028*/ 	.byte	0x04, 0x17
        /*002a*/ 	.short	(.L_931 - .L_930)
.L_930:
        /*002c*/ 	.word	0x00000000
        /*0030*/ 	.short	0x0003
        /*0032*/ 	.short	0x0018
        /*0034*/ 	.byte	0x00, 0xf5, 0x21, 0x00


	//----- nvinfo : EIATTR_KPARAM_INFO
	.align		4
.L_931:
        /*0038*/ 	.byte	0x04, 0x17
        /*003a*/ 	.short	(.L_933 - .L_932)
.L_932:
        /*003c*/ 	.word	0x00000000
        /*0040*/ 	.short	0x0002
        /*0042*/ 	.short	0x0010
        /*0044*/ 	.byte	0x00, 0xf5, 0x21, 0x00


	//----- nvinfo : EIATTR_KPARAM_INFO
	.align		4
.L_933:
        /*0048*/ 	.byte	0x04, 0x17
        /*004a*/ 	.short	(.L_935 - .L_934)
.L_934:
        /*004c*/ 	.word	0x00000000
        /*0050*/ 	.short	0x0001
        /*0052*/ 	.short	0x0008
        /*0054*/ 	.byte	0x00, 0xf5, 0x21, 0x00


	//----- nvinfo : EIATTR_KPARAM_INFO
	.align		4
.L_935:
        /*0058*/ 	.byte	0x04, 0x17
        /*005a*/ 	.short	(.L_937 - .L_936)
.L_936:
        /*005c*/ 	.word	0x00000000
        /*0060*/ 	.short	0x0000
        /*0062*/ 	.short	0x0000
        /*0064*/ 	.byte	0x00, 0xf5, 0x21, 0x00


	//----- nvinfo : EIATTR_SPARSE_MMA_MASK
	.align		4
.L_937:
        /*0068*/ 	.byte	0x03, 0x50
        /*006a*/ 	.short	0x0000


	//----- nvinfo : EIATTR_MAXREG_COUNT
	.align		4
        /*006c*/ 	.byte	0x03, 0x1b
        /*006e*/ 	.short	0x00ff


	//----- nvinfo : EIATTR_MERCURY_ISA_VERSION
	.align		4
        /*0070*/ 	.byte	0x03, 0x5f
        /*0072*/ 	.short	0x0101


	//----- nvinfo : EIATTR_COOP_GROUP_MASK_REGIDS
	.align		4
        /*0074*/ 	.byte	0x04, 0x29
        /*0076*/ 	.short	(.L_939 - .L_938)


	//   ....[0]....
.L_938:
        /*0078*/ 	.word	0xffffffff


	//   ....[1]....
        /*007c*/ 	.word	0xffffffff


	//   ....[2]....
        /*0080*/ 	.word	0xffffffff


	//   ....[3]....
        /*0084*/ 	.word	0xffffffff


	//   ....[4]....
        /*0088*/ 	.word	0xffffffff


	//   ....[5]....
        /*008c*/ 	.word	0xffffffff


	//   ....[6]....
        /*0090*/ 	.word	0xffffffff


	//   ....[7]....
        /*0094*/ 	.word	0xffffffff


	//   ....[8]....
        /*0098*/ 	.word	0xffffffff


	//   ....[9]....
        /*009c*/ 	.word	0xffffffff


	//   ....[10]....
        /*00a0*/ 	.word	0x05000010


	//   ....[11]....
        /*00a4*/ 	.word	0x05000010


	//   ....[12]....
        /*00a8*/ 	.word	0x05000010


	//   ....[13]....
        /*00ac*/ 	.word	0x05000010


	//   ....[14]....
        /*00b0*/ 	.word	0x05000010


	//   ....[15]....
        /*00b4*/ 	.word	0x05000010


	//   ....[16]....
        /*00b8*/ 	.word	0x05000010


	//   ....[17]....
        /*00bc*/ 	.word	0x05000010


	//   ....[18]....
        /*00c0*/ 	.word	0x05000010


	//   ....[19]....
        /*00c4*/ 	.word	0x05000010


	//----- nvinfo : EIATTR_COOP_GROUP_INSTR_OFFSETS
	.align		4
.L_939:
        /*00c8*/ 	.byte	0x04, 0x28
        /*00ca*/ 	.short	(.L_941 - .L_940)


	//   ....[0]....
.L_940:
        /*00cc*/ 	.word	0x00000620


	//   ....[1]....
        /*00d0*/ 	.word	0x00000640


	//   ....[2]....
        /*00d4*/ 	.word	0x00000660


	//   ....[3]....
        /*00d8*/ 	.word	0x00000680


	//   ....[4]....
        /*00dc*/ 	.word	0x000006a0


	//   ....[5]....
        /*00e0*/ 	.word	0x00000f50


	//   ....[6]....
        /*00e4*/ 	.word	0x00000f70


	//   ....[7]....
        /*00e8*/ 	.word	0x00000f90


	//   ....[8]....
        /*00ec*/ 	.word	0x00000fb0


	//   ....[9]....
        /*00f0*/ 	.word	0x00000fd0


	//   ....[10]....
        /*00f4*/ 	.word	0x00001a40


	//   ....[11]....
        /*00f8*/ 	.word	0x00001ae0


	//   ....[12]....
        /*00fc*/ 	.word	0x00001b50


	//   ....[13]....
        /*0100*/ 	.word	0x00001bc0


	//   ....[14]....
        /*0104*/ 	.word	0x00001c30


	//   ....[15]....
        /*0108*/ 	.word	0x00001cc0


	//   ....[16]....
        /*010c*/ 	.word	0x00001d60


	//   ....[17]....
        /*0110*/ 	.word	0x00001dd0


	//   ....[18]....
        /*0114*/ 	.word	0x00001e40


	//   ....[19]....
        /*0118*/ 	.word	0x00001eb0


	//----- nvinfo : EIATTR_VRC_CTA_INIT_COUNT
	.align		4
.L_941:
        /*011c*/ 	.byte	0x02, 0x4a
	.zero		1
	.zero		1


	//----- nvinfo : EIATTR_EXIT_INSTR_OFFSETS
	.align		4
        /*0120*/ 	.byte	0x04, 0x1c
        /*0122*/ 	.short	(.L_943 - .L_942)


	//   ....[0]....
.L_942:
        /*0124*/ 	.word	0x00000080


	//   ....[1]....
        /*0128*/ 	.word	0x000019d0


	//----- nvinfo : EIATTR_CRS_STACK_SIZE
	.align		4
.L_943:
        /*012c*/ 	.byte	0x04, 0x1e
        /*012e*/ 	.short	(.L_945 - .L_944)
.L_944:
        /*0130*/ 	.word	0x00000000


	//----- nvinfo : EIATTR_CBANK_PARAM_SIZE
	.align		4
.L_945:
        /*0134*/ 	.byte	0x03, 0x19
        /*0136*/ 	.short	0x0028


	//----- nvinfo : EIATTR_PARAM_CBANK
	.align		4
        /*0138*/ 	.byte	0x04, 0x0a
        /*013a*/ 	.short	(.L_947 - .L_946)
	.align		4
.L_946:
        /*013c*/ 	.word	index@(.nv.constant0._Z16layer_norm_floatILi32ELi6EEvPfS0_S0_S0_ii)
        /*0140*/ 	.short	0x0380
        /*0142*/ 	.short	0x0028


	//----- nvinfo : EIATTR_SW_WAR
	.align		4
.L_947:
        /*0144*/ 	.byte	0x04, 0x36
        /*0146*/ 	.short	(.L_949 - .L_948)
.L_948:
        /*0148*/ 	.word	0x00000008
.L_949:


//--------------------- .nv.info._Z16layer_norm_floatILi32ELi5EEvPfS0_S0_S0_ii --------------------------
	.section	.nv.info._Z16layer_norm_floatILi32ELi5EEvPfS0_S0_S0_ii,"",@"SHT_CUDA_INFO"
	.sectionflags	@""
	.align	4


	//----- nvinfo : EIATTR_CUDA_API_VERSION
	.align		4
        /*0000*/ 	.byte	0x04, 0x37
        /*0002*/ 	.short	(.L_951 - .L_950)
.L_950:
        /*0004*/ 	.word	0x00000082


	//----- nvinfo : EIATTR_KPARAM_INFO
	.align		4
.L_951:
        /*0008*/ 	.byte	0x04, 0x17
        /*000a*/ 	.short	(.L_953 - .L_952)
.L_952:
        /*000c*/ 	.word	0x00000000
        /*0010*/ 	.short	0x0005
        /*0012*/ 	.short	0x0024
        /*0014*/ 	.byte	0x00, 0xf0, 0x11, 0x00


	//----- nvinfo : EIATTR_KPARAM_INFO
	.align		4
.L_953:
        /*0018*/ 	.byte	0x04, 0x17
        /*001a*/ 	.short	(.L_955 - .L_954)
.L_954:
        /*001c*/ 	.word	0x00000000
        /*0020*/ 	.short	0x0004
        /*0022*/ 	.short	0x0020
        /*0024*/ 	.byte	0x00, 0xf0, 0x11, 0x00


	//----- nvinfo : EIATTR_KPARAM_INFO
	.align		4
.L_955:
        /*0028*/ 	.byte	0x04, 0x17
        /*002a*/ 	.short	(.L_957 - .L_956)
.L_956:
        /*002c*/ 	.word	0x00000000
        /*0030*/ 	.short	0x0003
        /*0032*/ 	.short	0x0018
        /*0034*/ 	.byte	0x00, 0xf5, 0x21, 0x00


	//----- nvinfo : EIATTR_KPARAM_INFO
	.align		4
.L_957:
        /*0038*/ 	.byte	0x04, 0x17
        /*003a*/ 	.short	(.L_959 - .L_958)
.L_958:
        /*003c*/ 	.word	0x00000000
        /*0040*/ 	.short	0x0002
        /*0042*/ 	.short	0x0010
        /*0044*/ 	.byte	0x00, 0xf5, 0x21, 0x00


	//----- nvinfo : EIATTR_KPARAM_INFO
	.align		4
.L_959:
        /*0048*/ 	.byte	0x04, 0x17
        /*004a*/ 	.short	(.L_961 - .L_960)
.L_960:
        /*004c*/ 	.word	0x00000000
        /*0050*/ 	.short	0x0001
        /*0052*/ 	.short	0x0008
        /*0054*/ 	.byte	0x00, 0xf5, 0x21, 0x00


	//----- nvinfo : EIATTR_KPARAM_INFO
	.align		4
.L_961:
        /*0058*/ 	.byte	0x04, 0x17
        /*005a*/ 	.short	(.L_963 - .L_962)
.L_962:
        /*005c*/ 	.word	0x00000000
        /*0060*/ 	.short	0x0000
        /*0062*/ 	.short	0x0000
        /*0064*/ 	.byte	0x00, 0xf5, 0x21, 0x00


	//----- nvinfo : EIATTR_SPARSE_MMA_MASK
	.align		4
.L_963:
        /*0068*/ 	.byte	0x03, 0x50
        /*006a*/ 	.short	0x0000


	//----- nvinfo : EIATTR_MAXREG_COUNT
	.align		4
        /*006c*/ 	.byte	0x03, 0x1b
        /*006e*/ 	.short	0x00ff


	//----- nvinfo : EIATTR_MERCURY_ISA_VERSION
	.align		4
        /*0070*/ 	.byte	0x03, 0x5f
        /*0072*/ 	.short	0x0101


	//----- nvinfo : EIATTR_COOP_GROUP_MASK_REGIDS
	.align		4
        /*0074*/ 	.byte	0x04, 0x29
        /*0076*/ 	.short	(.L_965 - .L_964)


	//   ....[0]....
.L_964:
        /*0078*/ 	.word	0xffffffff


	//   ....[1]....
        /*007c*/ 	.word	0xffffffff


	//   ....[2]....
        /*0080*/ 	.word	0xffffffff


	//   ....[3]....
        /*0084*/ 	.word	0xffffffff


	//   ....[4]....
        /*0088*/ 	.word	0xffffffff


	//   ....[5]....
        /*008c*/ 	.word	0xffffffff


	//   ....[6]....
        /*0090*/ 	.word	0xffffffff


	//   ....[7]....
        /*0094*/ 	.word	0xffffffff


	//   ....[8]....
        /*0098*/ 	.word	0xffffffff


	//   ....[9]....
        /*009c*/ 	.word	0xffffffff


	//   ....[10]....
        /*00a0*/ 	.word	0x0500000f


	//   ....[11]....
        /*00a4*/ 	.word	0x0500000f


	//   ....[12]....
        /*00a8*/ 	.word	0x0500000f


	//   ....[13]....
        /*00ac*/ 	.word	0x0500000f


	//   ....[14]....
        /*00b0*/ 	.word	0x0500000f


	//   ....[15]....
        /*00b4*/ 	.word	0x0500000f


	//   ....[16]....
        /*00b8*/ 	.word	0x0500000f


	//   ....[17]....
        /*00bc*/ 	.word	0x0500000f


	//   ....[18]....
        /*00c0*/ 	.word	0x0500000f


	//   ....[19]....
        /*00c4*/ 	.word	0x0500000f


	//----- nvinfo : EIATTR_COOP_GROUP_INSTR_OFFSETS
	.align		4
.L_965:
        /*00c8*/ 	.byte	0x04, 0x28
        /*00ca*/ 	.short	(.L_967 - .L_966)


	//   ....[0]....
.L_966:
        /*00cc*/ 	.word	0x00000610


	//   ....[1]....
        /*00d0*/ 	.word	0x00000630


	//   ....[2]....
        /*00d4*/ 	.word	0x00000650


	//   ....[3]....
        /*00d8*/ 	.word	0x00000670


	//   ....[4]....
        /*00dc*/ 	.word	0x00000690


	//   ....[5]....
        /*00e0*/ 	.word	0x00000f40


	//   ....[6]....
        /*00e4*/ 	.word	0x00000f60


	//   ....[7]....
        /*00e8*/ 	.word	0x00000f80


	//   ....[8]....
        /*00ec*/ 	.word	0x00000fa0


	//   ....[9]....
        /*00f0*/ 	.word	0x00000fc0


	//   ....[10]....
        /*00f4*/ 	.word	0x00001a50


	//   ....[11]....
        /*00f8*/ 	.word	0x00001ae0


	//   ....[12]....
        /*00fc*/ 	.word	0x00001b50


	//   ....[13]....
        /*0100*/ 	.word	0x00001bc0


	//   ....[14]....
        /*0104*/ 	.word	0x00001c30


	//   ....[15]....
        /*0108*/ 	.word	0x00001cc0


	//   ....[16]....
        /*010c*/ 	.word	0x00001d50


	//   ....[17]....
        /*0110*/ 	.word	0x00001dc0


	//   ....[18]....
        /*0114*/ 	.word	0x00001e30


	//   ....[19]....
        /*0118*/ 	.word	0x00001ea0


	//----- nvinfo : EIATTR_VRC_CTA_INIT_COUNT
	.align		4
.L_967:
        /*011c*/ 	.byte	0x02, 0x4a
	.zero		1
	.zero		1


	//----- nvinfo : EIATTR_EXIT_INSTR_OFFSETS
	.align		4
        /*0120*/ 	.byte	0x04, 0x1c
        /*0122*/ 	.short	(.L_969 - .L_968)


	//   ....[0]....
.L_968:
        /*0124*/ 	.word	0x00000080


	//   ....[1]....
        /*0128*/ 	.word	0x000019e0


	//----- nvinfo : EIATTR_CRS_STACK_SIZE
	.align		4
.L_969:
        /*012c*/ 	.byte	0x04, 0x1e
        /*012e*/ 	.short	(.L_971 - .L_970)
.L_970:
        /*0130*/ 	.word	0x00000000


	//----- nvinfo : EIATTR_CBANK_PARAM_SIZE
	.align		4
.L_971:
        /*0134*/ 	.byte	0x03, 0x19
        /*0136*/ 	.short	0x0028


	//----- nvinfo : EIATTR_PARAM_CBANK
	.align		4
        /*0138*/ 	.byte	0x04, 0x0a
        /*013a*/ 	.short	(.L_973 - .L_972)
	.align		4
.L_972:
        /*013c*/ 	.word	index@(.nv.constant0._Z16layer_norm_floatILi32ELi5EEvPfS0_S0_S0_ii)
        /*0140*/ 	.short	0x0380
        /*0142*/ 	.short	0x0028


	//----- nvinfo : EIATTR_SW_WAR
	.align		4
.L_973:
        /*0144*/ 	.byte	0x04, 0x36
        /*0146*/ 	.short	(.L_975 - .L_974)
.L_974:
        /*0148*/ 	.word	0x00000008
.L_975:


//--------------------- .nv.info._Z16layer_norm_floatILi32ELi4EEvPfS0_S0_S0_ii --------------------------
	.section	.nv.info._Z16layer_norm_floatILi32ELi4EEvPfS0_S0_S0_ii,"",@"SHT_CUDA_INFO"
	.sectionflags	@""
	.align	4


	//----- nvinfo : EIATTR_CUDA_API_VERSION
	.align		4
        /*0000*/ 	.byte	0x04, 0x37
        /*0002*/ 	.short	(.L_977 - .L_976)
.L_976:
        /*0004*/ 	.word	0x00000082


	//----- nvinfo : EIATTR_KPARAM_INFO
	.align		4
.L_977:
        /*0008*/ 	.byte	0x04, 0x17
        /*000a*/ 	.short	(.L_979 - .L_978)
.L_978:
        /*000c*/ 	.word	0x00000000
        /*0010*/ 	.short	0x0005
        /*0012*/ 	.short	0x0024
        /*0014*/ 	.byte	0x00, 0xf0, 0x11, 0x00


	//----- nvinfo : EIATTR_KPARAM_INFO
	.align		4
.L_979:
        /*0018*/ 	.byte	0x04, 0x17
        /*001a*/ 	.short	(.L_981 - .L_980)
.L_980:
        /*001c*/ 	.word	0x00000000
        /*0020*/ 	.short	0x0004
        /*0022*/ 	.short	0x0020
        /*0024*/ 	.byte	0x00, 0xf0, 0x11, 0x00


	//----- nvinfo : EIATTR_KPARAM_INFO
	.align		4
.L_981:
        /*0028*/ 	.byte	0x04, 0x17
        /*002a*/ 	.short	(.L_983 - .L_982)
.L_982:
        /*002c*/ 	.word	0x00000000
        /*0030*/ 	.short	0x0003
        /*0032*/ 	.short	0x0018
        /*0034*/ 	.byte	0x00, 0xf5, 0x21, 0x00


	//----- nvinfo : EIATTR_KPARAM_INFO
	.align		4
.L_983:
        /*0038*/ 	.byte	0x04, 0x17
        /*003a*/ 	.short	(.L_985 - .L_984)
.L_984:
        /*003c*/ 	.word	0x00000000
        /*0040*/ 	.short	0x0002
        /*0042*/ 	.short	0x0010
        /*0044*/ 	.byte	0x00, 0xf5, 0x21, 0x00


	//----- nvinfo : EIATTR_KPARAM_INFO
	.align		4
.L_985:
        /*0048*/ 	.byte	0x04, 0x17
        /*004a*/ 	.short	(.L_987 - .L_986)
.L_986:
        /*004c*/ 	.word	0x00000000
        /*0050*/ 	.short	0x0001
        /*0052*/ 	.short	0x0008
        /*0054*/ 	.byte	0x00, 0xf5, 0x21, 0x00


	//----- nvinfo : EIATTR_KPARAM_INFO
	.align		4
.L_987:
        /*0058*/ 	.byte	0x04, 0x17
        /*005a*/ 	.short	(.L_989 - .L_988)
.L_988:
        /*005c*/ 	.word	0x00000000
        /*0060*/ 	.short	0x0000
        /*0062*/ 	.short	0x0000
        /*0064*/ 	.byte	0x00, 0xf5, 0x21, 0x00


	//----- nvinfo : EIATTR_SPARSE_MMA_MASK
	.align		4
.L_989:
        /*0068*/ 	.byte	0x03, 0x50
        /*006a*/ 	.short	0x0000


	//----- nvinfo : EIATTR_MAXREG_COUNT
	.align		4
        /*006c*/ 	.byte	0x03, 0x1b
        /*006e*/ 	.short	0x00ff


	//----- nvinfo : EIATTR_MERCURY_ISA_VERSION
	.align		4
        /*0070*/ 	.byte	0x03, 0x5f
        /*0072*/ 	.short	0x0101


	//----- nvinfo : EIATTR_COOP_GROUP_MASK_REGIDS
	.align		4
        /*0074*/ 	.byte	0x04, 0x29
        /*0076*/ 	.short	(.L_991 - .L_990)


	//   ....[0]....
.L_990:
        /*0078*/ 	.word	0xffffffff


	//   ....[1]....
        /*007c*/ 	.word	0xffffffff


	//   ....[2]....
        /*0080*/ 	.word	0xffffffff


	//   ....[3]....
        /*0084*/ 	.word	0xffffffff


	//   ....[4]....
        /*0088*/ 	.word	0xffffffff


	//   ....[5]....
        /*008c*/ 	.word	0xffffffff


	//   ....[6]....
        /*0090*/ 	.word	0xffffffff


	//   ....[7]....
        /*0094*/ 	.word	0xffffffff


	//   ....[8]....
        /*0098*/ 	.word	0xffffffff


	//   ....[9]....
        /*009c*/ 	.word	0xffffffff


	//   ....[10]....
        /*00a0*/ 	.word	0x0500000a


	//   ....[11]....
        /*00a4*/ 	.word	0x0500000a


	//   ....[12]....
        /*00a8*/ 	.word	0x0500000a


	//   ....[13]....
        /*00ac*/ 	.word	0x0500000a


	//   ....[14]....
        /*00b0*/ 	.word	0x0500000a


	//   ....[15]....
        /*00b4*/ 	.word	0x0500000a


	//   ....[16]....
        /*00b8*/ 	.word	0x0500000a


	//   ....[17]....
        /*00bc*/ 	.word	0x0500000a


	//   ....[18]....
        /*00c0*/ 	.word	0x0500000a


	//   ....[19]....
        /*00c4*/ 	.word	0x0500000a


	//----- nvinfo : EIATTR_COOP_GROUP_INSTR_OFFSETS
	.align		4
.L_991:
        /*00c8*/ 	.byte	0x04, 0x28
        /*00ca*/ 	.short	(.L_993 - .L_992)


	//   ....[0]....
.L_992:
        /*00cc*/ 	.word	0x00000610


	//   ....[1]....
        /*00d0*/ 	.word	0x00000630


	//   ....[2]....
        /*00d4*/ 	.word	0x00000650


	//   ....[3]....
        /*00d8*/ 	.word	0x00000670


	//   ....[4]....
        /*00dc*/ 	.word	0x00000690


	//   ....[5]....
        /*00e0*/ 	.word	0x00000ec0


	//   ....[6]....
        /*00e4*/ 	.word	0x00000ee0


	//   ....[7]....
        /*00e8*/ 	.word	0x00000f00


	//   ....[8]....
        /*00ec*/ 	.word	0x00000f20


	//   ....[9]....
        /*00f0*/ 	.word	0x00000f40


	//   ....[10]....
        /*00f4*/ 	.word	0x00001970


	//   ....[11]....
        /*00f8*/ 	.word	0x00001a10


	//   ....[12]....
        /*00fc*/ 	.word	0x00001a80


	//   ....[13]....
        /*0100*/ 	.word	0x00001af0


	//   ....[14]....
        /*0104*/ 	.word	0x00001b60


	//   ....[15]....
        /*0108*/ 	.word	0x00001bf0


	//   ....[16]....
        /*010c*/ 	.word	0x00001c90


	//   ....[17]....
        /*0110*/ 	.word	0x00001d00


	//   ....[18]....
        /*0114*/ 	.word	0x00001d70


	//   ....[19]....
        /*0118*/ 	.word	0x00001de0


	//----- nvinfo : EIATTR_VRC_CTA_INIT_COUNT
	.align		4
.L_993:
        /*011c*/ 	.byte	0x02, 0x4a
	.zero		1
	.zero		1


	//----- nvinfo : EIATTR_EXIT_INSTR_OFFSETS
	.align		4
        /*0120*/ 	.byte	0x04, 0x1c
        /*0122*/ 	.short	(.L_995 - .L_994)


	//   ....[0]....
.L_994:
        /*0124*/ 	.word	0x00000080


	//   ....[1]....
        /*0128*/ 	.word	0x00001900


	//----- nvinfo : EIATTR_CRS_STACK_SIZE
	.align		4
.L_995:
        /*012c*/ 	.byte	0x04, 0x1e
        /*012e*/ 	.short	(.L_997 - .L_996)
.L_996:
        /*0130*/ 	.word	0x00000000


	//----- nvinfo : EIATTR_CBANK_PARAM_SIZE
	.align		4
.L_997:
        /*0134*/ 	.byte	0x03, 0x19
        /*0136*/ 	.short	0x0028


	//----- nvinfo : EIATTR_PARAM_CBANK
	.align		4
        /*0138*/ 	.byte	0x04, 0x0a
        /*013a*/ 	.short	(.L_999 - .L_998)
	.align		4
.L_998:
        /*013c*/ 	.word	index@(.nv.constant0._Z16layer_norm_floatILi32ELi4EEvPfS0_S0_S0_ii)
        /*0140*/ 	.short	0x0380
        /*0142*/ 	.short	0x0028


	//----- nvinfo : EIATTR_SW_WAR
	.align		4
.L_999:
        /*0144*/ 	.byte	0x04, 0x36
        /*0146*/ 	.short	(.L_1001 - .L_1000)
.L_1000:
        /*0148*/ 	.word	0x00000008
.L_1001:


//--------------------- .nv.info._Z16layer_norm_floatILi32ELi3EEvPfS0_S0_S0_ii --------------------------
	.section	.nv.info._Z16layer_norm_floatILi32ELi3EEvPfS0_S0_S0_ii,"",@"SHT_CUDA_INFO"
	.sectionflags	@""
	.align	4


	//----- nvinfo : EIATTR_CUDA_API_VERSION
	.align		4
        /*0000*/ 	.byte	0x04, 0x37
        /*0002*/ 	.short	(.L_1003 - .L_1002)
.L_1002:
        /*0004*/ 	.word	0x00000082


	//----- nvinfo : EIATTR_KPARAM_INFO
	.align		4
.L_1003:
        /*0008*/ 	.byte	0x04, 0x17
        /*000a*/ 	.short	(.L_1005 - .L_1004)
.L_1004:
        /*000c*/ 	.word	0x00000000
        /*0010*/ 	.short	0x0005
        /*0012*/ 	.short	0x0024
        /*0014*/ 	.byte	0x00, 0xf0, 0x11, 0x00


	//----- nvinfo : EIATTR_KPARAM_INFO
	.align		4
.L_1005:
        /*0018*/ 	.byte	0x04, 0x17
        /*001a*/ 	.short	(.L_1007 - .L_1006)
.L_1006:
        /*001c*/ 	.word	0x00000000
        /*0020*/ 	.short	0x0004
        /*0022*/ 	.short	0x0020
        /*0024*/ 	.byte	0x00, 0xf0, 0x11, 0x00


	//----- nvinfo : EIATTR_KPARAM_INFO
	.align		4
.L_1007:
        /*0028*/ 	.byte	0x04, 0x17
        /*002a*/ 	.short	(.L_1009 - .L_1008)
.L_1008:
        /*002c*/ 	.word	0x00000000
        /*0030*/ 	.short	0x0003
        /*0032*/ 	.short	0x0018
        /*0034*/ 	.byte	0x00, 0xf5, 0x21, 0x00


	//----- nvinfo : EIATTR_KPARAM_INFO
	.align		4
.L_1009:
        /*0038*/ 	.byte	0x04, 0x17
        /*003a*/ 	.short	(.L_1011 - .L_1010)
.L_1010:
        /*003c*/ 	.word	0x00000000
        /*0040*/ 	.short	0x0002
        /*0042*/ 	.short	0x0010
        /*0044*/ 	.byte	0x00, 0xf5, 0x21, 0x00


	//----- nvinfo : EIATTR_KPARAM_INFO
	.align		4
.L_1011:
        /*0048*/ 	.byte	0x04, 0x17
        /*004a*/ 	.short	(.L_1013 - .L_1012)
.L_1012:
        /*004c*/ 	.word	0x00000000
        /*0050*/ 	.short	0x0001
        /*0052*/ 	.short	0x0008
        /*0054*/ 	.byte	0x00, 0xf5, 0x21, 0x00


	//----- nvinfo : EIATTR_KPARAM_INFO
	.align		4
.L_1013:
        /*0058*/ 	.byte	0x04, 0x17
        /*005a*/ 	.short	(.L_1015 - .L_1014)
.L_1014:
        /*005c*/ 	.word	0x00000000
        /*0060*/ 	.short	0x0000
        /*0062*/ 	.short	0x0000
        /*0064*/ 	.byte	0x00, 0xf5, 0x21, 0x00


	//----- nvinfo : EIATTR_SPARSE_MMA_MASK
	.align		4
.L_1015:
        /*0068*/ 	.byte	0x03, 0x50
        /*006a*/ 	.short	0x0000


	//----- nvinfo : EIATTR_MAXREG_COUNT
	.align		4
        /*006c*/ 	.byte	0x03, 0x1b
        /*006e*/ 	.short	0x00ff


	//----- nvinfo : EIATTR_MERCURY_ISA_VERSION
	.align		4
        /*0070*/ 	.byte	0x03, 0x5f
        /*0072*/ 	.short	0x0101


	//----- nvinfo : EIATTR_COOP_GROUP_MASK_REGIDS
	.align		4
        /*0074*/ 	.byte	0x04, 0x29
        /*0076*/ 	.short	(.L_1017 - .L_1016)


	//   ....[0]....
.L_1016:
        /*0078*/ 	.word	0xffffffff


	//   ....[1]....
        /*007c*/ 	.word	0xffffffff


	//   ....[2]....
        /*0080*/ 	.word	0xffffffff


	//   ....[3]....
        /*0084*/ 	.word	0xffffffff


	//   ....[4]....
        /*0088*/ 	.word	0xffffffff


	//   ....[5]....
        /*008c*/ 	.word	0xffffffff


	//   ....[6]....
        /*0090*/ 	.word	0xffffffff


	//   ....[7]....
        /*0094*/ 	.word	0xffffffff


	//   ....[8]....
        /*0098*/ 	.word	0xffffffff


	//   ....[9]....
        /*009c*/ 	.word	0xffffffff


	//   ....[10]....
        /*00a0*/ 	.word	0x0500000f


	//   ....[11]....
        /*00a4*/ 	.word	0x0500000f


	//   ....[12]....
        /*00a8*/ 	.word	0x0500000f


	//   ....[13]....
        /*00ac*/ 	.word	0x0500000f


	//   ....[14]....
        /*00b0*/ 	.word	0x0500000f


	//   ....[15]....
        /*00b4*/ 	.word	0x0500000f


	//   ....[16]....
        /*00b8*/ 	.word	0x0500000f


	//   ....[17]....
        /*00bc*/ 	.word	0x0500000f


	//   ....[18]....
        /*00c0*/ 	.word	0x0500000f


	//   ....[19]....
        /*00c4*/ 	.word	0x0500000f


	//----- nvinfo : EIATTR_COOP_GROUP_INSTR_OFFSETS
	.align		4
.L_1017:
        /*00c8*/ 	.byte	0x04, 0x28
        /*00ca*/ 	.short	(.L_1019 - .L_1018)


	//   ....[0]....
.L_1018:
        /*00cc*/ 	.word	0x00000610


	//   ....[1]....
        /*00d0*/ 	.word	0x00000630


	//   ....[2]....
        /*00d4*/ 	.word	0x00000650


	//   ....[3]....
        /*00d8*/ 	.word	0x00000670


	//   ....[4]....
        /*00dc*/ 	.word	0x00000690


	//   ....[5]....
        /*00e0*/ 	.word	0x00000f40


	//   ....[6]....
        /*00e4*/ 	.word	0x00000f60


	//   ....[7]....
        /*00e8*/ 	.word	0x00000f80


	//   ....[8]....
        /*00ec*/ 	.word	0x00000fa0


	//   ....[9]....
        /*00f0*/ 	.word	0x00000fc0


	//   ....[10]....
        /*00f4*/ 	.word	0x00001a50


	//   ....[11]....
        /*00f8*/ 	.word	0x00001ae0


	//   ....[12]....
        /*00fc*/ 	.word	0x00001b50


	//   ....[13]....
        /*0100*/ 	.word	0x00001bc0


	//   ....[14]....
        /*0104*/ 	.word	0x00001c30


	//   ....[15]....
        /*0108*/ 	.word	0x00001cc0


	//   ....[16]....
        /*010c*/ 	.word	0x00001d50


	//   ....[17]....
        /*0110*/ 	.word	0x00001dc0


	//   ....[18]....
        /*0114*/ 	.word	0x00001e30


	//   ....[19]....
        /*0118*/ 	.word	0x00001ea0


	//----- nvinfo : EIATTR_VRC_CTA_INIT_COUNT
	.align		4
.L_1019:
        /*011c*/ 	.byte	0x02, 0x4a
	.zero		1
	.zero		1


	//----- nvinfo : EIATTR_EXIT_INSTR_OFFSETS
	.align		4
        /*0120*/ 	.byte	0x04, 0x1c
        /*0122*/ 	.short	(.L_1021 - .L_1020)


	//   ....[0]....
.L_1020:
        /*0124*/ 	.word	0x00000080


	//   ....[1]....
        /*0128*/ 	.word	0x000019e0


	//----- nvinfo : EIATTR_CRS_STACK_SIZE
	.align		4
.L_1021:
        /*012c*/ 	.byte	0x04, 0x1e
        /*012e*/ 	.short	(.L_1023 - .L_1022)
.L_1022:
        /*0130*/ 	.word	0x00000000


	//----- nvinfo : EIATTR_CBANK_PARAM_SIZE
	.align		4
.L_1023:
        /*0134*/ 	.byte	0x03, 0x19
        /*0136*/ 	.short	0x0028


	//----- nvinfo : EIATTR_PARAM_CBANK
	.align		4
        /*0138*/ 	.byte	0x04, 0x0a
        /*013a*/ 	.short	(.L_1025 - .L_1024)
	.align		4
.L_1024:
        /*013c*/ 	.word	index@(.nv.constant0._Z16layer_norm_floatILi32ELi3EEvPfS0_S0_S0_ii)
        /*0140*/ 	.short	0x0380
        /*0142*/ 	.short	0x0028


	//----- nvinfo : EIATTR_SW_WAR
	.align		4
.L_1025:
        /*0144*/ 	.byte	0x04, 0x36
        /*0146*/ 	.short	(.L_1027 - .L_1026)
.L_1026:
        /*0148*/ 	.word	0x00000008
.L_1027:


//--------------------- .nv.info._Z16layer_norm_floatILi32ELi2EEvPfS0_S0_S0_ii --------------------------
	.section	.nv.info._Z16layer_norm_floatILi32ELi2EEvPfS0_S0_S0_ii,"",@"SHT_CUDA_INFO"
	.sectionflags	@""
	.align	4


	//----- nvinfo : EIATTR_CUDA_API_VERSION
	.align		4
        /*0000*/ 	.byte	0x04, 0x37
        /*0002*/ 	.short	(.L_1029 - .L_1028)
.L_1028:
        /*0004*/ 	.word	0x00000082


	//----- nvinfo : EIATTR_KPARAM_INFO
	.align		4
.L_1029:
        /*0008*/ 	.byte	0x04, 0x17
        /*000a*/ 	.short	(.L_1031 - .L_1030)
.L_1030:
        /*000c*/ 	.word	0x00000000
        /*0010*/ 	.short	0x0005
        /*0012*/ 	.short	0x0024
        /*0014*/ 	.byte	0x00, 0xf0, 0x11, 0x00


	//----- nvinfo : EIATTR_KPARAM_INFO
	.align		4
.L_1031:
        /*0018*/ 	.byte	0x04, 0x17
        /*001a*/ 	.short	(.L_1033 - .L_1032)
.L_1032:
        /*001c*/ 	.word	0x00000000
        /*0020*/ 	.short	0x0004
        /*0022*/ 	.short	0x0020
        /*0024*/ 	.byte	0x00, 0xf0, 0x11, 0x00


	//----- nvinfo : EIATTR_KPARAM_INFO
	.align		4
.L_1033:
        /*0028*/ 	.byte	0x04, 0x17
        /*002a*/ 	.short	(.L_1035 - .L_1034)
.L_1034:
        /*002c*/ 	.word	0x00000000
        /*0030*/ 	.short	0x0003
        /*0032*/ 	.short	0x0018
        /*0034*/ 	.byte	0x00, 0xf5, 0x21, 0x00


	//----- nvinfo : EIATTR_KPARAM_INFO
	.align		4
.L_1035:
        /*0038*/ 	.byte	0x04, 0x17
        /*003a*/ 	.short	(.L_1037 - .L_1036)
.L_1036:
        /*003c*/ 	.word	0x00000000
        /*0040*/ 	.short	0x0002
        /*0042*/ 	.short	0x0010
        /*0044*/ 	.byte	0x00, 0xf5, 0x21, 0x00


	//----- nvinfo : EIATTR_KPARAM_INFO
	.align		4
.L_1037:
        /*0048*/ 	.byte	0x04, 0x17
        /*004a*/ 	.short	(.L_1039 - .L_1038)
.L_1038:
        /*004c*/ 	.word	0x00000000
        /*0050*/ 	.short	0x0001
        /*0052*/ 	.short	0x0008
        /*0054*/ 	.byte	0x00, 0xf5, 0x21, 0x00


	//----- nvinfo : EIATTR_KPARAM_INFO
	.align		4
.L_1039:
        /*0058*/ 	.byte	0x04, 0x17
        /*005a*/ 	.short	(.L_1041 - .L_1040)
.L_1040:
        /*005c*/ 	.word	0x00000000
        /*0060*/ 	.short	0x0000
        /*0062*/ 	.short	0x0000
        /*0064*/ 	.byte	0x00, 0xf5, 0x21, 0x00


	//----- nvinfo : EIATTR_SPARSE_MMA_MASK
	.align		4
.L_1041:
        /*0068*/ 	.byte	0x03, 0x50
        /*006a*/ 	.short	0x0000


	//----- nvinfo : EIATTR_MAXREG_COUNT
	.align		4
        /*006c*/ 	.byte	0x03, 0x1b
        /*006e*/ 	.short	0x00ff


	//----- nvinfo : EIATTR_MERCURY_ISA_VERSION
	.align		4
        /*0070*/ 	.byte	0x03, 0x5f
        /*0072*/ 	.short	0x0101


	//----- nvinfo : EIATTR_COOP_GROUP_MASK_REGIDS
	.align		4
        /*0074*/ 	.byte	0x04, 0x29
        /*0076*/ 	.short	(.L_1043 - .L_1042)


	//   ....[0]....
.L_1042:
        /*0078*/ 	.word	0xffffffff


	//   ....[1]....
        /*007c*/ 	.word	0xffffffff


	//   ....[2]....
        /*0080*/ 	.word	0xffffffff


	//   ....[3]....
        /*0084*/ 	.word	0xffffffff


	//   ....[4]....
        /*0088*/ 	.word	0xffffffff


	//   ....[5]....
        /*008c*/ 	.word	0xffffffff


	//   ....[6]....
        /*0090*/ 	.word	0xffffffff


	//   ....[7]....
        /*0094*/ 	.word	0xffffffff


	//   ....[8]....
        /*0098*/ 	.word	0xffffffff


	//   ....[9]....
        /*009c*/ 	.word	0xffffffff


	//   ....[10]....
        /*00a0*/ 	.word	0x05000010


	//   ....[11]....
        /*00a4*/ 	.word	0x05000010


	//   ....[12]....
        /*00a8*/ 	.word	0x05000010


	//   ....[13]....
        /*00ac*/ 	.word	0x05000010


	//   ....[14]....
        /*00b0*/ 	.word	0x05000010


	//   ....[15]....
        /*00b4*/ 	.word	0x05000010


	//   ....[16]....
        /*00b8*/ 	.word	0x05000010


	//   ....[17]....
        /*00bc*/ 	.word	0x05000010


	//   ....[18]....
        /*00c0*/ 	.word	0x05000010


	//   ....[19]....
        /*00c4*/ 	.word	0x05000010


	//----- nvinfo : EIATTR_COOP_GROUP_INSTR_OFFSETS
	.align		4
.L_1043:
        /*00c8*/ 	.byte	0x04, 0x28
        /*00ca*/ 	.short	(.L_1045 - .L_1044)


	//   ....[0]....
.L_1044:
        /*00cc*/ 	.word	0x00000620


	//   ....[1]....
        /*00d0*/ 	.word	0x00000640


	//   ....[2]....
        /*00d4*/ 	.word	0x00000660


	//   ....[3]....
        /*00d8*/ 	.word	0x00000680


	//   ....[4]....
        /*00dc*/ 	.word	0x000006a0


	//   ....[5]....
        /*00e0*/ 	.word	0x00000f50


	//   ....[6]....
        /*00e4*/ 	.word	0x00000f70


	//   ....[7]....
        /*00e8*/ 	.word	0x00000f90


	//   ....[8]....
        /*00ec*/ 	.word	0x00000fb0


	//   ....[9]....
        /*00f0*/ 	.word	0x00000fd0


	//   ....[10]....
        /*00f4*/ 	.word	0x00001a40


	//   ....[11]....
        /*00f8*/ 	.word	0x00001ae0


	//   ....[12]....
        /*00fc*/ 	.word	0x00001b50


	//   ....[13]....
        /*0100*/ 	.word	0x00001bc0


	//   ....[14]....
        /*0104*/ 	.word	0x00001c30


	//   ....[15]....
        /*0108*/ 	.word	0x00001cc0


	//   ....[16]....
        /*010c*/ 	.word	0x00001d60


	//   ....[17]....
        /*0110*/ 	.word	0x00001dd0


	//   ....[18]....
        /*0114*/ 	.word	0x00001e40


	//   ....[19]....
        /*0118*/ 	.word	0x00001eb0


	//----- nvinfo : EIATTR_VRC_CTA_INIT_COUNT
	.align		4
.L_1045:
        /*011c*/ 	.byte	0x02, 0x4a
	.zero		1
	.zero		1


	//----- nvinfo : EIATTR_EXIT_INSTR_OFFSETS
	.align		4
        /*0120*/ 	.byte	0x04, 0x1c
        /*0122*/ 	.short	(.L_1047 - .L_1046)


	//   ....[0]....
.L_1046:
        /*0124*/ 	.word	0x00000080


	//   ....[1]....
        /*0128*/ 	.word	0x000019d0


	//----- nvinfo : EIATTR_CRS_STACK_SIZE
	.align		4
.L_1047:
        /*012c*/ 	.byte	0x04, 0x1e
        /*012e*/ 	.short	(.L_1049 - .L_1048)
.L_1048:
        /*0130*/ 	.word	0x00000000


	//----- nvinfo : EIATTR_CBANK_PARAM_SIZE
	.align		4
.L_1049:
        /*0134*/ 	.byte	0x03, 0x19
        /*0136*/ 	.short	0x0028


	//----- nvinfo : EIATTR_PARAM_CBANK
	.align		4
        /*0138*/ 	.byte	0x04, 0x0a
        /*013a*/ 	.short	(.L_1051 - .L_1050)
	.align		4
.L_1050:
        /*013c*/ 	.word	index@(.nv.constant0._Z16layer_norm_floatILi32ELi2EEvPfS0_S0_S0_ii)
        /*0140*/ 	.short	0x0380
        /*0142*/ 	.short	0x0028


	//----- nvinfo : EIATTR_SW_WAR
	.align		4
.L_1051:
        /*0144*/ 	.byte	0x04, 0x36
        /*0146*/ 	.short	(.L_1053 - .L_1052)
.L_1052:
        /*0148*/ 	.word	0x00000008
.L_1053:


//--------------------- .nv.callgraph             --------------------------
	.section	.nv.callgraph,"",@"SHT_CUDA_CALLGRAPH"
	.align	4
	.sectionentsize	8
	.align		4
        /*0000*/ 	.word	0x00000000
	.align		4
        /*0004*/ 	.word	0xffffffff
	.align		4
        /*0008*/ 	.word	0x00000000
	.align		4
        /*000c*/ 	.word	0xfffffffe
	.align		4
        /*0010*/ 	.word	0x00000000
	.align		4
        /*0014*/ 	.word	0xfffffffd
	.align		4
        /*0018*/ 	.word	0x00000000
	.align		4
        /*001c*/ 	.word	0xfffffffc


//--------------------- .text._Z16layer_norm_floatILi32ELi32EEvPfS0_S0_S0_ii --------------------------
	.section	.text._Z16layer_norm_floatILi32ELi32EEvPfS0_S0_S0_ii,"ax",@progbits
	.align	128
        .global         _Z16layer_norm_floatILi32ELi32EEvPfS0_S0_S0_ii
        .type           _Z16layer_norm_floatILi32ELi32EEvPfS0_S0_S0_ii,@function
        .size           _Z16layer_norm_floatILi32ELi32EEvPfS0_S0_S0_ii,(.L_x_1829 - _Z16layer_norm_floatILi32ELi32EEvPfS0_S0_S0_ii)
        .other          _Z16layer_norm_floatILi32ELi32EEvPfS0_S0_S0_ii,@"STO_CUDA_ENTRY STV_DEFAULT"
_Z16layer_norm_floatILi32ELi32EEvPfS0_S0_S0_ii:
.text._Z16layer_norm_floatILi32ELi32EEvPfS0_S0_S0_ii:
[----:B------:R-:W0:Y:S01]  /*0000*/  LDC R1, c[0x0][0x37c] ;  /* 0x0000df00ff017b82 */ /* 0x000e220000000800 */
[----:B------:R-:W1:Y:S07]  /*0010*/  S2R R25, SR_TID.Y ;  /* 0x0000000000197919 */ /* 0x000e6e0000002200 */
[----:B------:R-:W1:Y:S01]  /*0020*/  S2UR UR4, SR_CTAID.X ;  /* 0x00000000000479c3 */ /* 0x000e620000002500 */
[----:B------:R-:W2:Y:S01]  /*0030*/  LDCU UR5, c[0x0][0x3a0] ;  /* 0x00007400ff0577ac */ /* 0x000ea20008000800 */
[----:B0-----:R-:W-:-:S06]  /*0040*/  IADD3 R1, PT, PT, R1, -0x80, RZ ;  /* 0xffffff8001017810 */ /* 0x001fcc0007ffe0ff */
[----:B------:R-:W1:Y:S02]  /*0050*/  LDC R22, c[0x0][0x364] ;  /* 0x0000d900ff167b82 */ /* 0x000e640000000800 */
[----:B-1----:R-:W-:-:S05]  /*0060*/  IMAD R25, R22, UR4, R25 ;  /* 0x0000000416197c24 */ /* 0x002fca000f8e0219 */
[----:B--2---:R-:W-:-:S13]  /*0070*/  ISETP.GE.AND P0, PT, R25, UR5, PT ;  /* 0x0000000519007c0c */ /* 0x004fda000bf06270 */
[----:B------:R-:W-:Y:S05]  /*0080*/  @P0 EXIT ;  /* 0x000000000000094d */ /* 0x000fea0003800000 */
[----:B------:R-:W0:Y:S01]  /*0090*/  S2R R0, SR_TID.X ;  /* 0x0000000000007919 */ /* 0x000e220000002100 */
[----:B------:R-:W1:Y:S01]  /*00a0*/  LDCU UR5, c[0x0][0x3a4] ;  /* 0x00007480ff0577ac */ /* 0x000e620008000800 */
[----:B------:R-:W2:Y:S01]  /*00b0*/  LDCU UR4, c[0x0][0x370] ;  /* 0x00006e00ff0477ac */ /* 0x000ea20008000800 */
[----:B------:R-:W3:Y:S01]  /*00c0*/  LDCU.64 UR6, c[0x0][0x358] ;  /* 0x00006b00ff0677ac */ /* 0x000ee20008000a00 */
[----:B-1----:R-:W-:Y:S01]  /*00d0*/  I2FP.F32.S32 R23, UR5 ;  /* 0x0000000500177c45 */ /* 0x002fe20008201400 */
[----:B--2---:R-:W-:Y:S01]  /*00e0*/  IMAD R22, R22, UR4, RZ ;  /* 0x0000000416167c24 */ /* 0x004fe2000f8e02ff */
[----:B0-----:R-:W-:-:S04]  /*00f0*/  LOP3.LUT R2, RZ, R0, RZ, 0x33, !PT ;  /* 0x00000000ff027212 */ /* 0x001fc800078e33ff */
[----:B------:R-:W-:-:S04]  /*0100*/  IADD3 R2, PT, PT, R2, UR5, RZ ;  /* 0x0000000502027c10 */ /* 0x000fc8000fffe0ff */
[----:B------:R-:W-:-:S04]  /*0110*/  LEA.HI R3, R2, 0x1, RZ, 0x1b ;  /* 0x0000000102037811 */ /* 0x000fc800078fd8ff */
[----:B---3--:R-:W-:-:S07]  /*0120*/  LOP3.LUT R3, R3, 0xffffffc, RZ, 0xc0, !PT ;  /* 0x0ffffffc03037812 */ /* 0x008fce00078ec0ff */
.L_x_32:
[----:B0-----:R-:W0:Y:S01]  /*0130*/  LDCU.64 UR4, c[0x0][0x3a0] ;  /* 0x00007400ff0477ac */ /* 0x001e220008000a00 */
[----:B------:R-:W-:Y:S01]  /*0140*/  BSSY.RECONVERGENT B0, `(.L_x_0) ;  /* 0x000004a000007945 */ /* 0x000fe20003800200 */
[----:B------:R-:W-:Y:S01]  /*0150*/  HFMA2 R27, -RZ, RZ, 0, 0 ;  /* 0x00000000ff1b7431 */ /* 0x000fe200000001ff */
[----:B------:R-:W-:Y:S02]  /*0160*/  MOV R9, RZ ;  /* 0x000000ff00097202 */ /* 0x000fe40000000f00 */
[----:B0-----:R-:W-:Y:S01]  /*0170*/  ISETP.GE.AND P0, PT, R0, UR5, PT ;  /* 0x0000000500007c0c */ /* 0x001fe2000bf06270 */
[----:B------:R-:W-:Y:S02]  /*0180*/  IMAD R21, R25, UR5, RZ ;  /* 0x0000000519157c24 */ /* 0x000fe4000f8e02ff */
[----:B------:R-:W-:-:S03]  /*0190*/  IMAD.IADD R25, R22, 0x1, R25 ;  /* 0x0000000116197824 */ /* 0x000fc600078e0219 */
[----:B------:R-:W-:Y:S02]  /*01a0*/  SHF.R.S32.HI R20, RZ, 0x1f, R21 ;  /* 0x0000001fff147819 */ /* 0x000fe40000011415 */
[----:B------:R-:W-:-:S05]  /*01b0*/  ISETP.GE.AND P2, PT, R25, UR4, PT ;  /* 0x0000000419007c0c */ /* 0x000fca000bf46270 */
[----:B-123--:R-:W-:Y:S08]  /*01c0*/  @P0 BRA `(.L_x_1) ;  /* 0x0000000400040947 */ /* 0x00eff00003800000 */
[----:B------:R-:W-:Y:S01]  /*01d0*/  ISETP.GE.U32.AND P0, PT, R2, 0x60, PT ;  /* 0x000000600200780c */ /* 0x000fe20003f06070 */
[----:B------:R-:W-:Y:S01]  /*01e0*/  BSSY.RECONVERGENT B1, `(.L_x_2) ;  /* 0x0000025000017945 */ /* 0x000fe20003800200 */
[----:B------:R-:W-:Y:S01]  /*01f0*/  IMAD.MOV.U32 R9, RZ, RZ, RZ ;  /* 0x000000ffff097224 */ /* 0x000fe200078e00ff */
[----:B------:R-:W-:Y:S02]  /*0200*/  MOV R6, RZ ;  /* 0x000000ff00067202 */ /* 0x000fe40000000f00 */
[----:B------:R-:W-:-:S08]  /*0210*/  MOV R12, R0 ;  /* 0x00000000000c7202 */ /* 0x000fd00000000f00 */
[----:B------:R-:W-:Y:S05]  /*0220*/  @!P0 BRA `(.L_x_3) ;  /* 0x0000000000808947 */ /* 0x000fea0003800000 */
[----:B------:R-:W0:Y:S01]  /*0230*/  LDCU.64 UR4, c[0x0][0x380] ;  /* 0x00007000ff0477ac */ /* 0x000e220008000a00 */
[-C--:B------:R-:W-:Y:S01]  /*0240*/  IADD3 R16, P0, PT, R21, R0.reuse, RZ ;  /* 0x0000000015107210 */ /* 0x080fe20007f1e0ff */
[----:B------:R-:W-:Y:S01]  /*0250*/  HFMA2 R9, -RZ, RZ, 0, 0 ;  /* 0x00000000ff097431 */ /* 0x000fe200000001ff */
[----:B------:R-:W-:Y:S01]  /*0260*/  BSSY.RECONVERGENT B2, `(.L_x_4) ;  /* 0x000001b000027945 */ /* 0x000fe20003800200 */
[----:B------:R-:W-:Y:S01]  /*0270*/  IADD3 R13, PT, PT, -R3, RZ, RZ ;  /* 0x000000ff030d7210 */ /* 0x000fe20007ffe1ff */
[----:B------:R-:W-:Y:S01]  /*0280*/  IMAD.MOV.U32 R8, RZ, RZ, R1 ;  /* 0x000000ffff087224 */ /* 0x000fe200078e0001 */
[----:B------:R-:W-:Y:S01]  /*0290*/  MOV R12, R0 ;  /* 0x00000000000c7202 */ /* 0x000fe20000000f00 */
[----:B------:R-:W-:Y:S01]  /*02a0*/  IMAD.X R5, RZ, RZ, R20, P0 ;  /* 0x000000ffff057224 */ /* 0x000fe200000e0614 */
[----:B0-----:R-:W-:-:S04]  /*02b0*/  LEA R15, P1, R16, UR4, 0x2 ;  /* 0x00000004100f7c11 */ /* 0x001fc8000f8210ff */
[----:B------:R-:W-:Y:S02]  /*02c0*/  IADD3 R15, P0, PT, R15, 0x100, RZ ;  /* 0x000001000f0f7810 */ /* 0x000fe40007f1e0ff */
[----:B------:R-:W-:-:S04]  /*02d0*/  LEA.HI.X R16, R16, UR5, R5, 0x2, P1 ;  /* 0x0000000510107c11 */ /* 0x000fc800088f1405 */
[----:B------:R-:W-:-:S07]  /*02e0*/  IADD3.X R16, PT, PT, RZ, R16, RZ, P0, !PT ;  /* 0x00000010ff107210 */ /* 0x000fce00007fe4ff */
.L_x_5:
[----:B------:R-:W-:Y:S01]  /*02f0*/  IMAD.MOV.U32 R10, RZ, RZ, R15 ;  /* 0x000000ffff0a7224 */ /* 0x000fe200078e000f */
[----:B------:R-:W-:-:S05]  /*0300*/  MOV R11, R16 ;  /* 0x00000010000b7202 */ /* 0x000fca0000000f00 */
[----:B------:R-:W2:Y:S04]  /*0310*/  LDG.E R4, desc[UR6][R10.64+-0x100] ;  /* 0xffff00060a047981 */ /* 0x000ea8000c1e1900 */
[----:B------:R-:W3:Y:S04]  /*0320*/  LDG.E R5, desc[UR6][R10.64+-0x80] ;  /* 0xffff80060a057981 */ /* 0x000ee8000c1e1900 */
[----:B------:R-:W4:Y:S04]  /*0330*/  LDG.E R6, desc[UR6][R10.64] ;  /* 0x000000060a067981 */ /* 0x000f28000c1e1900 */
[----:B------:R-:W5:Y:S01]  /*0340*/  LDG.E R7, desc[UR6][R10.64+0x80] ;  /* 0x000080060a077981 */ /* 0x000f62000c1e1900 */
[----:B------:R-:W-:-:S02]  /*0350*/  IADD3 R13, PT, PT, R13, 0x4, RZ ;  /* 0x000000040d0d7810 */ /* 0x000fc40007ffe0ff */
[----:B------:R-:W-:Y:S02]  /*0360*/  IADD3 R15, P1, PT, R10, 0x200, RZ ;  /* 0x000002000a0f7810 */ /* 0x000fe40007f3e0ff */
[----:B------:R-:W-:Y:S02]  /*0370*/  ISETP.NE.AND P0, PT, R13, RZ, PT ;  /* 0x000000ff0d00720c */ /* 0x000fe40003f05270 */
[----:B------:R-:W-:Y:S01]  /*0380*/  IADD3 R12, PT, PT, R12, 0x80, RZ ;  /* 0x000000800c0c7810 */ /* 0x000fe20007ffe0ff */
[----:B------:R-:W-:Y:S02]  /*0390*/  IMAD.X R16, RZ, RZ, R11, P1 ;  /* 0x000000ffff107224 */ /* 0x000fe400008e060b */
[----:B--2---:R-:W-:-:S04]  /*03a0*/  FADD R14, R4, R9 ;  /* 0x00000009040e7221 */ /* 0x004fc80000000000 */
[----:B---3--:R-:W-:-:S04]  /*03b0*/  FADD R9, R14, R5 ;  /* 0x000000050e097221 */ /* 0x008fc80000000000 */
[----:B----4-:R-:W-:Y:S01]  /*03c0*/  FADD R14, R9, R6 ;  /* 0x00000006090e7221 */ /* 0x010fe20000000000 */
[----:B-----5:R0:W-:Y:S03]  /*03d0*/  STL.128 [R8], R4 ;  /* 0x0000000408007387 */ /* 0x0201e60000100c00 */
[----:B------:R-:W-:Y:S01]  /*03e0*/  FADD R9, R14, R7 ;  /* 0x000000070e097221 */ /* 0x000fe20000000000 */
[----:B0-----:R-:W-:Y:S01]  /*03f0*/  IADD3 R8, PT, PT, R8, 0x10, RZ ;  /* 0x0000001008087810 */ /* 0x001fe20007ffe0ff */
[----:B------:R-:W-:Y:S06]  /*0400*/  @P0 BRA `(.L_x_5) ;  /* 0xfffffffc00b80947 */ /* 0x000fec000383ffff */
[----:B------:R-:W-:Y:S05]  /*0410*/  BSYNC.RECONVERGENT B2 ;  /* 0x0000000000027941 */ /* 0x000fea0003800200 */
.L_x_4:
[----:B------:R-:W-:-:S07]  /*0420*/  IMAD.MOV.U32 R6, RZ, RZ, R3 ;  /* 0x000000ffff067224 */ /* 0x000fce00078e0003 */
.L_x_3:
[----:B------:R-:W-:Y:S05]  /*0430*/  BSYNC.RECONVERGENT B1 ;  /* 0x0000000000017941 */ /* 0x000fea0003800200 */
.L_x_2:
[----:B------:R-:W-:Y:S02]  /*0440*/  LEA.HI R4, R2, 0x1, RZ, 0x1b ;  /* 0x0000000102047811 */ /* 0x000fe400078fd8ff */
[----:B------:R-:W-:Y:S02]  /*0450*/  MOV R27, R3 ;  /* 0x00000003001b7202 */ /* 0x000fe40000000f00 */
[----:B------:R-:W-:-:S04]  /*0460*/  LOP3.LUT R10, R4, 0x3, RZ, 0xc0, !PT ;  /* 0x00000003040a7812 */ /* 0x000fc800078ec0ff */
[----:B------:R-:W-:-:S13]  /*0470*/  ISETP.NE.AND P0, PT, R10, RZ, PT ;  /* 0x000000ff0a00720c */ /* 0x000fda0003f05270 */
[----:B------:R-:W-:Y:S05]  /*0480*/  @!P0 BRA `(.L_x_1) ;  /* 0x0000000000548947 */ /* 0x000fea0003800000 */
[----:B------:R-:W0:Y:S01]  /*0490*/  LDCU.64 UR4, c[0x0][0x380] ;  /* 0x00007000ff0477ac */ /* 0x000e220008000a00 */
[----:B------:R-:W-:-:S04]  /*04a0*/  IADD3 R5, P0, PT, R21, R12, RZ ;  /* 0x0000000c15057210 */ /* 0x000fc80007f1e0ff */
[----:B------:R-:W-:Y:S02]  /*04b0*/  IADD3.X R8, PT, PT, RZ, R20, RZ, P0, !PT ;  /* 0x00000014ff087210 */ /* 0x000fe400007fe4ff */
[----:B0-----:R-:W-:-:S04]  /*04c0*/  LEA R4, P0, R5, UR4, 0x2 ;  /* 0x0000000405047c11 */ /* 0x001fc8000f8010ff */
[----:B------:R-:W-:-:S05]  /*04d0*/  LEA.HI.X R5, R5, UR5, R8, 0x2, P0 ;  /* 0x0000000505057c11 */ /* 0x000fca00080f1408 */
[----:B------:R-:W2:Y:S01]  /*04e0*/  LDG.E R8, desc[UR6][R4.64] ;  /* 0x0000000604087981 */ /* 0x000ea2000c1e1900 */
[----:B------:R-:W-:Y:S01]  /*04f0*/  IMAD R7, R6, 0x4, R1 ;  /* 0x0000000406077824 */ /* 0x000fe200078e0201 */
[----:B------:R-:W-:Y:S02]  /*0500*/  ISETP.NE.AND P0, PT, R10, 0x1, PT ;  /* 0x000000010a00780c */ /* 0x000fe40003f05270 */
[----:B------:R-:W-:Y:S02]  /*0510*/  IADD3 R27, PT, PT, R6, 0x1, RZ ;  /* 0x00000001061b7810 */ /* 0x000fe40007ffe0ff */
[----:B--2---:R0:W-:Y:S01]  /*0520*/  STL [R7], R8 ;  /* 0x0000000807007387 */ /* 0x0041e20000100800 */
[----:B------:R-:W-:-:S08]  /*0530*/  FADD R9, R9, R8 ;  /* 0x0000000809097221 */ /* 0x000fd00000000000 */
[----:B------:R-:W-:Y:S05]  /*0540*/  @!P0 BRA `(.L_x_1) ;  /* 0x0000000000248947 */ /* 0x000fea0003800000 */
[----:B------:R-:W-:Y:S01]  /*0550*/  ISETP.NE.AND P0, PT, R10, 0x2, PT ;  /* 0x000000020a00780c */ /* 0x000fe20003f05270 */
[----:B0-----:R-:W2:-:S12]  /*0560*/  LDG.E R8, desc[UR6][R4.64+0x80] ;  /* 0x0000800604087981 */ /* 0x001e98000c1e1900 */
[----:B------:R-:W3:Y:S01]  /*0570*/  @P0 LDG.E R10, desc[UR6][R4.64+0x100] ;  /* 0x00010006040a0981 */ /* 0x000ee2000c1e1900 */
[C---:B------:R-:W-:Y:S01]  /*0580*/  IADD3 R27, PT, PT, R6.reuse, 0x2, RZ ;  /* 0x00000002061b7810 */ /* 0x040fe20007ffe0ff */
[----:B------:R-:W-:Y:S02]  /*0590*/  @P0 VIADD R27, R6, 0x3 ;  /* 0x00000003061b0836 */ /* 0x000fe40000000000 */
[----:B--2---:R1:W-:Y:S01]  /*05a0*/  STL [R7+0x4], R8 ;  /* 0x0000040807007387 */ /* 0x0043e20000100800 */
[----:B------:R-:W-:-:S03]  /*05b0*/  FADD R9, R9, R8 ;  /* 0x0000000809097221 */ /* 0x000fc60000000000 */
[----:B---3--:R1:W-:Y:S01]  /*05c0*/  @P0 STL [R7+0x8], R10 ;  /* 0x0000080a07000387 */ /* 0x0083e20000100800 */
[----:B------:R-:W-:-:S07]  /*05d0*/  @P0 FADD R9, R9, R10 ;  /* 0x0000000a09090221 */ /* 0x000fce0000000000 */
.L_x_1:
[----:B------:R-:W-:Y:S05]  /*05e0*/  BSYNC.RECONVERGENT B0 ;  /* 0x0000000000007941 */ /* 0x000fea0003800200 */
.L_x_0:
[----:B------:R-:W-:-:S03]  /*05f0*/  UMOV UR4, 0xffffffff ;  /* 0xffffffff00047882 */ /* 0x000fc60000000000 */
[----:B------:R-:W-:Y:S05]  /*0600*/  BRA.DIV UR4, `(.L_x_6) ;  /* 0x0000001204c07947 */ /* 0x000fea000b800000 */
[----:B------:R-:W2:Y:S02]  /*0610*/  SHFL.BFLY PT, R4, R9, 0x10, 0x1f ;  /* 0x0e001f0009047f89 */ /* 0x000ea400000e0000 */
[----:B--2---:R-:W-:-:S05]  /*0620*/  FADD R4, R4, R9 ;  /* 0x0000000904047221 */ /* 0x004fca0000000000 */
[----:B------:R-:W2:Y:S02]  /*0630*/  SHFL.BFLY PT, R5, R4, 0x8, 0x1f ;  /* 0x0d001f0004057f89 */ /* 0x000ea400000e0000 */
[----:B--2---:R-:W-:-:S05]  /*0640*/  FADD R5, R4, R5 ;  /* 0x0000000504057221 */ /* 0x004fca0000000000 */
[----:B------:R-:W2:Y:S02]  /*0650*/  SHFL.BFLY PT, R6, R5, 0x4, 0x1f ;  /* 0x0c801f0005067f89 */ /* 0x000ea400000e0000 */
[----:B--2---:R-:W-:-:S05]  /*0660*/  FADD R6, R5, R6 ;  /* 0x0000000605067221 */ /* 0x004fca0000000000 */
[----:B01----:R-:W0:Y:S02]  /*0670*/  SHFL.BFLY PT, R7, R6, 0x2, 0x1f ;  /* 0x0c401f0006077f89 */ /* 0x003e2400000e0000 */
[----:B0-----:R-:W-:-:S05]  /*0680*/  FADD R7, R6, R7 ;  /* 0x0000000706077221 */ /* 0x001fca0000000000 */
[----:B------:R0:W1:Y:S02]  /*0690*/  SHFL.BFLY PT, R8, R7, 0x1, 0x1f ;  /* 0x0c201f0007087f89 */ /* 0x00006400000e0000 */
.L_x_39:
[----:B------:R-:W2:Y:S01]  /*06a0*/  MUFU.RCP R6, R23 ;  /* 0x0000001700067308 */ /* 0x000ea20000001000 */
[----:B-1----:R-:W-:Y:S01]  /*06b0*/  FADD R4, R7, R8 ;  /* 0x0000000807047221 */ /* 0x002fe20000000000 */
[----:B------:R-:W-:Y:S06]  /*06c0*/  BSSY.RECONVERGENT B0, `(.L_x_7) ;  /* 0x000000b000007945 */ /* 0x000fec0003800200 */
[----:B------:R-:W1:Y:S01]  /*06d0*/  FCHK P0, R4, R23 ;  /* 0x0000001704007302 */ /* 0x000e620000000000 */
[----:B--2---:R-:W-:-:S04]  /*06e0*/  FFMA R5, -R23, R6, 1 ;  /* 0x3f80000017057423 */ /* 0x004fc80000000106 */
[----:B------:R-:W-:-:S04]  /*06f0*/  FFMA R5, R6, R5, R6 ;  /* 0x0000000506057223 */ /* 0x000fc80000000006 */
[----:B------:R-:W-:-:S04]  /*0700*/  FFMA R24, R4, R5, RZ ;  /* 0x0000000504187223 */ /* 0x000fc800000000ff */
[----:B------:R-:W-:-:S04]  /*0710*/  FFMA R6, -R23, R24, R4 ;  /* 0x0000001817067223 */ /* 0x000fc80000000104 */
[----:B------:R-:W-:Y:S01]  /*0720*/  FFMA R24, R5, R6, R24 ;  /* 0x0000000605187223 */ /* 0x000fe20000000018 */
[----:B-1----:R-:W-:Y:S06]  /*0730*/  @!P0 BRA `(.L_x_8) ;  /* 0x00000000000c8947 */ /* 0x002fec0003800000 */
[----:B------:R-:W-:-:S07]  /*0740*/  MOV R6, 0x760 ;  /* 0x0000076000067802 */ /* 0x000fce0000000f00 */
[----:B0-----:R-:W-:Y:S05]  /*0750*/  CALL.REL.NOINC `($__internal_0_$__cuda_sm3x_div_rn_noftz_f32_slowpath) ;  /* 0x0000001400b07944 */ /* 0x001fea0003c00000 */
[----:B------:R-:W-:-:S07]  /*0760*/  MOV R24, R4 ;  /* 0x0000000400187202 */ /* 0x000fce0000000f00 */
.L_x_8:
[----:B------:R-:W-:Y:S05]  /*0770*/  BSYNC.RECONVERGENT B0 ;  /* 0x0000000000007941 */ /* 0x000fea0003800200 */
.L_x_7:
[----:B------:R-:W-:Y:S01]  /*0780*/  ISETP.NE.AND P3, PT, R27, RZ, PT ;  /* 0x000000ff1b00720c */ /* 0x000fe20003f65270 */
[----:B------:R-:W-:Y:S01]  /*0790*/  BSSY.RECONVERGENT B0, `(.L_x_9) ;  /* 0x0000070000007945 */ /* 0x000fe20003800200 */
[----:B------:R-:W-:-:S11]  /*07a0*/  HFMA2 R12, -RZ, RZ, 0, 0 ;  /* 0x00000000ff0c7431 */ /* 0x000fd600000001ff */
[----:B------:R-:W-:Y:S05]  /*07b0*/  @!P3 BRA `(.L_x_10) ;  /* 0x0000000400b4b947 */ /* 0x000fea0003800000 */
[C---:B------:R-:W-:Y:S01]  /*07c0*/  ISETP.GE.U32.AND P0, PT, R27.reuse, 0x10, PT ;  /* 0x000000101b00780c */ /* 0x040fe20003f06070 */
[----:B------:R-:W-:Y:S01]  /*07d0*/  BSSY.RECONVERGENT B1, `(.L_x_11) ;  /* 0x0000031000017945 */ /* 0x000fe20003800200 */
[----:B------:R-:W-:Y:S01]  /*07e0*/  LOP3.LUT R28, R27, 0xf, RZ, 0xc0, !PT ;  /* 0x0000000f1b1c7812 */ /* 0x000fe200078ec0ff */
[----:B------:R-:W-:Y:S01]  /*07f0*/  IMAD.MOV.U32 R12, RZ, RZ, RZ ;  /* 0x000000ffff0c7224 */ /* 0x000fe200078e00ff */
[----:B------:R-:W-:Y:S02]  /*0800*/  MOV R26, RZ ;  /* 0x000000ff001a7202 */ /* 0x000fe40000000f00 */
[----:B------:R-:W-:-:S07]  /*0810*/  ISETP.NE.AND P1, PT, R28, RZ, PT ;  /* 0x000000ff1c00720c */ /* 0x000fce0003f25270 */
[----:B------:R-:W-:Y:S06]  /*0820*/  @!P0 BRA `(.L_x_12) ;  /* 0x0000000000ac8947 */ /* 0x000fec0003800000 */
[----:B------:R-:W-:Y:S01]  /*0830*/  LOP3.LUT R26, R27, 0x1ffffff0, RZ, 0xc0, !PT ;  /* 0x1ffffff01b1a7812 */ /* 0x000fe200078ec0ff */
[----:B------:R-:W-:Y:S01]  /*0840*/  IMAD.MOV.U32 R29, RZ, RZ, RZ ;  /* 0x000000ffff1d7224 */ /* 0x000fe200078e00ff */
[----:B------:R-:W-:-:S07]  /*0850*/  MOV R12, RZ ;  /* 0x000000ff000c7202 */ /* 0x000fce0000000f00 */
.L_x_13:
[----:B------:R-:W-:-:S05]  /*0860*/  LEA R16, R29, R1, 0x2 ;  /* 0x000000011d107211 */ /* 0x000fca00078e10ff */
[----:B0-----:R-:W2:Y:S04]  /*0870*/  LDL.128 R4, [R16] ;  /* 0x0000000010047983 */ /* 0x001ea80000100c00 */
[----:B------:R-:W3:Y:S01]  /*0880*/  LDL.128 R8, [R16+0x10] ;  /* 0x0000100010087983 */ /* 0x000ee20000100c00 */
[--C-:B--2---:R-:W-:Y:S01]  /*0890*/  FADD R13, R4, -R24.reuse ;  /* 0x80000018040d7221 */ /* 0x104fe20000000000 */
[----:B------:R-:W-:-:S03]  /*08a0*/  FADD R5, R5, -R24 ;  /* 0x8000001805057221 */ /* 0x000fc60000000000 */
[----:B------:R-:W-:Y:S02]  /*08b0*/  FFMA R4, R13, R13, R12 ;  /* 0x0000000d0d047223 */ /* 0x000fe4000000000c */
[----:B------:R-:W2:Y:S02]  /*08c0*/  LDL.128 R12, [R16+0x20] ;  /* 0x00002000100c7983 */ /* 0x000ea40000100c00 */
[----:B------:R-:W-:Y:S02]  /*08d0*/  FFMA R4, R5, R5, R4 ;  /* 0x0000000505047223 */ /* 0x000fe40000000004 */
[----:B------:R-:W4:Y:S01]  /*08e0*/  LDL.128 R16, [R16+0x30] ;  /* 0x0000300010107983 */ /* 0x000f220000100c00 */
[--C-:B------:R-:W-:Y:S01]  /*08f0*/  FADD R5, R6, -R24.reuse ;  /* 0x8000001806057221 */ /* 0x100fe20000000000 */
[----:B------:R-:W-:-:S03]  /*0900*/  FADD R7, R7, -R24 ;  /* 0x8000001807077221 */ /* 0x000fc60000000000 */
[----:B------:R-:W-:Y:S01]  /*0910*/  FFMA R4, R5, R5, R4 ;  /* 0x0000000505047223 */ /* 0x000fe20000000004 */
[----:B---3--:R-:W-:-:S03]  /*0920*/  FADD R5, R8, -R24 ;  /* 0x8000001808057221 */ /* 0x008fc60000000000 */
[----:B------:R-:W-:Y:S01]  /*0930*/  FFMA R4, R7, R7, R4 ;  /* 0x0000000707047223 */ /* 0x000fe20000000004 */
[----:B------:R-:W-:-:S03]  /*0940*/  FADD R9, R9, -R24 ;  /* 0x8000001809097221 */ /* 0x000fc60000000000 */
[----:B------:R-:W-:Y:S01]  /*0950*/  FFMA R4, R5, R5, R4 ;  /* 0x0000000505047223 */ /* 0x000fe20000000004 */
[----:B------:R-:W-:-:S03]  /*0960*/  FADD R5, R10, -R24 ;  /* 0x800000180a057221 */ /* 0x000fc60000000000 */
[----:B------:R-:W-:Y:S01]  /*0970*/  FFMA R4, R9, R9, R4 ;  /* 0x0000000909047223 */ /* 0x000fe20000000004 */
[----:B------:R-:W-:-:S03]  /*0980*/  FADD R11, R11, -R24 ;  /* 0x800000180b0b7221 */ /* 0x000fc60000000000 */
[----:B------:R-:W-:-:S04]  /*0990*/  FFMA R4, R5, R5, R4 ;  /* 0x0000000505047223 */ /* 0x000fc80000000004 */
[----:B------:R-:W-:Y:S01]  /*09a0*/  FFMA R4, R11, R11, R4 ;  /* 0x0000000b0b047223 */ /* 0x000fe20000000004 */
[----:B------:R-:W-:-:S04]  /*09b0*/  IADD3 R29, PT, PT, R29, 0x10, RZ ;  /* 0x000000101d1d7810 */ /* 0x000fc80007ffe0ff */
[----:B------:R-:W-:Y:S01]  /*09c0*/  ISETP.NE.AND P0, PT, R29, R26, PT ;  /* 0x0000001a1d00720c */ /* 0x000fe20003f05270 */
[--C-:B--2---:R-:W-:Y:S01]  /*09d0*/  FADD R5, R12, -R24.reuse ;  /* 0x800000180c057221 */ /* 0x104fe20000000000 */
[----:B------:R-:W-:-:S03]  /*09e0*/  FADD R13, R13, -R24 ;  /* 0x800000180d0d7221 */ /* 0x000fc60000000000 */
[----:B------:R-:W-:Y:S01]  /*09f0*/  FFMA R4, R5, R5, R4 ;  /* 0x0000000505047223 */ /* 0x000fe20000000004 */
[----:B------:R-:W-:-:S03]  /*0a00*/  FADD R5, R14, -R24 ;  /* 0x800000180e057221 */ /* 0x000fc60000000000 */
[----:B------:R-:W-:Y:S01]  /*0a10*/  FFMA R4, R13, R13, R4 ;  /* 0x0000000d0d047223 */ /* 0x000fe20000000004 */
[----:B------:R-:W-:-:S03]  /*0a20*/  FADD R15, R15, -R24 ;  /* 0x800000180f0f7221 */ /* 0x000fc60000000000 */
[----:B------:R-:W-:Y:S01]  /*0a30*/  FFMA R4, R5, R5, R4 ;  /* 0x0000000505047223 */ /* 0x000fe20000000004 */
[----:B----4-:R-:W-:-:S03]  /*0a40*/  FADD R5, R16, -R24 ;  /* 0x8000001810057221 */ /* 0x010fc60000000000 */
        /* <DEDUP_REMOVED lines=8> */
[----:B------:R-:W-:Y:S06]  /*0ad0*/  @P0 BRA `(.L_x_13) ;  /* 0xfffffffc00600947 */ /* 0x000fec000383ffff */
.L_x_12:
[----:B------:R-:W-:Y:S05]  /*0ae0*/  BSYNC.RECONVERGENT B1 ;  /* 0x0000000000017941 */ /* 0x000fea0003800200 */
.L_x_11:
[----:B------:R-:W-:Y:S05]  /*0af0*/  @!P1 BRA `(.L_x_10) ;  /* 0x0000000000e49947 */ /* 0x000fea0003800000 */
[----:B------:R-:W-:Y:S01]  /*0b00*/  ISETP.GE.U32.AND P0, PT, R28, 0x8, PT ;  /* 0x000000081c00780c */ /* 0x000fe20003f06070 */
[----:B------:R-:W-:Y:S01]  /*0b10*/  BSSY.RECONVERGENT B1, `(.L_x_14) ;  /* 0x0000018000017945 */ /* 0x000fe20003800200 */
[----:B------:R-:W-:-:S04]  /*0b20*/  LOP3.LUT R14, R27, 0x7, RZ, 0xc0, !PT ;  /* 0x000000071b0e7812 */ /* 0x000fc800078ec0ff */
[----:B------:R-:W-:-:S07]  /*0b30*/  ISETP.NE.AND P1, PT, R14, RZ, PT ;  /* 0x000000ff0e00720c */ /* 0x000fce0003f25270 */
[----:B------:R-:W-:Y:S06]  /*0b40*/  @!P0 BRA `(.L_x_15) ;  /* 0x0000000000508947 */ /* 0x000fec0003800000 */
[----:B------:R-:W-:-:S05]  /*0b50*/  IMAD R13, R26, 0x4, R1 ;  /* 0x000000041a0d7824 */ /* 0x000fca00078e0201 */
[----:B0-----:R-:W2:Y:S04]  /*0b60*/  LDL.128 R4, [R13] ;  /* 0x000000000d047983 */ /* 0x001ea80000100c00 */
[----:B------:R-:W3:Y:S01]  /*0b70*/  LDL.128 R8, [R13+0x10] ;  /* 0x000010000d087983 */ /* 0x000ee20000100c00 */
[----:B------:R-:W-:Y:S01]  /*0b80*/  IADD3 R26, PT, PT, R26, 0x8, RZ ;  /* 0x000000081a1a7810 */ /* 0x000fe20007ffe0ff */
[----:B--2---:R-:W-:Y:S01]  /*0b90*/  FADD R15, R4, -R24 ;  /* 0x80000018040f7221 */ /* 0x004fe20000000000 */
[C---:B------:R-:W-:Y:S01]  /*0ba0*/  FADD R5, -R24.reuse, R5 ;  /* 0x0000000518057221 */ /* 0x040fe20000000100 */
[C---:B------:R-:W-:Y:S02]  /*0bb0*/  FADD R7, -R24.reuse, R7 ;  /* 0x0000000718077221 */ /* 0x040fe40000000100 */
[----:B------:R-:W-:Y:S01]  /*0bc0*/  FFMA R12, R15, R15, R12 ;  /* 0x0000000f0f0c7223 */ /* 0x000fe2000000000c */
[C---:B------:R-:W-:Y:S01]  /*0bd0*/  FADD R15, -R24.reuse, R6 ;  /* 0x00000006180f7221 */ /* 0x040fe20000000100 */
[C---:B---3--:R-:W-:Y:S01]  /*0be0*/  FADD R9, -R24.reuse, R9 ;  /* 0x0000000918097221 */ /* 0x048fe20000000100 */
[----:B------:R-:W-:Y:S01]  /*0bf0*/  FADD R11, -R24, R11 ;  /* 0x0000000b180b7221 */ /* 0x000fe20000000100 */
[----:B------:R-:W-:Y:S01]  /*0c00*/  FFMA R12, R5, R5, R12 ;  /* 0x00000005050c7223 */ /* 0x000fe2000000000c */
[----:B------:R-:W-:-:S03]  /*0c10*/  FADD R5, R8, -R24 ;  /* 0x8000001808057221 */ /* 0x000fc60000000000 */
[----:B------:R-:W-:-:S04]  /*0c20*/  FFMA R12, R15, R15, R12 ;  /* 0x0000000f0f0c7223 */ /* 0x000fc8000000000c */
[----:B------:R-:W-:-:S04]  /*0c30*/  FFMA R12, R7, R7, R12 ;  /* 0x00000007070c7223 */ /* 0x000fc8000000000c */
[----:B------:R-:W-:Y:S01]  /*0c40*/  FFMA R12, R5, R5, R12 ;  /* 0x00000005050c7223 */ /* 0x000fe2000000000c */
[----:B------:R-:W-:-:S03]  /*0c50*/  FADD R5, -R24, R10 ;  /* 0x0000000a18057221 */ /* 0x000fc60000000100 */
[----:B------:R-:W-:-:S04]  /*0c60*/  FFMA R12, R9, R9, R12 ;  /* 0x00000009090c7223 */ /* 0x000fc8000000000c */
[----:B------:R-:W-:-:S04]  /*0c70*/  FFMA R12, R5, R5, R12 ;  /* 0x00000005050c7223 */ /* 0x000fc8000000000c */
[----:B------:R-:W-:-:S07]  /*0c80*/  FFMA R12, R11, R11, R12 ;  /* 0x0000000b0b0c7223 */ /* 0x000fce000000000c */
.L_x_15:
[----:B------:R-:W-:Y:S05]  /*0c90*/  BSYNC.RECONVERGENT B1 ;  /* 0x0000000000017941 */ /* 0x000fea0003800200 */
.L_x_14:
[----:B------:R-:W-:Y:S05]  /*0ca0*/  @!P1 BRA `(.L_x_10) ;  /* 0x0000000000789947 */ /* 0x000fea0003800000 */
[----:B------:R-:W-:Y:S01]  /*0cb0*/  ISETP.GE.U32.AND P0, PT, R14, 0x4, PT ;  /* 0x000000040e00780c */ /* 0x000fe20003f06070 */
[----:B------:R-:W-:Y:S01]  /*0cc0*/  BSSY.RECONVERGENT B1, `(.L_x_16) ;  /* 0x000000f000017945 */ /* 0x000fe20003800200 */
[----:B------:R-:W-:-:S04]  /*0cd0*/  LOP3.LUT R10, R27, 0x3, RZ, 0xc0, !PT ;  /* 0x000000031b0a7812 */ /* 0x000fc800078ec0ff */
[----:B------:R-:W-:-:S07]  /*0ce0*/  ISETP.NE.AND P1, PT, R10, RZ, PT ;  /* 0x000000ff0a00720c */ /* 0x000fce0003f25270 */
[----:B------:R-:W-:Y:S06]  /*0cf0*/  @!P0 BRA `(.L_x_17) ;  /* 0x00000000002c8947 */ /* 0x000fec0003800000 */
[----:B------:R-:W-:-:S06]  /*0d00*/  LEA R4, R26, R1, 0x2 ;  /* 0x000000011a047211 */ /* 0x000fcc00078e10ff */
[----:B0-----:R-:W2:Y:S01]  /*0d10*/  LDL.128 R4, [R4] ;  /* 0x0000000004047983 */ /* 0x001ea20000100c00 */
[----:B------:R-:W-:Y:S02]  /*0d20*/  VIADD R26, R26, 0x4 ;  /* 0x000000041a1a7836 */ /* 0x000fe40000000000 */
[----:B--2---:R-:W-:Y:S01]  /*0d30*/  FADD R9, R4, -R24 ;  /* 0x8000001804097221 */ /* 0x004fe20000000000 */
[C---:B------:R-:W-:Y:S01]  /*0d40*/  FADD R8, -R24.reuse, R5 ;  /* 0x0000000518087221 */ /* 0x040fe20000000100 */
[C---:B------:R-:W-:Y:S02]  /*0d50*/  FADD R6, -R24.reuse, R6 ;  /* 0x0000000618067221 */ /* 0x040fe40000000100 */
[----:B------:R-:W-:Y:S01]  /*0d60*/  FFMA R9, R9, R9, R12 ;  /* 0x0000000909097223 */ /* 0x000fe2000000000c */
[----:B------:R-:W-:-:S03]  /*0d70*/  FADD R12, -R24, R7 ;  /* 0x00000007180c7221 */ /* 0x000fc60000000100 */
[----:B------:R-:W-:-:S04]  /*0d80*/  FFMA R9, R8, R8, R9 ;  /* 0x0000000808097223 */ /* 0x000fc80000000009 */
[----:B------:R-:W-:-:S04]  /*0d90*/  FFMA R9, R6, R6, R9 ;  /* 0x0000000606097223 */ /* 0x000fc80000000009 */
[----:B------:R-:W-:-:S07]  /*0da0*/  FFMA R12, R12, R12, R9 ;  /* 0x0000000c0c0c7223 */ /* 0x000fce0000000009 */
.L_x_17:
[----:B------:R-:W-:Y:S05]  /*0db0*/  BSYNC.RECONVERGENT B1 ;  /* 0x0000000000017941 */ /* 0x000fea0003800200 */
.L_x_16:
[----:B------:R-:W-:Y:S05]  /*0dc0*/  @!P1 BRA `(.L_x_10) ;  /* 0x0000000000309947 */ /* 0x000fea0003800000 */
[----:B------:R-:W-:-:S05]  /*0dd0*/  LEA R26, R26, R1, 0x2 ;  /* 0x000000011a1a7211 */ /* 0x000fca00078e10ff */
[----:B------:R-:W0:Y:S01]  /*0de0*/  LDL.64 R4, [R26] ;  /* 0x000000001a047983 */ /* 0x000e220000100a00 */
[----:B------:R-:W-:Y:S01]  /*0df0*/  ISETP.NE.AND P0, PT, R10, 0x1, PT ;  /* 0x000000010a00780c */ /* 0x000fe20003f05270 */
[----:B0-----:R-:W-:-:S04]  /*0e00*/  FADD R7, R4, -R24 ;  /* 0x8000001804077221 */ /* 0x001fc80000000000 */
[----:B------:R-:W-:-:S08]  /*0e10*/  FFMA R12, R7, R7, R12 ;  /* 0x00000007070c7223 */ /* 0x000fd0000000000c */
[----:B------:R-:W-:Y:S05]  /*0e20*/  @!P0 BRA `(.L_x_10) ;  /* 0x0000000000188947 */ /* 0x000fea0003800000 */
[----:B------:R-:W2:Y:S01]  /*0e30*/  LDL R7, [R26+0x8] ;  /* 0x000008001a077983 */ /* 0x000ea20000100800 */
[----:B------:R-:W-:Y:S01]  /*0e40*/  ISETP.NE.AND P0, PT, R10, 0x2, PT ;  /* 0x000000020a00780c */ /* 0x000fe20003f05270 */
[----:B------:R-:W-:-:S04]  /*0e50*/  FADD R5, -R24, R5 ;  /* 0x0000000518057221 */ /* 0x000fc80000000100 */
[----:B------:R-:W-:-:S08]  /*0e60*/  FFMA R12, R5, R5, R12 ;  /* 0x00000005050c7223 */ /* 0x000fd0000000000c */
[----:B--2---:R-:W-:-:S04]  /*0e70*/  @P0 FADD R5, -R24, R7 ;  /* 0x0000000718050221 */ /* 0x004fc80000000100 */
[----:B------:R-:W-:-:S07]  /*0e80*/  @P0 FFMA R12, R5, R5, R12 ;  /* 0x00000005050c0223 */ /* 0x000fce000000000c */
.L_x_10:
[----:B------:R-:W-:Y:S05]  /*0e90*/  BSYNC.RECONVERGENT B0 ;  /* 0x0000000000007941 */ /* 0x000fea0003800200 */
.L_x_9:
[----:B------:R-:W-:-:S03]  /*0ea0*/  UMOV UR4, 0xffffffff ;  /* 0xffffffff00047882 */ /* 0x000fc60000000000 */
[----:B------:R-:W-:Y:S05]  /*0eb0*/  BRA.DIV UR4, `(.L_x_18) ;  /* 0x0000000e04347947 */ /* 0x000fea000b800000 */
[----:B------:R-:W1:Y:S02]  /*0ec0*/  SHFL.BFLY PT, R5, R12, 0x10, 0x1f ;  /* 0x0e001f000c057f89 */ /* 0x000e6400000e0000 */
[----:B-1----:R-:W-:-:S05]  /*0ed0*/  FADD R5, R5, R12 ;  /* 0x0000000c05057221 */ /* 0x002fca0000000000 */
[----:B------:R-:W1:Y:S02]  /*0ee0*/  SHFL.BFLY PT, R4, R5, 0x8, 0x1f ;  /* 0x0d001f0005047f89 */ /* 0x000e6400000e0000 */
[----:B-1----:R-:W-:-:S05]  /*0ef0*/  FADD R4, R5, R4 ;  /* 0x0000000405047221 */ /* 0x002fca0000000000 */
[----:B0-----:R-:W0:Y:S02]  /*0f00*/  SHFL.BFLY PT, R7, R4, 0x4, 0x1f ;  /* 0x0c801f0004077f89 */ /* 0x001e2400000e0000 */
[----:B0-----:R-:W-:-:S05]  /*0f10*/  FADD R7, R4, R7 ;  /* 0x0000000704077221 */ /* 0x001fca0000000000 */
[----:B------:R-:W0:Y:S02]  /*0f20*/  SHFL.BFLY PT, R6, R7, 0x2, 0x1f ;  /* 0x0c401f0007067f89 */ /* 0x000e2400000e0000 */
[----:B0-----:R-:W-:-:S05]  /*0f30*/  FADD R6, R7, R6 ;  /* 0x0000000607067221 */ /* 0x001fca0000000000 */
[----:B------:R0:W1:Y:S02]  /*0f40*/  SHFL.BFLY PT, R9, R6, 0x1, 0x1f ;  /* 0x0c201f0006097f89 */ /* 0x00006400000e0000 */
.L_x_46:
[----:B------:R-:W2:Y:S01]  /*0f50*/  MUFU.RCP R4, R23 ;  /* 0x0000001700047308 */ /* 0x000ea20000001000 */
[----:B-1----:R-:W-:Y:S01]  /*0f60*/  FADD R8, R6, R9 ;  /* 0x0000000906087221 */ /* 0x002fe20000000000 */
[----:B------:R-:W-:Y:S06]  /*0f70*/  BSSY.RECONVERGENT B0, `(.L_x_19) ;  /* 0x000000b000007945 */ /* 0x000fec0003800200 */
[----:B------:R-:W1:Y:S01]  /*0f80*/  FCHK P0, R8, R23 ;  /* 0x0000001708007302 */ /* 0x000e620000000000 */
[----:B--2---:R-:W-:-:S04]  /*0f90*/  FFMA R5, -R23, R4, 1 ;  /* 0x3f80000017057423 */ /* 0x004fc80000000104 */
[----:B------:R-:W-:-:S04]  /*0fa0*/  FFMA R4, R4, R5, R4 ;  /* 0x0000000504047223 */ /* 0x000fc80000000004 */
[----:B------:R-:W-:-:S04]  /*0fb0*/  FFMA R5, R4, R8, RZ ;  /* 0x0000000804057223 */ /* 0x000fc800000000ff */
[----:B0-----:R-:W-:-:S04]  /*0fc0*/  FFMA R6, -R23, R5, R8 ;  /* 0x0000000517067223 */ /* 0x001fc80000000108 */
[----:B------:R-:W-:Y:S01]  /*0fd0*/  FFMA R4, R4, R6, R5 ;  /* 0x0000000604047223 */ /* 0x000fe20000000005 */
[----:B-1----:R-:W-:Y:S06]  /*0fe0*/  @!P0 BRA `(.L_x_20) ;  /* 0x00000000000c8947 */ /* 0x002fec0003800000 */
[----:B------:R-:W-:Y:S02]  /*0ff0*/  MOV R4, R8 ;  /* 0x0000000800047202 */ /* 0x000fe40000000f00 */
[----:B------:R-:W-:-:S07]  /*1000*/  MOV R6, 0x1020 ;  /* 0x0000102000067802 */ /* 0x000fce0000000f00 */
[----:B------:R-:W-:Y:S05]  /*1010*/  CALL.REL.NOINC `($__internal_0_$__cuda_sm3x_div_rn_noftz_f32_slowpath) ;  /* 0x0000000c00807944 */ /* 0x000fea0003c00000 */
.L_x_20:
[----:B------:R-:W-:Y:S05]  /*1020*/  BSYNC.RECONVERGENT B0 ;  /* 0x0000000000007941 */ /* 0x000fea0003800200 */
.L_x_19:
[----:B------:R-:W-:Y:S04]  /*1030*/  BSSY.RECONVERGENT B0, `(.L_x_21) ;  /* 0x000005a000007945 */ /* 0x000fe80003800200 */
[----:B------:R-:W-:Y:S05]  /*1040*/  @!P3 BRA `(.L_x_22) ;  /* 0x000000040060b947 */ /* 0x000fea0003800000 */
[----:B------:R-:W-:Y:S01]  /*1050*/  FADD R4, R4, 9.9999997473787516356e-06 ;  /* 0x3727c5ac04047421 */ /* 0x000fe20000000000 */
[C---:B------:R-:W-:Y:S01]  /*1060*/  ISETP.GE.U32.AND P1, PT, R27.reuse, 0x4, PT ;  /* 0x000000041b00780c */ /* 0x040fe20003f26070 */
[----:B------:R-:W-:Y:S01]  /*1070*/  BSSY.RECONVERGENT B1, `(.L_x_23) ;  /* 0x0000030000017945 */ /* 0x000fe20003800200 */
[----:B------:R-:W-:Y:S01]  /*1080*/  LOP3.LUT R15, R27, 0x3, RZ, 0xc0, !PT ;  /* 0x000000031b0f7812 */ /* 0x000fe200078ec0ff */
[----:B------:R-:W-:Y:S01]  /*1090*/  IMAD.MOV.U32 R16, RZ, RZ, RZ ;  /* 0x000000ffff107224 */ /* 0x000fe200078e00ff */
[----:B------:R-:W-:Y:S02]  /*10a0*/  FSETP.GEU.AND P0, PT, |R4|, 1.175494350822287508e-38, PT ;  /* 0x008000000400780b */ /* 0x000fe40003f0e200 */
[----:B------:R-:W-:-:S11]  /*10b0*/  ISETP.NE.AND P3, PT, R15, RZ, PT ;  /* 0x000000ff0f00720c */ /* 0x000fd60003f65270 */
[----:B------:R-:W-:-:S04]  /*10c0*/  @!P0 FMUL R4, R4, 16777216 ;  /* 0x4b80000004048820 */ /* 0x000fc80000400000 */
[----:B------:R-:W0:Y:S02]  /*10d0*/  MUFU.RSQ R14, R4 ;  /* 0x00000004000e7308 */ /* 0x000e240000001400 */
[----:B0-----:R-:W-:Y:S01]  /*10e0*/  @!P0 FMUL R14, R14, 4096 ;  /* 0x458000000e0e8820 */ /* 0x001fe20000400000 */
[----:B------:R-:W-:Y:S06]  /*10f0*/  @!P1 BRA `(.L_x_24) ;  /* 0x00000000009c9947 */ /* 0x000fec0003800000 */
[----:B------:R-:W-:Y:S01]  /*1100*/  HFMA2 R17, -RZ, RZ, 0, 0 ;  /* 0x00000000ff117431 */ /* 0x000fe200000001ff */
[----:B------:R-:W-:-:S07]  /*1110*/  LOP3.LUT R16, R27, 0x1ffffffc, RZ, 0xc0, !PT ;  /* 0x1ffffffc1b107812 */ /* 0x000fce00078ec0ff */
.L_x_25:
[----:B0-----:R-:W0:Y:S01]  /*1120*/  LDC.64 R10, c[0x0][0x390] ;  /* 0x0000e400ff0a7b82 */ /* 0x001e220000000a00 */
[C---:B------:R-:W-:Y:S01]  /*1130*/  IMAD R18, R17.reuse, 0x4, R1 ;  /* 0x0000000411127824 */ /* 0x040fe200078e0201 */
[----:B------:R-:W-:-:S04]  /*1140*/  LEA R27, R17, R0, 0x5 ;  /* 0x00000000111b7211 */ /* 0x000fc800078e28ff */
[----:B------:R-:W2:Y:S02]  /*1150*/  LDL.128 R4, [R18] ;  /* 0x0000000012047983 */ /* 0x000ea40000100c00 */
[----:B------:R-:W1:Y:S01]  /*1160*/  LDC.64 R8, c[0x0][0x398] ;  /* 0x0000e600ff087b82 */ /* 0x000e620000000a00 */
[----:B0-----:R-:W-:-:S05]  /*1170*/  IMAD.WIDE.U32 R12, R27, 0x4, R10 ;  /* 0x000000041b0c7825 */ /* 0x001fca00078e000a */
[----:B------:R-:W3:Y:S01]  /*1180*/  LDG.E R19, desc[UR6][R12.64] ;  /* 0x000000060c137981 */ /* 0x000ee2000c1e1900 */
[----:B-1----:R-:W-:-:S03]  /*1190*/  IMAD.WIDE.U32 R28, R27, 0x4, R8 ;  /* 0x000000041b1c7825 */ /* 0x002fc600078e0008 */
[----:B------:R0:W4:Y:S04]  /*11a0*/  LDG.E R26, desc[UR6][R12.64+0x80] ;  /* 0x000080060c1a7981 */ /* 0x000128000c1e1900 */
[----:B------:R-:W3:Y:S04]  /*11b0*/  LDG.E R12, desc[UR6][R28.64] ;  /* 0x000000061c0c7981 */ /* 0x000ee8000c1e1900 */
[----:B------:R-:W4:Y:S01]  /*11c0*/  LDG.E R29, desc[UR6][R28.64+0x80] ;  /* 0x000080061c1d7981 */ /* 0x000f22000c1e1900 */
[--C-:B--2---:R-:W-:Y:S01]  /*11d0*/  FADD R4, R4, -R24.reuse ;  /* 0x8000001804047221 */ /* 0x104fe20000000000 */
[----:B------:R-:W-:-:S03]  /*11e0*/  FADD R5, R5, -R24 ;  /* 0x8000001805057221 */ /* 0x000fc60000000000 */
[C---:B------:R-:W-:Y:S01]  /*11f0*/  FMUL R4, R14.reuse, R4 ;  /* 0x000000040e047220 */ /* 0x040fe20000400000 */
[----:B------:R-:W-:-:S03]  /*1200*/  FMUL R5, R14, R5 ;  /* 0x000000050e057220 */ /* 0x000fc60000400000 */
[----:B---3--:R-:W-:Y:S01]  /*1210*/  FFMA R4, R19, R4, R12 ;  /* 0x0000000413047223 */ /* 0x008fe2000000000c */
[C---:B------:R-:W-:Y:S02]  /*1220*/  IADD3 R19, PT, PT, R27.reuse, 0x40, RZ ;  /* 0x000000401b137810 */ /* 0x040fe40007ffe0ff */
[----:B------:R-:W-:-:S03]  /*1230*/  IADD3 R27, PT, PT, R27, 0x60, RZ ;  /* 0x000000601b1b7810 */ /* 0x000fc60007ffe0ff */
[----:B0-----:R-:W-:-:S04]  /*1240*/  IMAD.WIDE.U32 R12, R19, 0x4, R10 ;  /* 0x00000004130c7825 */ /* 0x001fc800078e000a */
[----:B----4-:R-:W-:Y:S01]  /*1250*/  FFMA R5, R26, R5, R29 ;  /* 0x000000051a057223 */ /* 0x010fe2000000001d */
[----:B------:R-:W-:Y:S01]  /*1260*/  IMAD.WIDE.U32 R28, R19, 0x4, R8 ;  /* 0x00000004131c7825 */ /* 0x000fe200078e0008 */
[----:B------:R-:W2:Y:S03]  /*1270*/  LDG.E R12, desc[UR6][R12.64] ;  /* 0x000000060c0c7981 */ /* 0x000ea6000c1e1900 */
[C---:B------:R-:W-:Y:S02]  /*1280*/  IMAD.WIDE.U32 R10, R27.reuse, 0x4, R10 ;  /* 0x000000041b0a7825 */ /* 0x040fe400078e000a */
[----:B------:R-:W2:Y:S02]  /*1290*/  LDG.E R29, desc[UR6][R28.64] ;  /* 0x000000061c1d7981 */ /* 0x000ea4000c1e1900 */
[----:B------:R-:W-:Y:S02]  /*12a0*/  IMAD.WIDE.U32 R8, R27, 0x4, R8 ;  /* 0x000000041b087825 */ /* 0x000fe400078e0008 */
[----:B------:R-:W3:Y:S04]  /*12b0*/  LDG.E R10, desc[UR6][R10.64] ;  /* 0x000000060a0a7981 */ /* 0x000ee8000c1e1900 */
[----:B------:R-:W3:Y:S01]  /*12c0*/  LDG.E R9, desc[UR6][R8.64] ;  /* 0x0000000608097981 */ /* 0x000ee2000c1e1900 */
[--C-:B------:R-:W-:Y:S01]  /*12d0*/  FADD R19, R6, -R24.reuse ;  /* 0x8000001806137221 */ /* 0x100fe20000000000 */
[----:B------:R-:W-:-:S03]  /*12e0*/  FADD R7, R7, -R24 ;  /* 0x8000001807077221 */ /* 0x000fc60000000000 */
[C---:B------:R-:W-:Y:S01]  /*12f0*/  FMUL R19, R14.reuse, R19 ;  /* 0x000000130e137220 */ /* 0x040fe20000400000 */
[----:B------:R-:W-:Y:S01]  /*1300*/  FMUL R7, R14, R7 ;  /* 0x000000070e077220 */ /* 0x000fe20000400000 */
[----:B------:R-:W-:-:S05]  /*1310*/  VIADD R17, R17, 0x4 ;  /* 0x0000000411117836 */ /* 0x000fca0000000000 */
[----:B------:R-:W-:Y:S01]  /*1320*/  ISETP.NE.AND P0, PT, R17, R16, PT ;  /* 0x000000101100720c */ /* 0x000fe20003f05270 */
[----:B--2---:R-:W-:Y:S01]  /*1330*/  FFMA R6, R12, R19, R29 ;  /* 0x000000130c067223 */ /* 0x004fe2000000001d */
[----:B---3--:R-:W-:-:S05]  /*1340*/  FFMA R7, R10, R7, R9 ;  /* 0x000000070a077223 */ /* 0x008fca0000000009 */
[----:B------:R0:W-:Y:S06]  /*1350*/  STL.128 [R18], R4 ;  /* 0x0000000412007387 */ /* 0x0001ec0000100c00 */
[----:B------:R-:W-:Y:S05]  /*1360*/  @P0 BRA `(.L_x_25) ;  /* 0xfffffffc006c0947 */ /* 0x000fea000383ffff */
.L_x_24:
[----:B------:R-:W-:Y:S05]  /*1370*/  BSYNC.RECONVERGENT B1 ;  /* 0x0000000000017941 */ /* 0x000fea0003800200 */
.L_x_23:
[----:B------:R-:W-:Y:S05]  /*1380*/  @!P3 BRA `(.L_x_22) ;  /* 0x000000000090b947 */ /* 0x000fea0003800000 */
[----:B0-----:R-:W0:Y:S01]  /*1390*/  LDC.64 R6, c[0x0][0x390] ;  /* 0x0000e400ff067b82 */ /* 0x001e220000000a00 */
[C---:B------:R-:W-:Y:S02]  /*13a0*/  LEA R12, R16.reuse, R1, 0x2 ;  /* 0x00000001100c7211 */ /* 0x040fe400078e10ff */
[----:B------:R-:W-:-:S03]  /*13b0*/  LEA R17, R16, R0, 0x5 ;  /* 0x0000000010117211 */ /* 0x000fc600078e28ff */
[----:B------:R-:W2:Y:S02]  /*13c0*/  LDL R13, [R12] ;  /* 0x000000000c0d7983 */ /* 0x000ea40000100800 */
[----:B------:R-:W1:Y:S01]  /*13d0*/  LDC.64 R4, c[0x0][0x398] ;  /* 0x0000e600ff047b82 */ /* 0x000e620000000a00 */
[----:B0-----:R-:W-:-:S06]  /*13e0*/  IMAD.WIDE.U32 R10, R17, 0x4, R6 ;  /* 0x00000004110a7825 */ /* 0x001fcc00078e0006 */
[----:B------:R-:W3:Y:S01]  /*13f0*/  LDG.E R10, desc[UR6][R10.64] ;  /* 0x000000060a0a7981 */ /* 0x000ee2000c1e1900 */
[----:B-1----:R-:W-:-:S06]  /*1400*/  IMAD.WIDE.U32 R8, R17, 0x4, R4 ;  /* 0x0000000411087825 */ /* 0x002fcc00078e0004 */
[----:B------:R-:W3:Y:S01]  /*1410*/  LDG.E R9, desc[UR6][R8.64] ;  /* 0x0000000608097981 */ /* 0x000ee2000c1e1900 */
[----:B------:R-:W-:Y:S01]  /*1420*/  ISETP.NE.AND P0, PT, R15, 0x1, PT ;  /* 0x000000010f00780c */ /* 0x000fe20003f05270 */
[----:B--2---:R-:W-:-:S04]  /*1430*/  FADD R13, R13, -R24 ;  /* 0x800000180d0d7221 */ /* 0x004fc80000000000 */
[----:B------:R-:W-:-:S04]  /*1440*/  FMUL R13, R14, R13 ;  /* 0x0000000d0e0d7220 */ /* 0x000fc80000400000 */
[----:B---3--:R-:W-:-:S05]  /*1450*/  FFMA R13, R10, R13, R9 ;  /* 0x0000000d0a0d7223 */ /* 0x008fca0000000009 */
[----:B------:R1:W-:Y:S01]  /*1460*/  STL [R12], R13 ;  /* 0x0000000d0c007387 */ /* 0x0003e20000100800 */
[----:B------:R-:W-:Y:S05]  /*1470*/  @!P0 BRA `(.L_x_22) ;  /* 0x0000000000548947 */ /* 0x000fea0003800000 */
[----:B------:R-:W-:Y:S01]  /*1480*/  ISETP.NE.AND P0, PT, R15, 0x2, PT ;  /* 0x000000020f00780c */ /* 0x000fe20003f05270 */
[----:B------:R-:W-:Y:S01]  /*1490*/  VIADD R9, R17, 0x20 ;  /* 0x0000002011097836 */ /* 0x000fe20000000000 */
[----:B------:R-:W2:Y:S03]  /*14a0*/  LDL R15, [R12+0x4] ;  /* 0x000004000c0f7983 */ /* 0x000ea60000100800 */
[----:B------:R-:W-:-:S04]  /*14b0*/  IMAD.WIDE.U32 R10, R9, 0x4, R6 ;  /* 0x00000004090a7825 */ /* 0x000fc800078e0006 */
[----:B------:R-:W-:Y:S02]  /*14c0*/  IMAD.WIDE.U32 R8, R9, 0x4, R4 ;  /* 0x0000000409087825 */ /* 0x000fe400078e0004 */
[----:B------:R-:W3:Y:S02]  /*14d0*/  LDG.E R10, desc[UR6][R10.64] ;  /* 0x000000060a0a7981 */ /* 0x000ee4000c1e1900 */
[----:B------:R-:W-:Y:S02]  /*14e0*/  @P0 IADD3 R17, PT, PT, R17, 0x40, RZ ;  /* 0x0000004011110810 */ /* 0x000fe40007ffe0ff */
[----:B-1----:R-:W4:Y:S03]  /*14f0*/  @P0 LDL R13, [R12+0x8] ;  /* 0x000008000c0d0983 */ /* 0x002f260000100800 */
[C---:B------:R-:W-:Y:S01]  /*1500*/  @P0 IMAD.WIDE.U32 R6, R17.reuse, 0x4, R6 ;  /* 0x0000000411060825 */ /* 0x040fe200078e0006 */
[----:B------:R-:W3:Y:S03]  /*1510*/  LDG.E R9, desc[UR6][R8.64] ;  /* 0x0000000608097981 */ /* 0x000ee6000c1e1900 */
[----:B------:R-:W-:-:S02]  /*1520*/  @P0 IMAD.WIDE.U32 R4, R17, 0x4, R4 ;  /* 0x0000000411040825 */ /* 0x000fc400078e0004 */
[----:B------:R-:W5:Y:S04]  /*1530*/  @P0 LDG.E R6, desc[UR6][R6.64] ;  /* 0x0000000606060981 */ /* 0x000f68000c1e1900 */
[----:B------:R-:W5:Y:S01]  /*1540*/  @P0 LDG.E R5, desc[UR6][R4.64] ;  /* 0x0000000604050981 */ /* 0x000f62000c1e1900 */
[----:B--2---:R-:W-:-:S04]  /*1550*/  FADD R15, -R24, R15 ;  /* 0x0000000f180f7221 */ /* 0x004fc80000000100 */
[----:B------:R-:W-:Y:S01]  /*1560*/  FMUL R15, R14, R15 ;  /* 0x0000000f0e0f7220 */ /* 0x000fe20000400000 */
[----:B----4-:R-:W-:-:S04]  /*1570*/  @P0 FADD R13, -R24, R13 ;  /* 0x0000000d180d0221 */ /* 0x010fc80000000100 */
[----:B------:R-:W-:Y:S01]  /*1580*/  @P0 FMUL R13, R14, R13 ;  /* 0x0000000d0e0d0220 */ /* 0x000fe20000400000 */
[----:B---3--:R-:W-:-:S03]  /*1590*/  FFMA R15, R10, R15, R9 ;  /* 0x0000000f0a0f7223 */ /* 0x008fc60000000009 */
[----:B-----5:R-:W-:Y:S02]  /*15a0*/  @P0 FFMA R13, R6, R13, R5 ;  /* 0x0000000d060d0223 */ /* 0x020fe40000000005 */
[----:B------:R2:W-:Y:S04]  /*15b0*/  STL [R12+0x4], R15 ;  /* 0x0000040f0c007387 */ /* 0x0005e80000100800 */
[----:B------:R2:W-:Y:S02]  /*15c0*/  @P0 STL [R12+0x8], R13 ;  /* 0x0000080d0c000387 */ /* 0x0005e40000100800 */
.L_x_22:
[----:B------:R-:W-:Y:S05]  /*15d0*/  BSYNC.RECONVERGENT B0 ;  /* 0x0000000000007941 */ /* 0x000fea0003800200 */
.L_x_21:
[----:B------:R-:W3:Y:S01]  /*15e0*/  LDCU UR4, c[0x0][0x3a4] ;  /* 0x00007480ff0477ac */ /* 0x000ee20008000800 */
[----:B------:R-:W-:Y:S01]  /*15f0*/  BSSY.RECONVERGENT B0, `(.L_x_26) ;  /* 0x000002f000007945 */ /* 0x000fe20003800200 */
[----:B---3--:R-:W-:-:S13]  /*1600*/  ISETP.GE.AND P0, PT, R0, UR4, PT ;  /* 0x0000000400007c0c */ /* 0x008fda000bf06270 */
[----:B------:R-:W-:Y:S05]  /*1610*/  @P0 BRA `(.L_x_27) ;  /* 0x0000000000b00947 */ /* 0x000fea0003800000 */
[----:B------:R-:W-:Y:S01]  /*1620*/  ISETP.GE.U32.AND P0, PT, R2, 0x60, PT ;  /* 0x000000600200780c */ /* 0x000fe20003f06070 */
[----:B------:R-:W-:Y:S01]  /*1630*/  BSSY.RECONVERGENT B1, `(.L_x_28) ;  /* 0x0000018000017945 */ /* 0x000fe20003800200 */
[----:B0-----:R-:W-:Y:S01]  /*1640*/  MOV R4, RZ ;  /* 0x000000ff00047202 */ /* 0x001fe20000000f00 */
[----:B------:R-:W-:-:S10]  /*1650*/  IMAD.MOV.U32 R10, RZ, RZ, R0 ;  /* 0x000000ffff0a7224 */ /* 0x000fd400078e0000 */
[----:B------:R-:W-:Y:S05]  /*1660*/  @!P0 BRA `(.L_x_29) ;  /* 0x0000000000508947 */ /* 0x000fea0003800000 */
[----:B-12---:R-:W-:Y:S01]  /*1670*/  HFMA2 R12, -RZ, RZ, 0, 0 ;  /* 0x00000000ff0c7431 */ /* 0x006fe200000001ff */
[----:B------:R-:W-:Y:S01]  /*1680*/  BSSY.RECONVERGENT B2, `(.L_x_30) ;  /* 0x0000011000027945 */ /* 0x000fe20003800200 */
[----:B------:R-:W-:-:S07]  /*1690*/  MOV R10, R0 ;  /* 0x00000000000a7202 */ /* 0x000fce0000000f00 */
.L_x_31:
[----:B0-----:R-:W-:Y:S01]  /*16a0*/  IMAD R4, R12, 0x4, R1 ;  /* 0x000000040c047824 */ /* 0x001fe200078e0201 */
[----:B------:R-:W0:Y:S05]  /*16b0*/  LDCU.64 UR4, c[0x0][0x388] ;  /* 0x00007100ff0477ac */ /* 0x000e2a0008000a00 */
[----:B------:R-:W2:Y:S01]  /*16c0*/  LDL.128 R4, [R4] ;  /* 0x0000000004047983 */ /* 0x000ea20000100c00 */
[----:B------:R-:W-:Y:S01]  /*16d0*/  IADD3 R9, P0, PT, R21, R10, RZ ;  /* 0x0000000a15097210 */ /* 0x000fe20007f1e0ff */
[----:B------:R-:W-:Y:S01]  /*16e0*/  VIADD R10, R10, 0x80 ;  /* 0x000000800a0a7836 */ /* 0x000fe20000000000 */
[----:B------:R-:W-:Y:S02]  /*16f0*/  IADD3 R12, PT, PT, R12, 0x4, RZ ;  /* 0x000000040c0c7810 */ /* 0x000fe40007ffe0ff */
[----:B------:R-:W-:-:S02]  /*1700*/  IADD3.X R14, PT, PT, RZ, R20, RZ, P0, !PT ;  /* 0x00000014ff0e7210 */ /* 0x000fc400007fe4ff */
[----:B0-----:R-:W-:-:S04]  /*1710*/  LEA R8, P0, R9, UR4, 0x2 ;  /* 0x0000000409087c11 */ /* 0x001fc8000f8010ff */
[----:B------:R-:W-:Y:S02]  /*1720*/  LEA.HI.X R9, R9, UR5, R14, 0x2, P0 ;  /* 0x0000000509097c11 */ /* 0x000fe400080f140e */
[----:B------:R-:W-:-:S03]  /*1730*/  ISETP.NE.AND P0, PT, R12, R3, PT ;  /* 0x000000030c00720c */ /* 0x000fc60003f05270 */
[----:B--2---:R0:W-:Y:S04]  /*1740*/  STG.E desc[UR6][R8.64], R4 ;  /* 0x0000000408007986 */ /* 0x0041e8000c101906 */
[----:B------:R0:W-:Y:S04]  /*1750*/  STG.E desc[UR6][R8.64+0x80], R5 ;  /* 0x0000800508007986 */ /* 0x0001e8000c101906 */
[----:B------:R0:W-:Y:S04]  /*1760*/  STG.E desc[UR6][R8.64+0x100], R6 ;  /* 0x0001000608007986 */ /* 0x0001e8000c101906 */
[----:B------:R0:W-:Y:S01]  /*1770*/  STG.E desc[UR6][R8.64+0x180], R7 ;  /* 0x0001800708007986 */ /* 0x0001e2000c101906 */
[----:B------:R-:W-:Y:S05]  /*1780*/  @P0 BRA `(.L_x_31) ;  /* 0xfffffffc00c40947 */ /* 0x000fea000383ffff */
[----:B------:R-:W-:Y:S05]  /*1790*/  BSYNC.RECONVERGENT B2 ;  /* 0x0000000000027941 */ /* 0x000fea0003800200 */
.L_x_30:
[----:B0-----:R-:W-:-:S07]  /*17a0*/  MOV R4, R3 ;  /* 0x0000000300047202 */ /* 0x001fce0000000f00 */
.L_x_29:
[----:B------:R-:W-:Y:S05]  /*17b0*/  BSYNC.RECONVERGENT B1 ;  /* 0x0000000000017941 */ /* 0x000fea0003800200 */
.L_x_28:
[----:B------:R-:W-:-:S04]  /*17c0*/  LEA.HI R5, R2, 0x1, RZ, 0x1b ;  /* 0x0000000102057811 */ /* 0x000fc800078fd8ff */
[----:B------:R-:W-:-:S04]  /*17d0*/  LOP3.LUT R11, R5, 0x3, RZ, 0xc0, !PT ;  /* 0x00000003050b7812 */ /* 0x000fc800078ec0ff */
[----:B------:R-:W-:-:S13]  /*17e0*/  ISETP.NE.AND P0, PT, R11, RZ, PT ;  /* 0x000000ff0b00720c */ /* 0x000fda0003f05270 */
[----:B------:R-:W-:Y:S05]  /*17f0*/  @!P0 BRA `(.L_x_27) ;  /* 0x0000000000388947 */ /* 0x000fea0003800000 */
[----:B------:R-:W-:Y:S01]  /*1800*/  LEA R8, R4, R1, 0x2 ;  /* 0x0000000104087211 */ /* 0x000fe200078e10ff */
[----:B------:R-:W0:Y:S04]  /*1810*/  LDCU.64 UR4, c[0x0][0x388] ;  /* 0x00007100ff0477ac */ /* 0x000e280008000a00 */
[----:B------:R-:W3:Y:S01]  /*1820*/  LDL.64 R4, [R8] ;  /* 0x0000000008047983 */ /* 0x000ee20000100a00 */
[----:B------:R-:W-:-:S05]  /*1830*/  IADD3 R21, P0, PT, R21, R10, RZ ;  /* 0x0000000a15157210 */ /* 0x000fca0007f1e0ff */
[----:B------:R-:W-:Y:S01]  /*1840*/  IMAD.X R20, RZ, RZ, R20, P0 ;  /* 0x000000ffff147224 */ /* 0x000fe200000e0614 */
[----:B0-----:R-:W-:-:S04]  /*1850*/  LEA R6, P0, R21, UR4, 0x2 ;  /* 0x0000000415067c11 */ /* 0x001fc8000f8010ff */
[----:B------:R-:W-:Y:S02]  /*1860*/  LEA.HI.X R7, R21, UR5, R20, 0x2, P0 ;  /* 0x0000000515077c11 */ /* 0x000fe400080f1414 */
[----:B------:R-:W-:-:S03]  /*1870*/  ISETP.NE.AND P0, PT, R11, 0x1, PT ;  /* 0x000000010b00780c */ /* 0x000fc60003f05270 */
[----:B---3--:R3:W-:Y:S10]  /*1880*/  STG.E desc[UR6][R6.64], R4 ;  /* 0x0000000406007986 */ /* 0x0087f4000c101906 */
[----:B------:R-:W-:Y:S05]  /*1890*/  @!P0 BRA `(.L_x_27) ;  /* 0x0000000000108947 */ /* 0x000fea0003800000 */
[----:B------:R-:W4:Y:S01]  /*18a0*/  LDL R9, [R8+0x8] ;  /* 0x0000080008097983 */ /* 0x000f220000100800 */
[----:B------:R-:W-:-:S03]  /*18b0*/  ISETP.NE.AND P0, PT, R11, 0x2, PT ;  /* 0x000000020b00780c */ /* 0x000fc60003f05270 */
[----:B------:R0:W-:Y:S10]  /*18c0*/  STG.E desc[UR6][R6.64+0x80], R5 ;  /* 0x0000800506007986 */ /* 0x0001f4000c101906 */
[----:B----4-:R0:W-:Y:S02]  /*18d0*/  @P0 STG.E desc[UR6][R6.64+0x100], R9 ;  /* 0x0001000906000986 */ /* 0x0101e4000c101906 */
.L_x_27:
[----:B------:R-:W-:Y:S05]  /*18e0*/  BSYNC.RECONVERGENT B0 ;  /* 0x0000000000007941 */ /* 0x000fea0003800200 */
.L_x_26:
[----:B------:R-:W-:Y:S05]  /*18f0*/  @!P2 BRA `(.L_x_32) ;  /* 0xffffffe8000ca947 */ /* 0x000fea000383ffff */
[----:B------:R-:W-:Y:S05]  /*1900*/  EXIT ;  /* 0x000000000000794d */ /* 0x000fea0003800000 */
.L_x_6:
[----:B------:R-:W-:Y:S01]  /*1910*/  HFMA2 R13, -RZ, RZ, 0, 9.5367431640625e-07 ;  /* 0x00000010ff0d7431 */ /* 0x000fe200000001ff */
[----:B------:R-:W-:Y:S01]  /*1920*/  BSSY B0, `(.L_x_33) ;  /* 0x0000007000007945 */ /* 0x000fe20003800000 */
[----:B------:R-:W-:Y:S01]  /*1930*/  MOV R11, R9 ;  /* 0x00000009000b7202 */ /* 0x000fe20000000f00 */
[----:B------:R-:W-:Y:S01]  /*1940*/  IMAD.MOV.U32 R14, RZ, RZ, 0x1f ;  /* 0x0000001fff0e7424 */ /* 0x000fe200078e00ff */
[----:B-1----:R-:W-:-:S07]  /*1950*/  MOV R10, 0xffffffff ;  /* 0xffffffff000a7802 */ /* 0x002fce0000000f00 */
[----:B0-----:R-:W-:Y:S05]  /*1960*/  WARPSYNC.COLLECTIVE R10, `(.L_x_34) ;  /* 0x000000000a087348 */ /* 0x001fea0003c00000 */
[----:B0-----:R0:W1:Y:S02]  /*1970*/  SHFL.BFLY P0, R8, R11, R13, R14 ;  /* 0x0c00000d0b087389 */ /* 0x001064000000000e */
[----:B01----:R-:W-:Y:S05]  /*1980*/  ENDCOLLECTIVE ;  /* 0x000000000000791b */ /* 0x003fea0003800000 */
.L_x_34:
[----:B------:R-:W-:Y:S05]  /*1990*/  BSYNC B0 ;  /* 0x0000000000007941 */ /* 0x000fea0003800000 */
.L_x_33:
[----:B------:R-:W-:Y:S01]  /*19a0*/  MOV R4, R8 ;  /* 0x0000000800047202 */ /* 0x000fe20000000f00 */
[----:B------:R-:W-:Y:S01]  /*19b0*/  HFMA2 R13, -RZ, RZ, 0, 4.76837158203125e-07 ;  /* 0x00000008ff0d7431 */ /* 0x000fe200000001ff */
[----:B------:R-:W-:Y:S01]  /*19c0*/  MOV R14, 0x1f ;  /* 0x0000001f000e7802 */ /* 0x000fe20000000f00 */
[----:B------:R-:W-:Y:S02]  /*19d0*/  IMAD.MOV.U32 R10, RZ, RZ, -0x1 ;  /* 0xffffffffff0a7424 */ /* 0x000fe400078e00ff */
[----:B------:R-:W-:-:S04]  /*19e0*/  FADD R4, R4, R9 ;  /* 0x0000000904047221 */ /* 0x000fc80000000000 */
[----:B------:R-:W-:-:S07]  /*19f0*/  IMAD.MOV.U32 R11, RZ, RZ, R4 ;  /* 0x000000ffff0b7224 */ /* 0x000fce00078e0004 */
[----:B------:R-:W-:Y:S05]  /*1a00*/  WARPSYNC.COLLECTIVE R10, `(.L_x_35) ;  /* 0x000000000a087348 */ /* 0x000fea0003c00000 */
[----:B------:R0:W1:Y:S02]  /*1a10*/  SHFL.BFLY P0, R8, R11, R13, R14 ;  /* 0x0c00000d0b087389 */ /* 0x000064000000000e */
[----:B01----:R-:W-:Y:S05]  /*1a20*/  ENDCOLLECTIVE ;  /* 0x000000000000791b */ /* 0x003fea0003800000 */
.L_x_35:
[----:B------:R-:W-:Y:S01]  /*1a30*/  IMAD.MOV.U32 R13, RZ, RZ, 0x4 ;  /* 0x00000004ff0d7424 */ /* 0x000fe200078e00ff */
[----:B------:R-:W-:-:S05]  /*1a40*/  MOV R5, R8 ;  /* 0x0000000800057202 */ /* 0x000fca0000000f00 */
[----:B------:R-:W-:-:S05]  /*1a50*/  FADD R5, R4, R5 ;  /* 0x0000000504057221 */ /* 0x000fca0000000000 */
[----:B------:R-:W-:-:S07]  /*1a60*/  MOV R11, R5 ;  /* 0x00000005000b7202 */ /* 0x000fce0000000f00 */
[----:B------:R-:W-:Y:S05]  /*1a70*/  WARPSYNC.COLLECTIVE R10, `(.L_x_36) ;  /* 0x000000000a087348 */ /* 0x000fea0003c00000 */
[----:B------:R0:W1:Y:S02]  /*1a80*/  SHFL.BFLY P0, R8, R11, R13, R14 ;  /* 0x0c00000d0b087389 */ /* 0x000064000000000e */
[----:B01----:R-:W-:Y:S05]  /*1a90*/  ENDCOLLECTIVE ;  /* 0x000000000000791b */ /* 0x003fea0003800000 */
.L_x_36:
[----:B------:R-:W-:Y:S01]  /*1aa0*/  IMAD.MOV.U32 R13, RZ, RZ, 0x2 ;  /* 0x00000002ff0d7424 */ /* 0x000fe200078e00ff */
[----:B------:R-:W-:-:S05]  /*1ab0*/  MOV R6, R8 ;  /* 0x0000000800067202 */ /* 0x000fca0000000f00 */
[----:B------:R-:W-:-:S05]  /*1ac0*/  FADD R6, R5, R6 ;  /* 0x0000000605067221 */ /* 0x000fca0000000000 */
[----:B------:R-:W-:-:S07]  /*1ad0*/  MOV R11, R6 ;  /* 0x00000006000b7202 */ /* 0x000fce0000000f00 */
[----:B------:R-:W-:Y:S05]  /*1ae0*/  WARPSYNC.COLLECTIVE R10, `(.L_x_37) ;  /* 0x000000000a087348 */ /* 0x000fea0003c00000 */
[----:B------:R0:W1:Y:S02]  /*1af0*/  SHFL.BFLY P0, R8, R11, R13, R14 ;  /* 0x0c00000d0b087389 */ /* 0x000064000000000e */
[----:B01----:R-:W-:Y:S05]  /*1b00*/  ENDCOLLECTIVE ;  /* 0x000000000000791b */ /* 0x003fea0003800000 */
.L_x_37:
[----:B------:R-:W-:Y:S01]  /*1b10*/  IMAD.MOV.U32 R13, RZ, RZ, 0x1 ;  /* 0x00000001ff0d7424 */ /* 0x000fe200078e00ff */
[----:B------:R-:W-:-:S05]  /*1b20*/  MOV R7, R8 ;  /* 0x0000000800077202 */ /* 0x000fca0000000f00 */
[----:B------:R-:W-:-:S05]  /*1b30*/  FADD R7, R6, R7 ;  /* 0x0000000706077221 */ /* 0x000fca0000000000 */
[----:B------:R-:W-:-:S07]  /*1b40*/  MOV R11, R7 ;  /* 0x00000007000b7202 */ /* 0x000fce0000000f00 */
[----:B------:R-:W-:Y:S05]  /*1b50*/  WARPSYNC.COLLECTIVE R10, `(.L_x_38) ;  /* 0x000000000a087348 */ /* 0x000fea0003c00000 */
[----:B------:R0:W1:Y:S02]  /*1b60*/  SHFL.BFLY P0, R8, R11, R13, R14 ;  /* 0x0c00000d0b087389 */ /* 0x000064000000000e */
[----:B01----:R-:W-:Y:S05]  /*1b70*/  ENDCOLLECTIVE ;  /* 0x000000000000791b */ /* 0x003fea0003800000 */
.L_x_38:
[----:B------:R-:W-:Y:S05]  /*1b80*/  BRA `(.L_x_39) ;  /* 0xffffffe800c47947 */ /* 0x000fea000383ffff */
.L_x_18:
[----:B------:R-:W-:Y:S01]  /*1b90*/  HFMA2 R13, -RZ, RZ, 0, 9.5367431640625e-07 ;  /* 0x00000010ff0d7431 */ /* 0x000fe200000001ff */
[----:B------:R-:W-:Y:S01]  /*1ba0*/  BSSY B0, `(.L_x_40) ;  /* 0x0000007000007945 */ /* 0x000fe20003800000 */
[----:B------:R-:W-:Y:S01]  /*1bb0*/  MOV R11, R12 ;  /* 0x0000000c000b7202 */ /* 0x000fe20000000f00 */
[----:B------:R-:W-:Y:S01]  /*1bc0*/  IMAD.MOV.U32 R14, RZ, RZ, 0x1f ;  /* 0x0000001fff0e7424 */ /* 0x000fe200078e00ff */
[----:B------:R-:W-:-:S07]  /*1bd0*/  MOV R10, 0xffffffff ;  /* 0xffffffff000a7802 */ /* 0x000fce0000000f00 */
[----:B0-----:R-:W-:Y:S05]  /*1be0*/  WARPSYNC.COLLECTIVE R10, `(.L_x_41) ;  /* 0x000000000a087348 */ /* 0x001fea0003c00000 */
[----:B------:R1:W2:Y:S02]  /*1bf0*/  SHFL.BFLY P0, R8, R11, R13, R14 ;  /* 0x0c00000d0b087389 */ /* 0x0002a4000000000e */
[----:B012---:R-:W-:Y:S05]  /*1c00*/  ENDCOLLECTIVE ;  /* 0x000000000000791b */ /* 0x007fea0003800000 */
.L_x_41:
[----:B------:R-:W-:Y:S05]  /*1c10*/  BSYNC B0 ;  /* 0x0000000000007941 */ /* 0x000fea0003800000 */
.L_x_40:
        /* <DEDUP_REMOVED lines=9> */
.L_x_42:
[----:B------:R-:W-:Y:S01]  /*1cb0*/  IMAD.MOV.U32 R13, RZ, RZ, 0x4 ;  /* 0x00000004ff0d7424 */ /* 0x000fe200078e00ff */
[----:B------:R-:W-:-:S05]  /*1cc0*/  MOV R4, R8 ;  /* 0x0000000800047202 */ /* 0x000fca0000000f00 */
[----:B------:R-:W-:-:S05]  /*1cd0*/  FADD R4, R5, R4 ;  /* 0x0000000405047221 */ /* 0x000fca0000000000 */
[----:B------:R-:W-:-:S07]  /*1ce0*/  MOV R11, R4 ;  /* 0x00000004000b7202 */ /* 0x000fce0000000f00 */
[----:B------:R-:W-:Y:S05]  /*1cf0*/  WARPSYNC.COLLECTIVE R10, `(.L_x_43) ;  /* 0x000000000a087348 */ /* 0x000fea0003c00000 */
[----:B------:R0:W1:Y:S02]  /*1d00*/  SHFL.BFLY P0, R8, R11, R13, R14 ;  /* 0x0c00000d0b087389 */ /* 0x000064000000000e */
[----:B01----:R-:W-:Y:S05]  /*1d10*/  ENDCOLLECTIVE ;  /* 0x000000000000791b */ /* 0x003fea0003800000 */
.L_x_43:
[----:B------:R-:W-:Y:S01]  /*1d20*/  IMAD.MOV.U32 R13, RZ, RZ, 0x2 ;  /* 0x00000002ff0d7424 */ /* 0x000fe200078e00ff */
[----:B------:R-:W-:-:S05]  /*1d30*/  MOV R7, R8 ;  /* 0x0000000800077202 */ /* 0x000fca0000000f00 */
[----:B------:R-:W-:-:S05]  /*1d40*/  FADD R7, R4, R7 ;  /* 0x0000000704077221 */ /* 0x000fca0000000000 */
[----:B------:R-:W-:-:S07]  /*1d50*/  MOV R11, R7 ;  /* 0x00000007000b7202 */ /* 0x000fce0000000f00 */
[----:B------:R-:W-:Y:S05]  /*1d60*/  WARPSYNC.COLLECTIVE R10, `(.L_x_44) ;  /* 0x000000000a087348 */ /* 0x000fea0003c00000 */
[----:B------:R0:W1:Y:S02]  /*1d70*/  SHFL.BFLY P0, R8, R11, R13, R14 ;  /* 0x0c00000d0b087389 */ /* 0x000064000000000e */
[----:B01----:R-:W-:Y:S05]  /*1d80*/  ENDCOLLECTIVE ;  /* 0x000000000000791b */ /* 0x003fea0003800000 */
.L_x_44:
[----:B------:R-:W-:Y:S01]  /*1d90*/  IMAD.MOV.U32 R13, RZ, RZ, 0x1 ;  /* 0x00000001ff0d7424 */ /* 0x000fe200078e00ff */
[----:B------:R-:W-:-:S05]  /*1da0*/  MOV R6, R8 ;  /* 0x0000000800067202 */ /* 0x000fca0000000f00 */
[----:B------:R-:W-:-:S05]  /*1db0*/  FADD R6, R7, R6 ;  /* 0x0000000607067221 */ /* 0x000fca0000000000 */
[----:B------:R-:W-:-:S07]  /*1dc0*/  MOV R11, R6 ;  /* 0x00000006000b7202 */ /* 0x000fce0000000f00 */
[----:B------:R-:W-:Y:S05]  /*1dd0*/  WARPSYNC.COLLECTIVE R10, `(.L_x_45) ;  /* 0x000000000a087348 */ /* 0x000fea0003c00000 */
[----:B------:R0:W1:Y:S02]  /*1de0*/  SHFL.BFLY P0, R8, R11, R13, R14 ;  /* 0x0c00000d0b087389 */ /* 0x000064000000000e */
[----:B01----:R-:W-:Y:S05]  /*1df0*/  ENDCOLLECTIVE ;  /* 0x000000000000791b */ /* 0x003fea0003800000 */
.L_x_45:
[----:B------:R-:W-:Y:S01]  /*1e00*/  MOV R9, R8 ;  /* 0x0000000800097202 */ /* 0x000fe20000000f00 */
[----:B------:R-:W-:Y:S06]  /*1e10*/  BRA `(.L_x_46) ;  /* 0xfffffff0004c7947 */ /* 0x000fec000383ffff */
        .weak           $__internal_0_$__cuda_sm3x_div_rn_noftz_f32_slowpath
        .type           $__internal_0_$__cuda_sm3x_div_rn_noftz_f32_slowpath,@function
        .size           $__internal_0_$__cuda_sm3x_div_rn_noftz_f32_slowpath,(.L_x_1829 - $__internal_0_$__cuda_sm3x_div_rn_noftz_f32_slowpath)
$__internal_0_$__cuda_sm3x_div_rn_noftz_f32_slowpath:
[----:B------:R-:W-:Y:S01]  /*1e20*/  SHF.R.U32.HI R5, RZ, 0x17, R23 ;  /* 0x00000017ff057819 */ /* 0x000fe20000011617 */
[----:B------:R-:W-:Y:S01]  /*1e30*/  BSSY.RECONVERGENT B1, `(.L_x_47) ;  /* 0x0000063000017945 */ /* 0x000fe20003800200 */
[----:B------:R-:W-:Y:S02]  /*1e40*/  SHF.R.U32.HI R7, RZ, 0x17, R4 ;  /* 0x00000017ff077819 */ /* 0x000fe40000011604 */
[----:B------:R-:W-:Y:S02]  /*1e50*/  LOP3.LUT R5, R5, 0xff, RZ, 0xc0, !PT ;  /* 0x000000ff05057812 */ /* 0x000fe400078ec0ff */
[----:B------:R-:W-:Y:S02]  /*1e60*/  LOP3.LUT R10, R7, 0xff, RZ, 0xc0, !PT ;  /* 0x000000ff070a7812 */ /* 0x000fe400078ec0ff */
[----:B------:R-:W-:Y:S02]  /*1e70*/  IADD3 R11, PT, PT, R5, -0x1, RZ ;  /* 0xffffffff050b7810 */ /* 0x000fe40007ffe0ff */
[----:B------:R-:W-:Y:S01]  /*1e80*/  MOV R9, R23 ;  /* 0x0000001700097202 */ /* 0x000fe20000000f00 */
[----:B------:R-:W-:Y:S01]  /*1e90*/  VIADD R8, R10, 0xffffffff ;  /* 0xffffffff0a087836 */ /* 0x000fe20000000000 */
[----:B------:R-:W-:-:S04]  /*1ea0*/  ISETP.GT.U32.AND P0, PT, R11, 0xfd, PT ;  /* 0x000000fd0b00780c */ /* 0x000fc80003f04070 */
[----:B------:R-:W-:-:S13]  /*1eb0*/  ISETP.GT.U32.OR P0, PT, R8, 0xfd, P0 ;  /* 0x000000fd0800780c */ /* 0x000fda0000704470 */
[----:B------:R-:W-:Y:S01]  /*1ec0*/  @!P0 MOV R7, RZ ;  /* 0x000000ff00078202 */ /* 0x000fe20000000f00 */
[----:B------:R-:W-:Y:S06]  /*1ed0*/  @!P0 BRA `(.L_x_48) ;  /* 0x00000000005c8947 */ /* 0x000fec0003800000 */
[----:B------:R-:W-:Y:S02]  /*1ee0*/  FSETP.GTU.FTZ.AND P0, PT, |R4|, +INF , PT ;  /* 0x7f8000000400780b */ /* 0x000fe40003f1c200 */
[----:B------:R-:W-:-:S04]  /*1ef0*/  FSETP.GTU.FTZ.AND P1, PT, |R23|, +INF , PT ;  /* 0x7f8000001700780b */ /* 0x000fc80003f3c200 */
[----:B------:R-:W-:-:S13]  /*1f00*/  PLOP3.LUT P0, PT, P0, P1, PT, 0xf8, 0x8f ;  /* 0x00000000008f781c */ /* 0x000fda0000703f70 */
[----:B------:R-:W-:Y:S05]  /*1f10*/  @P0 BRA `(.L_x_49) ;  /* 0x00000004004c0947 */ /* 0x000fea0003800000 */
[----:B------:R-:W-:-:S13]  /*1f20*/  LOP3.LUT P0, RZ, R9, 0x7fffffff, R4, 0xc8, !PT ;  /* 0x7fffffff09ff7812 */ /* 0x000fda000780c804 */
[----:B------:R-:W-:Y:S05]  /*1f30*/  @!P0 BRA `(.L_x_50) ;  /* 0x00000004003c8947 */ /* 0x000fea0003800000 */
[C---:B------:R-:W-:Y:S02]  /*1f40*/  FSETP.NEU.FTZ.AND P4, PT, |R4|.reuse, +INF , PT ;  /* 0x7f8000000400780b */ /* 0x040fe40003f9d200 */
[----:B------:R-:W-:Y:S02]  /*1f50*/  FSETP.NEU.FTZ.AND P1, PT, |R23|, +INF , PT ;  /* 0x7f8000001700780b */ /* 0x000fe40003f3d200 */
[----:B------:R-:W-:-:S11]  /*1f60*/  FSETP.NEU.FTZ.AND P0, PT, |R4|, +INF , PT ;  /* 0x7f8000000400780b */ /* 0x000fd60003f1d200 */
[----:B------:R-:W-:Y:S05]  /*1f70*/  @!P1 BRA !P4, `(.L_x_50) ;  /* 0x00000004002c9947 */ /* 0x000fea0006000000 */
[----:B------:R-:W-:-:S04]  /*1f80*/  LOP3.LUT P4, RZ, R4, 0x7fffffff, RZ, 0xc0, !PT ;  /* 0x7fffffff04ff7812 */ /* 0x000fc8000788c0ff */
[----:B------:R-:W-:-:S13]  /*1f90*/  PLOP3.LUT P1, PT, P1, P4, PT, 0x2f, 0xf2 ;  /* 0x0000000000f2781c */ /* 0x000fda0000f28577 */
[----:B------:R-:W-:Y:S05]  /*1fa0*/  @P1 BRA `(.L_x_51) ;  /* 0x0000000400181947 */ /* 0x000fea0003800000 */
[----:B------:R-:W-:-:S04]  /*1fb0*/  LOP3.LUT P1, RZ, R9, 0x7fffffff, RZ, 0xc0, !PT ;  /* 0x7fffffff09ff7812 */ /* 0x000fc8000782c0ff */
[----:B------:R-:W-:-:S13]  /*1fc0*/  PLOP3.LUT P0, PT, P0, P1, PT, 0x2f, 0xf2 ;  /* 0x0000000000f2781c */ /* 0x000fda0000702577 */
[----:B------:R-:W-:Y:S05]  /*1fd0*/  @P0 BRA `(.L_x_52) ;  /* 0x0000000400000947 */ /* 0x000fea0003800000 */
[----:B------:R-:W-:Y:S02]  /*1fe0*/  ISETP.GE.AND P0, PT, R8, RZ, PT ;  /* 0x000000ff0800720c */ /* 0x000fe40003f06270 */
[----:B------:R-:W-:-:S11]  /*1ff0*/  ISETP.GE.AND P1, PT, R11, RZ, PT ;  /* 0x000000ff0b00720c */ /* 0x000fd60003f26270 */
[----:B------:R-:W-:Y:S01]  /*2000*/  @P0 MOV R7, RZ ;  /* 0x000000ff00070202 */ /* 0x000fe20000000f00 */
[----:B------:R-:W-:Y:S02]  /*2010*/  @!P0 IMAD.MOV.U32 R7, RZ, RZ, -0x40 ;  /* 0xffffffc0ff078424 */ /* 0x000fe400078e00ff */
[----:B------:R-:W-:Y:S01]  /*2020*/  @!P0 FFMA R4, R4, 1.84467440737095516160e+19, RZ ;  /* 0x5f80000004048823 */ /* 0x000fe200000000ff */
[----:B------:R-:W-:Y:S02]  /*2030*/  @!P1 FFMA R9, R23, 1.84467440737095516160e+19, RZ ;  /* 0x5f80000017099823 */ /* 0x000fe400000000ff */
[----:B------:R-:W-:-:S07]  /*2040*/  @!P1 IADD3 R7, PT, PT, R7, 0x40, RZ ;  /* 0x0000004007079810 */ /* 0x000fce0007ffe0ff */
.L_x_48:
[----:B------:R-:W-:Y:S01]  /*2050*/  LEA R8, R5, 0xc0800000, 0x17 ;  /* 0xc080000005087811 */ /* 0x000fe200078eb8ff */
[----:B------:R-:W-:Y:S01]  /*2060*/  BSSY.RECONVERGENT B2, `(.L_x_53) ;  /* 0x0000036000027945 */ /* 0x000fe20003800200 */
[----:B------:R-:W-:Y:S02]  /*2070*/  IADD3 R10, PT, PT, R10, -0x7f, RZ ;  /* 0xffffff810a0a7810 */ /* 0x000fe40007ffe0ff */
[----:B------:R-:W-:-:S03]  /*2080*/  IADD3 R11, PT, PT, -R8, R9, RZ ;  /* 0x00000009080b7210 */ /* 0x000fc60007ffe1ff */
[C---:B------:R-:W-:Y:S01]  /*2090*/  IMAD R4, R10.reuse, -0x800000, R4 ;  /* 0xff8000000a047824 */ /* 0x040fe200078e0204 */
[----:B------:R-:W0:Y:S01]  /*20a0*/  MUFU.RCP R9, R11 ;  /* 0x0000000b00097308 */ /* 0x000e220000001000 */
[----:B------:R-:W-:Y:S01]  /*20b0*/  FADD.FTZ R13, -R11, -RZ ;  /* 0x800000ff0b0d7221 */ /* 0x000fe20000010100 */
[----:B------:R-:W-:-:S05]  /*20c0*/  IADD3 R10, PT, PT, R10, 0x7f, -R5 ;  /* 0x0000007f0a0a7810 */ /* 0x000fca0007ffe805 */
[----:B------:R-:W-:Y:S02]  /*20d0*/  IMAD.IADD R10, R10, 0x1, R7 ;  /* 0x000000010a0a7824 */ /* 0x000fe400078e0207 */
[----:B0-----:R-:W-:-:S04]  /*20e0*/  FFMA R8, R9, R13, 1 ;  /* 0x3f80000009087423 */ /* 0x001fc8000000000d */
[----:B------:R-:W-:-:S04]  /*20f0*/  FFMA R9, R9, R8, R9 ;  /* 0x0000000809097223 */ /* 0x000fc80000000009 */
[----:B------:R-:W-:-:S04]  /*2100*/  FFMA R8, R4, R9, RZ ;  /* 0x0000000904087223 */ /* 0x000fc800000000ff */
[----:B------:R-:W-:-:S04]  /*2110*/  FFMA R12, R13, R8, R4 ;  /* 0x000000080d0c7223 */ /* 0x000fc80000000004 */
[----:B------:R-:W-:-:S04]  /*2120*/  FFMA R8, R9, R12, R8 ;  /* 0x0000000c09087223 */ /* 0x000fc80000000008 */
[----:B------:R-:W-:-:S04]  /*2130*/  FFMA R13, R13, R8, R4 ;  /* 0x000000080d0d7223 */ /* 0x000fc80000000004 */
[----:B------:R-:W-:-:S05]  /*2140*/  FFMA R4, R9, R13, R8 ;  /* 0x0000000d09047223 */ /* 0x000fca0000000008 */
[----:B------:R-:W-:-:S04]  /*2150*/  SHF.R.U32.HI R5, RZ, 0x17, R4 ;  /* 0x00000017ff057819 */ /* 0x000fc80000011604 */
[----:B------:R-:W-:-:S04]  /*2160*/  LOP3.LUT R5, R5, 0xff, RZ, 0xc0, !PT ;  /* 0x000000ff05057812 */ /* 0x000fc800078ec0ff */
[----:B------:R-:W-:-:S04]  /*2170*/  IADD3 R11, PT, PT, R5, R10, RZ ;  /* 0x0000000a050b7210 */ /* 0x000fc80007ffe0ff */
[----:B------:R-:W-:-:S04]  /*2180*/  IADD3 R5, PT, PT, R11, -0x1, RZ ;  /* 0xffffffff0b057810 */ /* 0x000fc80007ffe0ff */
[----:B------:R-:W-:-:S13]  /*2190*/  ISETP.GE.U32.AND P0, PT, R5, 0xfe, PT ;  /* 0x000000fe0500780c */ /* 0x000fda0003f06070 */
[----:B------:R-:W-:Y:S05]  /*21a0*/  @!P0 BRA `(.L_x_54) ;  /* 0x0000000000808947 */ /* 0x000fea0003800000 */
[----:B------:R-:W-:-:S13]  /*21b0*/  ISETP.GT.AND P0, PT, R11, 0xfe, PT ;  /* 0x000000fe0b00780c */ /* 0x000fda0003f04270 */
[----:B------:R-:W-:Y:S05]  /*21c0*/  @P0 BRA `(.L_x_55) ;  /* 0x00000000006c0947 */ /* 0x000fea0003800000 */
[----:B------:R-:W-:-:S13]  /*21d0*/  ISETP.GE.AND P0, PT, R11, 0x1, PT ;  /* 0x000000010b00780c */ /* 0x000fda0003f06270 */
[----:B------:R-:W-:Y:S05]  /*21e0*/  @P0 BRA `(.L_x_56) ;  /* 0x0000000000740947 */ /* 0x000fea0003800000 */
[----:B------:R-:W-:Y:S02]  /*21f0*/  ISETP.GE.AND P0, PT, R11, -0x18, PT ;  /* 0xffffffe80b00780c */ /* 0x000fe40003f06270 */
[----:B------:R-:W-:-:S11]  /*2200*/  LOP3.LUT R4, R4, 0x80000000, RZ, 0xc0, !PT ;  /* 0x8000000004047812 */ /* 0x000fd600078ec0ff */
[----:B------:R-:W-:Y:S05]  /*2210*/  @!P0 BRA `(.L_x_56) ;  /* 0x0000000000688947 */ /* 0x000fea0003800000 */
[-CC-:B------:R-:W-:Y:S01]  /*2220*/  FFMA.RZ R5, R9, R13.reuse, R8.reuse ;  /* 0x0000000d09057223 */ /* 0x180fe2000000c008 */
[C---:B------:R-:W-:Y:S02]  /*2230*/  IADD3 R10, PT, PT, R11.reuse, 0x20, RZ ;  /* 0x000000200b0a7810 */ /* 0x040fe40007ffe0ff */
[----:B------:R-:W-:Y:S02]  /*2240*/  ISETP.NE.AND P4, PT, R11, RZ, PT ;  /* 0x000000ff0b00720c */ /* 0x000fe40003f85270 */
[----:B------:R-:W-:Y:S01]  /*2250*/  LOP3.LUT R7, R5, 0x7fffff, RZ, 0xc0, !PT ;  /* 0x007fffff05077812 */ /* 0x000fe200078ec0ff */
[CCC-:B------:R-:W-:Y:S01]  /*2260*/  FFMA.RP R5, R9.reuse, R13.reuse, R8.reuse ;  /* 0x0000000d09057223 */ /* 0x1c0fe20000008008 */
[----:B------:R-:W-:Y:S01]  /*2270*/  FFMA.RM R8, R9, R13, R8 ;  /* 0x0000000d09087223 */ /* 0x000fe20000004008 */
[----:B------:R-:W-:Y:S01]  /*2280*/  IMAD.MOV R9, RZ, RZ, -R11 ;  /* 0x000000ffff097224 */ /* 0x000fe200078e0a0b */
[----:B------:R-:W-:Y:S02]  /*2290*/  LOP3.LUT R7, R7, 0x800000, RZ, 0xfc, !PT ;  /* 0x0080000007077812 */ /* 0x000fe400078efcff */
[----:B------:R-:W-:-:S02]  /*22a0*/  ISETP.NE.AND P1, PT, R11, RZ, PT ;  /* 0x000000ff0b00720c */ /* 0x000fc40003f25270 */
[----:B------:R-:W-:Y:S02]  /*22b0*/  SHF.L.U32 R10, R7, R10, RZ ;  /* 0x0000000a070a7219 */ /* 0x000fe400000006ff */
[----:B------:R-:W-:Y:S02]  /*22c0*/  FSETP.NEU.FTZ.AND P0, PT, R5, R8, PT ;  /* 0x000000080500720b */ /* 0x000fe40003f1d000 */
[----:B------:R-:W-:Y:S02]  /*22d0*/  SEL R8, R9, RZ, P4 ;  /* 0x000000ff09087207 */ /* 0x000fe40002000000 */
[----:B------:R-:W-:Y:S02]  /*22e0*/  ISETP.NE.AND P1, PT, R10, RZ, P1 ;  /* 0x000000ff0a00720c */ /* 0x000fe40000f25270 */
[----:B------:R-:W-:Y:S02]  /*22f0*/  SHF.R.U32.HI R8, RZ, R8, R7 ;  /* 0x00000008ff087219 */ /* 0x000fe40000011607 */
[----:B------:R-:W-:-:S02]  /*2300*/  PLOP3.LUT P0, PT, P0, P1, PT, 0xf8, 0x8f ;  /* 0x00000000008f781c */ /* 0x000fc40000703f70 */
[----:B------:R-:W-:Y:S02]  /*2310*/  SHF.R.U32.HI R10, RZ, 0x1, R8 ;  /* 0x00000001ff0a7819 */ /* 0x000fe40000011608 */
[----:B------:R-:W-:-:S04]  /*2320*/  SEL R5, RZ, 0x1, !P0 ;  /* 0x00000001ff057807 */ /* 0x000fc80004000000 */
[----:B------:R-:W-:-:S04]  /*2330*/  LOP3.LUT R5, R5, 0x1, R10, 0xf8, !PT ;  /* 0x0000000105057812 */ /* 0x000fc800078ef80a */
[----:B------:R-:W-:-:S04]  /*2340*/  LOP3.LUT R5, R5, R8, RZ, 0xc0, !PT ;  /* 0x0000000805057212 */ /* 0x000fc800078ec0ff */
[----:B------:R-:W-:-:S04]  /*2350*/  IADD3 R5, PT, PT, R10, R5, RZ ;  /* 0x000000050a057210 */ /* 0x000fc80007ffe0ff */
[----:B------:R-:W-:Y:S01]  /*2360*/  LOP3.LUT R4, R5, R4, RZ, 0xfc, !PT ;  /* 0x0000000405047212 */ /* 0x000fe200078efcff */
[----:B------:R-:W-:Y:S06]  /*2370*/  BRA `(.L_x_56) ;  /* 0x0000000000107947 */ /* 0x000fec0003800000 */
.L_x_55:
[----:B------:R-:W-:-:S04]  /*2380*/  LOP3.LUT R4, R4, 0x80000000, RZ, 0xc0, !PT ;  /* 0x8000000004047812 */ /* 0x000fc800078ec0ff */
[----:B------:R-:W-:Y:S01]  /*2390*/  LOP3.LUT R4, R4, 0x7f800000, RZ, 0xfc, !PT ;  /* 0x7f80000004047812 */ /* 0x000fe200078efcff */
[----:B------:R-:W-:Y:S06]  /*23a0*/  BRA `(.L_x_56) ;  /* 0x0000000000047947 */ /* 0x000fec0003800000 */
.L_x_54:
[----:B------:R-:W-:-:S07]  /*23b0*/  LEA R4, R10, R4, 0x17 ;  /* 0x000000040a047211 */ /* 0x000fce00078eb8ff */
.L_x_56:
[----:B------:R-:W-:Y:S05]  /*23c0*/  BSYNC.RECONVERGENT B2 ;  /* 0x0000000000027941 */ /* 0x000fea0003800200 */
.L_x_53:
[----:B------:R-:W-:Y:S05]  /*23d0*/  BRA `(.L_x_57) ;  /* 0x0000000000207947 */ /* 0x000fea0003800000 */
.L_x_52:
[----:B------:R-:W-:-:S04]  /*23e0*/  LOP3.LUT R4, R9, 0x80000000, R4, 0x48, !PT ;  /* 0x8000000009047812 */ /* 0x000fc800078e4804 */
[----:B------:R-:W-:Y:S01]  /*23f0*/  LOP3.LUT R4, R4, 0x7f800000, RZ, 0xfc, !PT ;  /* 0x7f80000004047812 */ /* 0x000fe200078efcff */
[----:B------:R-:W-:Y:S06]  /*2400*/  BRA `(.L_x_57) ;  /* 0x0000000000147947 */ /* 0x000fec0003800000 */
.L_x_51:
[----:B------:R-:W-:Y:S01]  /*2410*/  LOP3.LUT R4, R9, 0x80000000, R4, 0x48, !PT ;  /* 0x8000000009047812 */ /* 0x000fe200078e4804 */
[----:B------:R-:W-:Y:S06]  /*2420*/  BRA `(.L_x_57) ;  /* 0x00000000000c7947 */ /* 0x000fec0003800000 */
.L_x_50:
[----:B------:R-:W0:Y:S01]  /*2430*/  MUFU.RSQ R4, -QNAN ;  /* 0xffc0000000047908 */ /* 0x000e220000001400 */
[----:B------:R-:W-:Y:S05]  /*2440*/  BRA `(.L_x_57) ;  /* 0x0000000000047947 */ /* 0x000fea0003800000 */
.L_x_49:
[----:B------:R-:W-:-:S07]  /*2450*/  FADD.FTZ R4, R4, R23 ;  /* 0x0000001704047221 */ /* 0x000fce0000010000 */
.L_x_57:
[----:B------:R-:W-:Y:S05]  /*2460*/  BSYNC.RECONVERGENT B1 ;  /* 0x0000000000017941 */ /* 0x000fea0003800200 */
.L_x_47:
[----:B------:R-:W-:-:S04]  /*2470*/  HFMA2 R7, -RZ, RZ, 0, 0 ;  /* 0x00000000ff077431 */ /* 0x000fc800000001ff */
[----:B0-----:R-:W-:Y:S05]  /*2480*/  RET.REL.NODEC R6 `(_Z16layer_norm_floatILi32ELi32EEvPfS0_S0_S0_ii) ;  /* 0xffffffd806dc7950 */ /* 0x001fea0003c3ffff */
.L_x_58:
[----:B------:R-:W-:-:S00]  /*2490*/  BRA `(.L_x_58) ;  /* 0xfffffffc00fc7947 */ /* 0x000fc0000383ffff */
[----:B------:R-:W-:-:S00]  /*24a0*/  NOP ;  /* 0x0000000000007918 */ /* 0x000fc00000000000 */
        /* <DEDUP_REMOVED lines=13> */
.L_x_1829:


//--------------------- .text._Z16layer_norm_floatILi32ELi31EEvPfS0_S0_S0_ii --------------------------
	.section	.text._Z16layer_norm_floatILi32ELi31EEvPfS0_S0_S0_ii,"ax",@progbits
	.align	128
        .global         _Z16layer_norm_floatILi32ELi31EEvPfS0_S0_S0_ii
        .type           _Z16layer_norm_floatILi32ELi31EEvPfS0_S0_S0_ii,@function
        .size           _Z16layer_norm_floatILi32ELi31EEvPfS0_S0_S0_ii,(.L_x_1830 - _Z16layer_norm_floatILi32ELi31EEvPfS0_S0_S0_ii)
        .other          _Z16layer_norm_floatILi32ELi31EEvPfS0_S0_S0_ii,@"STO_CUDA_ENTRY STV_DEFAULT"
_Z16layer_norm_floatILi32ELi31EEvPfS0_S0_S0_ii:
.text._Z16layer_norm_floatILi32ELi31EEvPfS0_S0_S0_ii:
        /* <DEDUP_REMOVED lines=11> */
[----:B------:R-:W2:Y:S01]  /*00b0*/  LDCU.64 UR4, c[0x0][0x380] ;  /* 0x00007000ff0477ac */ /* 0x000ea20008000a00 */
[----:B------:R-:W3:Y:S01]  /*00c0*/  LDCU UR6, c[0x0][0x370] ;  /* 0x00006e00ff0677ac */ /* 0x000ee20008000800 */
[----:B------:R-:W4:Y:S01]  /*00d0*/  LDCU.64 UR8, c[0x0][0x358] ;  /* 0x00006b00ff0877ac */ /* 0x000f220008000a00 */
[----:B-1----:R-:W-:Y:S01]  /*00e0*/  I2FP.F32.S32 R21, UR7 ;  /* 0x0000000700157c45 */ /* 0x002fe20008201400 */
[----:B--2---:R-:W-:Y:S01]  /*00f0*/  UIADD3 UR4, UP0, UPT, UR4, 0x100, URZ ;  /* 0x0000010004047890 */ /* 0x004fe2000ff1e0ff */
[----:B---3--:R-:W-:-:S03]  /*0100*/  IMAD R3, R3, UR6, RZ ;  /* 0x0000000603037c24 */ /* 0x008fc6000f8e02ff */
[----:B------:R-:W-:Y:S01]  /*0110*/  UIADD3.X UR5, UPT, UPT, URZ, UR5, URZ, UP0, !UPT ;  /* 0x00000005ff057290 */ /* 0x000fe200087fe4ff */
[----:B0-----:R-:W-:-:S04]  /*0120*/  LOP3.LUT R2, RZ, R0, RZ, 0x33, !PT ;  /* 0x00000000ff027212 */ /* 0x001fc800078e33ff */
[----:B------:R-:W-:-:S04]  /*0130*/  IADD3 R2, PT, PT, R2, UR7, RZ ;  /* 0x0000000702027c10 */ /* 0x000fc8000fffe0ff */
[----:B------:R-:W-:-:S04]  /*0140*/  LEA.HI R5, R2, 0x1, RZ, 0x1b ;  /* 0x0000000102057811 */ /* 0x000fc800078fd8ff */
[C---:B------:R-:W-:Y:S02]  /*0150*/  LOP3.LUT R4, R5.reuse, 0x3, RZ, 0xc0, !PT ;  /* 0x0000000305047812 */ /* 0x040fe400078ec0ff */
[----:B----4-:R-:W-:-:S07]  /*0160*/  LOP3.LUT R5, R5, 0xffffffc, RZ, 0xc0, !PT ;  /* 0x0ffffffc05057812 */ /* 0x010fce00078ec0ff */
.L_x_91:
[----:B0-----:R-:W0:Y:S01]  /*0170*/  LDCU.64 UR6, c[0x0][0x3a0] ;  /* 0x00007400ff0677ac */ /* 0x001e220008000a00 */
[----:B------:R-:W-:Y:S01]  /*0180*/  BSSY.RECONVERGENT B0, `(.L_x_59) ;  /* 0x0000046000007945 */ /* 0x000fe20003800200 */
[----:B-1234-:R-:W-:Y:S01]  /*0190*/  HFMA2 R6, -RZ, RZ, 0, 0 ;  /* 0x00000000ff067431 */ /* 0x01efe200000001ff */
[----:B------:R-:W-:Y:S02]  /*01a0*/  MOV R9, RZ ;  /* 0x000000ff00097202 */ /* 0x000fe40000000f00 */
[----:B0-----:R-:W-:Y:S01]  /*01b0*/  ISETP.GE.AND P0, PT, R0, UR7, PT ;  /* 0x0000000700007c0c */ /* 0x001fe2000bf06270 */
[----:B------:R-:W-:Y:S02]  /*01c0*/  IMAD R7, R22, UR7, RZ ;  /* 0x0000000716077c24 */ /* 0x000fe4000f8e02ff */
[----:B------:R-:W-:-:S03]  /*01d0*/  IMAD.IADD R22, R3, 0x1, R22 ;  /* 0x0000000103167824 */ /* 0x000fc600078e0216 */
[----:B------:R-:W-:Y:S02]  /*01e0*/  SHF.R.S32.HI R8, RZ, 0x1f, R7 ;  /* 0x0000001fff087819 */ /* 0x000fe40000011407 */
[----:B------:R-:W-:-:S05]  /*01f0*/  ISETP.GE.AND P2, PT, R22, UR6, PT ;  /* 0x0000000616007c0c */ /* 0x000fca000bf46270 */
[----:B------:R-:W-:Y:S08]  /*0200*/  @P0 BRA `(.L_x_60) ;  /* 0x0000000000f40947 */ /* 0x000ff00003800000 */
[----:B------:R-:W-:Y:S01]  /*0210*/  ISETP.GE.U32.AND P0, PT, R2, 0x60, PT ;  /* 0x000000600200780c */ /* 0x000fe20003f06070 */
[----:B------:R-:W-:Y:S01]  /*0220*/  BSSY.RECONVERGENT B1, `(.L_x_61) ;  /* 0x0000023000017945 */ /* 0x000fe20003800200 */
[----:B------:R-:W-:Y:S01]  /*0230*/  IMAD.MOV.U32 R9, RZ, RZ, RZ ;  /* 0x000000ffff097224 */ /* 0x000fe200078e00ff */
[----:B------:R-:W-:Y:S02]  /*0240*/  MOV R12, RZ ;  /* 0x000000ff000c7202 */ /* 0x000fe40000000f00 */
[----:B------:R-:W-:-:S08]  /*0250*/  MOV R16, R0 ;  /* 0x0000000000107202 */ /* 0x000fd00000000f00 */
[----:B------:R-:W-:Y:S05]  /*0260*/  @!P0 BRA `(.L_x_62) ;  /* 0x0000000000788947 */ /* 0x000fea0003800000 */
[-C--:B------:R-:W-:Y:S01]  /*0270*/  IADD3 R20, P0, PT, R7, R0.reuse, RZ ;  /* 0x0000000007147210 */ /* 0x080fe20007f1e0ff */
[----:B------:R-:W-:Y:S01]  /*0280*/  BSSY.RECONVERGENT B2, `(.L_x_63) ;  /* 0x000001b000027945 */ /* 0x000fe20003800200 */
[----:B------:R-:W-:Y:S02]  /*0290*/  IADD3 R6, PT, PT, -R5, RZ, RZ ;  /* 0x000000ff05067210 */ /* 0x000fe40007ffe1ff */
[----:B------:R-:W-:Y:S01]  /*02a0*/  IADD3 R19, PT, PT, R1, 0x8, RZ ;  /* 0x0000000801137810 */ /* 0x000fe20007ffe0ff */
[----:B------:R-:W-:Y:S01]  /*02b0*/  IMAD.X R9, RZ, RZ, R8, P0 ;  /* 0x000000ffff097224 */ /* 0x000fe200000e0608 */
[C---:B------:R-:W-:Y:S02]  /*02c0*/  LEA R17, P0, R20.reuse, UR4, 0x2 ;  /* 0x0000000414117c11 */ /* 0x040fe4000f8010ff */
[----:B------:R-:W-:Y:S02]  /*02d0*/  MOV R16, R0 ;  /* 0x0000000000107202 */ /* 0x000fe40000000f00 */
[----:B------:R-:W-:Y:S01]  /*02e0*/  LEA.HI.X R20, R20, UR5, R9, 0x2, P0 ;  /* 0x0000000514147c11 */ /* 0x000fe200080f1409 */
[----:B------:R-:W-:-:S08]  /*02f0*/  IMAD.MOV.U32 R9, RZ, RZ, RZ ;  /* 0x000000ffff097224 */ /* 0x000fd000078e00ff */
.L_x_64:
[----:B------:R-:W-:Y:S01]  /*0300*/  MOV R10, R17 ;  /* 0x00000011000a7202 */ /* 0x000fe20000000f00 */
[----:B------:R-:W-:-:S05]  /*0310*/  IMAD.MOV.U32 R11, RZ, RZ, R20 ;  /* 0x000000ffff0b7224 */ /* 0x000fca00078e0014 */
[----:B------:R-:W2:Y:S04]  /*0320*/  LDG.E R12, desc[UR8][R10.64+-0x100] ;  /* 0xffff00080a0c7981 */ /* 0x000ea8000c1e1900 */
[----:B------:R-:W3:Y:S04]  /*0330*/  LDG.E R13, desc[UR8][R10.64+-0x80] ;  /* 0xffff80080a0d7981 */ /* 0x000ee8000c1e1900 */
[----:B------:R-:W4:Y:S04]  /*0340*/  LDG.E R14, desc[UR8][R10.64] ;  /* 0x000000080a0e7981 */ /* 0x000f28000c1e1900 */
[----:B------:R-:W5:Y:S01]  /*0350*/  LDG.E R15, desc[UR8][R10.64+0x80] ;  /* 0x000080080a0f7981 */ /* 0x000f62000c1e1900 */
[----:B------:R-:W-:Y:S01]  /*0360*/  IADD3 R6, PT, PT, R6, 0x4, RZ ;  /* 0x0000000406067810 */ /* 0x000fe20007ffe0ff */
[----:B------:R-:W-:Y:S01]  /*0370*/  VIADD R16, R16, 0x80 ;  /* 0x0000008010107836 */ /* 0x000fe20000000000 */
[----:B------:R-:W-:-:S02]  /*0380*/  IADD3 R17, P1, PT, R10, 0x200, RZ ;  /* 0x000002000a117810 */ /* 0x000fc40007f3e0ff */
[----:B------:R-:W-:Y:S02]  /*0390*/  ISETP.NE.AND P0, PT, R6, RZ, PT ;  /* 0x000000ff0600720c */ /* 0x000fe40003f05270 */
[----:B------:R-:W-:Y:S01]  /*03a0*/  IADD3.X R20, PT, PT, RZ, R11, RZ, P1, !PT ;  /* 0x0000000bff147210 */ /* 0x000fe20000ffe4ff */
[----:B--2---:R-:W-:-:S04]  /*03b0*/  FADD R18, R12, R9 ;  /* 0x000000090c127221 */ /* 0x004fc80000000000 */
[----:B---3--:R-:W-:Y:S01]  /*03c0*/  FADD R9, R18, R13 ;  /* 0x0000000d12097221 */ /* 0x008fe20000000000 */
[----:B------:R-:W-:Y:S03]  /*03d0*/  STL.64 [R19+-0x8], R12 ;  /* 0xfffff80c13007387 */ /* 0x000fe60000100a00 */
[----:B----4-:R-:W-:Y:S01]  /*03e0*/  FADD R18, R9, R14 ;  /* 0x0000000e09127221 */ /* 0x010fe20000000000 */
[----:B-----5:R0:W-:Y:S03]  /*03f0*/  STL.64 [R19], R14 ;  /* 0x0000000e13007387 */ /* 0x0201e60000100a00 */
[----:B------:R-:W-:Y:S01]  /*0400*/  FADD R9, R18, R15 ;  /* 0x0000000f12097221 */ /* 0x000fe20000000000 */
[----:B0-----:R-:W-:Y:S01]  /*0410*/  IADD3 R19, PT, PT, R19, 0x10, RZ ;  /* 0x0000001013137810 */ /* 0x001fe20007ffe0ff */
[----:B------:R-:W-:Y:S06]  /*0420*/  @P0 BRA `(.L_x_64) ;  /* 0xfffffffc00b40947 */ /* 0x000fec000383ffff */
[----:B------:R-:W-:Y:S05]  /*0430*/  BSYNC.RECONVERGENT B2 ;  /* 0x0000000000027941 */ /* 0x000fea0003800200 */
.L_x_63:
[----:B------:R-:W-:-:S07]  /*0440*/  MOV R12, R5 ;  /* 0x00000005000c7202 */ /* 0x000fce0000000f00 */
.L_x_62:
[----:B------:R-:W-:Y:S05]  /*0450*/  BSYNC.RECONVERGENT B1 ;  /* 0x0000000000017941 */ /* 0x000fea0003800200 */
.L_x_61:
[----:B------:R-:W-:Y:S01]  /*0460*/  ISETP.NE.AND P0, PT, R4, RZ, PT ;  /* 0x000000ff0400720c */ /* 0x000fe20003f05270 */
[----:B------:R-:W-:-:S12]  /*0470*/  IMAD.MOV.U32 R6, RZ, RZ, R5 ;  /* 0x000000ffff067224 */ /* 0x000fd800078e0005 */
[----:B------:R-:W-:Y:S05]  /*0480*/  @!P0 BRA `(.L_x_60) ;  /* 0x0000000000548947 */ /* 0x000fea0003800000 */
[----:B------:R-:W0:Y:S01]  /*0490*/  LDCU.64 UR6, c[0x0][0x380] ;  /* 0x00007000ff0677ac */ /* 0x000e220008000a00 */
[----:B------:R-:W-:-:S04]  /*04a0*/  IADD3 R6, P0, PT, R7, R16, RZ ;  /* 0x0000001007067210 */ /* 0x000fc80007f1e0ff */
[----:B------:R-:W-:Y:S02]  /*04b0*/  IADD3.X R11, PT, PT, RZ, R8, RZ, P0, !PT ;  /* 0x00000008ff0b7210 */ /* 0x000fe400007fe4ff */
[----:B0-----:R-:W-:-:S04]  /*04c0*/  LEA R10, P0, R6, UR6, 0x2 ;  /* 0x00000006060a7c11 */ /* 0x001fc8000f8010ff */
[----:B------:R-:W-:-:S05]  /*04d0*/  LEA.HI.X R11, R6, UR7, R11, 0x2, P0 ;  /* 0x00000007060b7c11 */ /* 0x000fca00080f140b */
[----:B------:R-:W2:Y:S01]  /*04e0*/  LDG.E R14, desc[UR8][R10.64] ;  /* 0x000000080a0e7981 */ /* 0x000ea2000c1e1900 */
[C---:B------:R-:W-:Y:S01]  /*04f0*/  LEA R13, R12.reuse, R1, 0x2 ;  /* 0x000000010c0d7211 */ /* 0x040fe200078e10ff */
[----:B------:R-:W-:Y:S01]  /*0500*/  VIADD R6, R12, 0x1 ;  /* 0x000000010c067836 */ /* 0x000fe20000000000 */
[----:B------:R-:W-:-:S03]  /*0510*/  ISETP.NE.AND P0, PT, R4, 0x1, PT ;  /* 0x000000010400780c */ /* 0x000fc60003f05270 */
[----:B--2---:R0:W-:Y:S01]  /*0520*/  STL [R13], R14 ;  /* 0x0000000e0d007387 */ /* 0x0041e20000100800 */
[----:B------:R-:W-:-:S09]  /*0530*/  FADD R9, R9, R14 ;  /* 0x0000000e09097221 */ /* 0x000fd20000000000 */
[----:B------:R-:W-:Y:S05]  /*0540*/  @!P0 BRA `(.L_x_60) ;  /* 0x0000000000248947 */ /* 0x000fea0003800000 */
[----:B------:R-:W-:Y:S01]  /*0550*/  ISETP.NE.AND P0, PT, R4, 0x2, PT ;  /* 0x000000020400780c */ /* 0x000fe20003f05270 */
[----:B0-----:R-:W2:-:S12]  /*0560*/  LDG.E R14, desc[UR8][R10.64+0x80] ;  /* 0x000080080a0e7981 */ /* 0x001e98000c1e1900 */
[----:B------:R-:W3:Y:S01]  /*0570*/  @P0 LDG.E R16, desc[UR8][R10.64+0x100] ;  /* 0x000100080a100981 */ /* 0x000ee2000c1e1900 */
[C---:B------:R-:W-:Y:S02]  /*0580*/  IADD3 R6, PT, PT, R12.reuse, 0x2, RZ ;  /* 0x000000020c067810 */ /* 0x040fe40007ffe0ff */
[----:B------:R-:W-:Y:S01]  /*0590*/  @P0 IADD3 R6, PT, PT, R12, 0x3, RZ ;  /* 0x000000030c060810 */ /* 0x000fe20007ffe0ff */
[----:B--2---:R1:W-:Y:S01]  /*05a0*/  STL [R13+0x4], R14 ;  /* 0x0000040e0d007387 */ /* 0x0043e20000100800 */
[----:B------:R-:W-:-:S03]  /*05b0*/  FADD R9, R9, R14 ;  /* 0x0000000e09097221 */ /* 0x000fc60000000000 */
[----:B---3--:R1:W-:Y:S01]  /*05c0*/  @P0 STL [R13+0x8], R16 ;  /* 0x000008100d000387 */ /* 0x0083e20000100800 */
[----:B------:R-:W-:-:S07]  /*05d0*/  @P0 FADD R9, R9, R16 ;  /* 0x0000001009090221 */ /* 0x000fce0000000000 */
.L_x_60:
[----:B------:R-:W-:Y:S05]  /*05e0*/  BSYNC.RECONVERGENT B0 ;  /* 0x0000000000007941 */ /* 0x000fea0003800200 */
.L_x_59:
        /* <DEDUP_REMOVED lines=11> */
.L_x_98:
        /* <DEDUP_REMOVED lines=11> */
[----:B0-----:R-:W-:Y:S05]  /*0750*/  CALL.REL.NOINC `($__internal_1_$__cuda_sm3x_div_rn_noftz_f32_slowpath) ;  /* 0x0000001400dc7944 */ /* 0x001fea0003c00000 */
[----:B------:R-:W-:-:S07]  /*0760*/  IMAD.MOV.U32 R9, RZ, RZ, R10 ;  /* 0x000000ffff097224 */ /* 0x000fce00078e000a */
.L_x_67:
[----:B------:R-:W-:Y:S05]  /*0770*/  BSYNC.RECONVERGENT B0 ;  /* 0x0000000000007941 */ /* 0x000fea0003800200 */
.L_x_66:
        /* <DEDUP_REMOVED lines=11> */
[----:B------:R-:W-:Y:S01]  /*0830*/  HFMA2 R25, -RZ, RZ, 0, 0 ;  /* 0x00000000ff197431 */ /* 0x000fe200000001ff */
[----:B------:R-:W-:Y:S02]  /*0840*/  LOP3.LUT R20, R6, 0x1ffffff0, RZ, 0xc0, !PT ;  /* 0x1ffffff006147812 */ /* 0x000fe400078ec0ff */
[----:B------:R-:W-:-:S07]  /*0850*/  MOV R23, RZ ;  /* 0x000000ff00177202 */ /* 0x000fce0000000f00 */
.L_x_72:
[----:B------:R-:W-:-:S05]  /*0860*/  IMAD R26, R25, 0x4, R1 ;  /* 0x00000004191a7824 */ /* 0x000fca00078e0201 */
[----:B0-----:R-:W2:Y:S04]  /*0870*/  LDL.64 R12, [R26] ;  /* 0x000000001a0c7983 */ /* 0x001ea80000100a00 */
[----:B------:R-:W3:Y:S04]  /*0880*/  LDL.64 R10, [R26+0x8] ;  /* 0x000008001a0a7983 */ /* 0x000ee80000100a00 */
[----:B------:R-:W4:Y:S04]  /*0890*/  LDL.64 R18, [R26+0x10] ;  /* 0x000010001a127983 */ /* 0x000f280000100a00 */
[----:B------:R-:W5:Y:S04]  /*08a0*/  LDL.64 R16, [R26+0x18] ;  /* 0x000018001a107983 */ /* 0x000f680000100a00 */
[----:B------:R-:W5:Y:S01]  /*08b0*/  LDL.64 R14, [R26+0x20] ;  /* 0x000020001a0e7983 */ /* 0x000f620000100a00 */
[----:B--2---:R-:W-:Y:S01]  /*08c0*/  FADD R12, R12, -R9 ;  /* 0x800000090c0c7221 */ /* 0x004fe20000000000 */
[----:B------:R-:W-:-:S03]  /*08d0*/  FADD R13, -R9, R13 ;  /* 0x0000000d090d7221 */ /* 0x000fc60000000100 */
[----:B------:R-:W-:-:S04]  /*08e0*/  FFMA R12, R12, R12, R23 ;  /* 0x0000000c0c0c7223 */ /* 0x000fc80000000017 */
[----:B------:R-:W-:Y:S01]  /*08f0*/  FFMA R12, R13, R13, R12 ;  /* 0x0000000d0d0c7223 */ /* 0x000fe2000000000c */
[----:B---3--:R-:W-:Y:S01]  /*0900*/  FADD R13, R10, -R9 ;  /* 0x800000090a0d7221 */ /* 0x008fe20000000000 */
[----:B------:R-:W-:-:S03]  /*0910*/  FADD R11, -R9, R11 ;  /* 0x0000000b090b7221 */ /* 0x000fc60000000100 */
[----:B------:R-:W-:-:S04]  /*0920*/  FFMA R12, R13, R13, R12 ;  /* 0x0000000d0d0c7223 */ /* 0x000fc8000000000c */
[----:B------:R-:W-:Y:S02]  /*0930*/  FFMA R11, R11, R11, R12 ;  /* 0x0000000b0b0b7223 */ /* 0x000fe4000000000c */
[----:B------:R-:W2:Y:S01]  /*0940*/  LDL.64 R12, [R26+0x28] ;  /* 0x000028001a0c7983 */ /* 0x000ea20000100a00 */
[----:B----4-:R-:W-:Y:S01]  /*0950*/  FADD R18, R18, -R9 ;  /* 0x8000000912127221 */ /* 0x010fe20000000000 */
[----:B------:R-:W-:-:S03]  /*0960*/  FADD R19, -R9, R19 ;  /* 0x0000001309137221 */ /* 0x000fc60000000100 */
[----:B------:R-:W-:Y:S02]  /*0970*/  FFMA R18, R18, R18, R11 ;  /* 0x0000001212127223 */ /* 0x000fe4000000000b */
[----:B------:R-:W3:Y:S02]  /*0980*/  LDL.64 R10, [R26+0x30] ;  /* 0x000030001a0a7983 */ /* 0x000ee40000100a00 */
[----:B------:R-:W-:Y:S02]  /*0990*/  FFMA R23, R19, R19, R18 ;  /* 0x0000001313177223 */ /* 0x000fe40000000012 */
[----:B------:R-:W4:Y:S01]  /*09a0*/  LDL.64 R18, [R26+0x38] ;  /* 0x000038001a127983 */ /* 0x000f220000100a00 */
[----:B-----5:R-:W-:-:S04]  /*09b0*/  FADD R16, R16, -R9 ;  /* 0x8000000910107221 */ /* 0x020fc80000000000 */
[----:B------:R-:W-:Y:S01]  /*09c0*/  FFMA R23, R16, R16, R23 ;  /* 0x0000001010177223 */ /* 0x000fe20000000017 */
[----:B------:R-:W-:Y:S01]  /*09d0*/  FADD R16, -R9, R17 ;  /* 0x0000001109107221 */ /* 0x000fe20000000100 */
[----:B------:R-:W-:-:S03]  /*09e0*/  FADD R14, R14, -R9 ;  /* 0x800000090e0e7221 */ /* 0x000fc60000000000 */
[----:B------:R-:W-:-:S04]  /*09f0*/  FFMA R23, R16, R16, R23 ;  /* 0x0000001010177223 */ /* 0x000fc80000000017 */
[----:B------:R-:W-:Y:S01]  /*0a00*/  FFMA R23, R14, R14, R23 ;  /* 0x0000000e0e177223 */ /* 0x000fe20000000017 */
[----:B------:R-:W-:-:S04]  /*0a10*/  FADD R14, -R9, R15 ;  /* 0x0000000f090e7221 */ /* 0x000fc80000000100 */
[----:B------:R-:W-:Y:S01]  /*0a20*/  FFMA R23, R14, R14, R23 ;  /* 0x0000000e0e177223 */ /* 0x000fe20000000017 */
[----:B------:R-:W-:-:S04]  /*0a30*/  IADD3 R25, PT, PT, R25, 0x10, RZ ;  /* 0x0000001019197810 */ /* 0x000fc80007ffe0ff */
[----:B------:R-:W-:Y:S01]  /*0a40*/  ISETP.NE.AND P0, PT, R25, R20, PT ;  /* 0x000000141900720c */ /* 0x000fe20003f05270 */
[----:B--2---:R-:W-:-:S04]  /*0a50*/  FADD R12, R12, -R9 ;  /* 0x800000090c0c7221 */ /* 0x004fc80000000000 */
[----:B------:R-:W-:Y:S01]  /*0a60*/  FFMA R23, R12, R12, R23 ;  /* 0x0000000c0c177223 */ /* 0x000fe20000000017 */
[----:B------:R-:W-:Y:S01]  /*0a70*/  FADD R12, -R9, R13 ;  /* 0x0000000d090c7221 */ /* 0x000fe20000000100 */
[----:B---3--:R-:W-:-:S03]  /*0a80*/  FADD R10, R10, -R9 ;  /* 0x800000090a0a7221 */ /* 0x008fc60000000000 */
[----:B------:R-:W-:Y:S01]  /*0a90*/  FFMA R23, R12, R12, R23 ;  /* 0x0000000c0c177223 */ /* 0x000fe20000000017 */
[----:B------:R-:W-:-:S03]  /*0aa0*/  FADD R12, -R9, R11 ;  /* 0x0000000b090c7221 */ /* 0x000fc60000000100 */
[----:B------:R-:W-:Y:S01]  /*0ab0*/  FFMA R23, R10, R10, R23 ;  /* 0x0000000a0a177223 */ /* 0x000fe20000000017 */
[----:B----4-:R-:W-:-:S03]  /*0ac0*/  FADD R18, R18, -R9 ;  /* 0x8000000912127221 */ /* 0x010fc60000000000 */
[----:B------:R-:W-:Y:S01]  /*0ad0*/  FFMA R23, R12, R12, R23 ;  /* 0x0000000c0c177223 */ /* 0x000fe20000000017 */
[----:B------:R-:W-:-:S03]  /*0ae0*/  FADD R10, -R9, R19 ;  /* 0x00000013090a7221 */ /* 0x000fc60000000100 */
[----:B------:R-:W-:-:S04]  /*0af0*/  FFMA R23, R18, R18, R23 ;  /* 0x0000001212177223 */ /* 0x000fc80000000017 */
[----:B------:R-:W-:Y:S01]  /*0b00*/  FFMA R23, R10, R10, R23 ;  /* 0x0000000a0a177223 */ /* 0x000fe20000000017 */
[----:B------:R-:W-:Y:S06]  /*0b10*/  @P0 BRA `(.L_x_72) ;  /* 0xfffffffc00500947 */ /* 0x000fec000383ffff */
.L_x_71:
[----:B------:R-:W-:Y:S05]  /*0b20*/  BSYNC.RECONVERGENT B1 ;  /* 0x0000000000017941 */ /* 0x000fea0003800200 */
.L_x_70:
[----:B------:R-:W-:Y:S05]  /*0b30*/  @!P1 BRA `(.L_x_69) ;  /* 0x0000000000f49947 */ /* 0x000fea0003800000 */
[----:B------:R-:W-:Y:S01]  /*0b40*/  ISETP.GE.U32.AND P0, PT, R24, 0x8, PT ;  /* 0x000000081800780c */ /* 0x000fe20003f06070 */
[----:B------:R-:W-:Y:S01]  /*0b50*/  BSSY.RECONVERGENT B1, `(.L_x_73) ;  /* 0x000001a000017945 */ /* 0x000fe20003800200 */
[----:B------:R-:W-:-:S04]  /*0b60*/  LOP3.LUT R19, R6, 0x7, RZ, 0xc0, !PT ;  /* 0x0000000706137812 */ /* 0x000fc800078ec0ff */
[----:B------:R-:W-:-:S07]  /*0b70*/  ISETP.NE.AND P1, PT, R19, RZ, PT ;  /* 0x000000ff1300720c */ /* 0x000fce0003f25270 */
[----:B------:R-:W-:Y:S06]  /*0b80*/  @!P0 BRA `(.L_x_74) ;  /* 0x0000000000588947 */ /* 0x000fec0003800000 */
[----:B------:R-:W-:-:S05]  /*0b90*/  LEA R18, R20, R1, 0x2 ;  /* 0x0000000114127211 */ /* 0x000fca00078e10ff */
[----:B------:R-:W2:Y:S04]  /*0ba0*/  LDL.64 R10, [R18] ;  /* 0x00000000120a7983 */ /* 0x000ea80000100a00 */
[----:B0-----:R-:W3:Y:S04]  /*0bb0*/  LDL.64 R12, [R18+0x8] ;  /* 0x00000800120c7983 */ /* 0x001ee80000100a00 */
[----:B------:R-:W4:Y:S04]  /*0bc0*/  LDL.64 R14, [R18+0x10] ;  /* 0x00001000120e7983 */ /* 0x000f280000100a00 */
[----:B------:R-:W5:Y:S01]  /*0bd0*/  LDL.64 R16, [R18+0x18] ;  /* 0x0000180012107983 */ /* 0x000f620000100a00 */
[----:B------:R-:W-:-:S02]  /*0be0*/  VIADD R20, R20, 0x8 ;  /* 0x0000000814147836 */ /* 0x000fc40000000000 */
[----:B--2---:R-:W-:Y:S01]  /*0bf0*/  FADD R10, R10, -R9 ;  /* 0x800000090a0a7221 */ /* 0x004fe20000000000 */
[----:B------:R-:W-:-:S03]  /*0c00*/  FADD R11, -R9, R11 ;  /* 0x0000000b090b7221 */ /* 0x000fc60000000100 */
[----:B------:R-:W-:Y:S01]  /*0c10*/  FFMA R10, R10, R10, R23 ;  /* 0x0000000a0a0a7223 */ /* 0x000fe20000000017 */
[----:B---3--:R-:W-:-:S03]  /*0c20*/  FADD R13, -R9, R13 ;  /* 0x0000000d090d7221 */ /* 0x008fc60000000100 */
[----:B------:R-:W-:Y:S01]  /*0c30*/  FFMA R10, R11, R11, R10 ;  /* 0x0000000b0b0a7223 */ /* 0x000fe2000000000a */
[----:B------:R-:W-:Y:S01]  /*0c40*/  FADD R11, R12, -R9 ;  /* 0x800000090c0b7221 */ /* 0x000fe20000000000 */
[C---:B----4-:R-:W-:Y:S01]  /*0c50*/  FADD R15, -R9.reuse, R15 ;  /* 0x0000000f090f7221 */ /* 0x050fe20000000100 */
[----:B-----5:R-:W-:Y:S02]  /*0c60*/  FADD R17, -R9, R17 ;  /* 0x0000001109117221 */ /* 0x020fe40000000100 */
[----:B------:R-:W-:Y:S01]  /*0c70*/  FFMA R10, R11, R11, R10 ;  /* 0x0000000b0b0a7223 */ /* 0x000fe2000000000a */
[----:B------:R-:W-:-:S03]  /*0c80*/  FADD R11, R14, -R9 ;  /* 0x800000090e0b7221 */ /* 0x000fc60000000000 */
[----:B------:R-:W-:-:S04]  /*0c90*/  FFMA R10, R13, R13, R10 ;  /* 0x0000000d0d0a7223 */ /* 0x000fc8000000000a */
[----:B------:R-:W-:Y:S01]  /*0ca0*/  FFMA R10, R11, R11, R10 ;  /* 0x0000000b0b0a7223 */ /* 0x000fe2000000000a */
[----:B------:R-:W-:-:S03]  /*0cb0*/  FADD R11, R16, -R9 ;  /* 0x80000009100b7221 */ /* 0x000fc60000000000 */
[----:B------:R-:W-:-:S04]  /*0cc0*/  FFMA R10, R15, R15, R10 ;  /* 0x0000000f0f0a7223 */ /* 0x000fc8000000000a */
[----:B------:R-:W-:-:S04]  /*0cd0*/  FFMA R10, R11, R11, R10 ;  /* 0x0000000b0b0a7223 */ /* 0x000fc8000000000a */
[----:B------:R-:W-:-:S07]  /*0ce0*/  FFMA R23, R17, R17, R10 ;  /* 0x0000001111177223 */ /* 0x000fce000000000a */
.L_x_74:
[----:B------:R-:W-:Y:S05]  /*0cf0*/  BSYNC.RECONVERGENT B1 ;  /* 0x0000000000017941 */ /* 0x000fea0003800200 */
.L_x_73:
        /* <DEDUP_REMOVED lines=8> */
[----:B0-----:R-:W3:Y:S01]  /*0d80*/  LDL.64 R12, [R14+0x8] ;  /* 0x000008000e0c7983 */ /* 0x001ee20000100a00 */
[----:B------:R-:W-:Y:S01]  /*0d90*/  IADD3 R20, PT, PT, R20, 0x4, RZ ;  /* 0x0000000414147810 */ /* 0x000fe20007ffe0ff */
[----:B--2---:R-:W-:Y:S01]  /*0da0*/  FADD R10, R10, -R9 ;  /* 0x800000090a0a7221 */ /* 0x004fe20000000000 */
[----:B------:R-:W-:-:S03]  /*0db0*/  FADD R11, -R9, R11 ;  /* 0x0000000b090b7221 */ /* 0x000fc60000000100 */
[----:B------:R-:W-:Y:S01]  /*0dc0*/  FFMA R10, R10, R10, R23 ;  /* 0x0000000a0a0a7223 */ /* 0x000fe20000000017 */
[----:B---3--:R-:W-:Y:S01]  /*0dd0*/  FADD R17, R12, -R9 ;  /* 0x800000090c117221 */ /* 0x008fe20000000000 */
[----:B------:R-:W-:Y:S02]  /*0de0*/  FADD R13, -R9, R13 ;  /* 0x0000000d090d7221 */ /* 0x000fe40000000100 */
[----:B------:R-:W-:-:S04]  /*0df0*/  FFMA R10, R11, R11, R10 ;  /* 0x0000000b0b0a7223 */ /* 0x000fc8000000000a */
[----:B------:R-:W-:-:S04]  /*0e00*/  FFMA R10, R17, R17, R10 ;  /* 0x00000011110a7223 */ /* 0x000fc8000000000a */
[----:B------:R-:W-:-:S07]  /*0e10*/  FFMA R23, R13, R13, R10 ;  /* 0x0000000d0d177223 */ /* 0x000fce000000000a */
.L_x_76:
[----:B------:R-:W-:Y:S05]  /*0e20*/  BSYNC.RECONVERGENT B1 ;  /* 0x0000000000017941 */ /* 0x000fea0003800200 */
.L_x_75:
[----:B------:R-:W-:Y:S05]  /*0e30*/  @!P1 BRA `(.L_x_69) ;  /* 0x0000000000349947 */ /* 0x000fea0003800000 */
[----:B------:R-:W-:-:S05]  /*0e40*/  IMAD R20, R20, 0x4, R1 ;  /* 0x0000000414147824 */ /* 0x000fca00078e0201 */
[----:B------:R-:W2:Y:S01]  /*0e50*/  LDL.64 R10, [R20] ;  /* 0x00000000140a7983 */ /* 0x000ea20000100a00 */
[----:B------:R-:W-:Y:S01]  /*0e60*/  ISETP.NE.AND P0, PT, R15, 0x1, PT ;  /* 0x000000010f00780c */ /* 0x000fe20003f05270 */
[----:B--2---:R-:W-:-:S04]  /*0e70*/  FADD R10, R10, -R9 ;  /* 0x800000090a0a7221 */ /* 0x004fc80000000000 */
[----:B------:R-:W-:-:S08]  /*0e80*/  FFMA R23, R10, R10, R23 ;  /* 0x0000000a0a177223 */ /* 0x000fd00000000017 */
[----:B------:R-:W-:Y:S05]  /*0e90*/  @!P0 BRA `(.L_x_69) ;  /* 0x00000000001c8947 */ /* 0x000fea0003800000 */
[----:B------:R-:W-:Y:S01]  /*0ea0*/  ISETP.NE.AND P0, PT, R15, 0x2, PT ;  /* 0x000000020f00780c */ /* 0x000fe20003f05270 */
[----:B------:R-:W-:-:S04]  /*0eb0*/  FADD R10, -R9, R11 ;  /* 0x0000000b090a7221 */ /* 0x000fc80000000100 */
[----:B------:R-:W-:-:S08]  /*0ec0*/  FFMA R23, R10, R10, R23 ;  /* 0x0000000a0a177223 */ /* 0x000fd00000000017 */
[----:B------:R-:W-:Y:S05]  /*0ed0*/  @!P0 BRA `(.L_x_69) ;  /* 0x00000000000c8947 */ /* 0x000fea0003800000 */
[----:B------:R-:W2:Y:S02]  /*0ee0*/  LDL R20, [R20+0x8] ;  /* 0x0000080014147983 */ /* 0x000ea40000100800 */
[----:B--2---:R-:W-:-:S04]  /*0ef0*/  FADD R10, R20, -R9 ;  /* 0x80000009140a7221 */ /* 0x004fc80000000000 */
[----:B------:R-:W-:-:S07]  /*0f00*/  FFMA R23, R10, R10, R23 ;  /* 0x0000000a0a177223 */ /* 0x000fce0000000017 */
.L_x_69:
[----:B------:R-:W-:Y:S05]  /*0f10*/  BSYNC.RECONVERGENT B0 ;  /* 0x0000000000007941 */ /* 0x000fea0003800200 */
.L_x_68:
[----:B------:R-:W-:-:S03]  /*0f20*/  UMOV UR6, 0xffffffff ;  /* 0xffffffff00067882 */ /* 0x000fc60000000000 */
[----:B------:R-:W-:Y:S05]  /*0f30*/  BRA.DIV UR6, `(.L_x_77) ;  /* 0x0000000e06487947 */ /* 0x000fea000b800000 */
[----:B------:R-:W1:Y:S02]  /*0f40*/  SHFL.BFLY PT, R10, R23, 0x10, 0x1f ;  /* 0x0e001f00170a7f89 */ /* 0x000e6400000e0000 */
[----:B-1----:R-:W-:-:S05]  /*0f50*/  FADD R10, R10, R23 ;  /* 0x000000170a0a7221 */ /* 0x002fca0000000000 */
[----:B------:R-:W1:Y:S02]  /*0f60*/  SHFL.BFLY PT, R11, R10, 0x8, 0x1f ;  /* 0x0d001f000a0b7f89 */ /* 0x000e6400000e0000 */
[----:B-1----:R-:W-:-:S05]  /*0f70*/  FADD R11, R10, R11 ;  /* 0x0000000b0a0b7221 */ /* 0x002fca0000000000 */
[----:B------:R-:W1:Y:S02]  /*0f80*/  SHFL.BFLY PT, R12, R11, 0x4, 0x1f ;  /* 0x0c801f000b0c7f89 */ /* 0x000e6400000e0000 */
[----:B-1----:R-:W-:-:S05]  /*0f90*/  FADD R12, R11, R12 ;  /* 0x0000000c0b0c7221 */ /* 0x002fca0000000000 */
[----:B0-----:R-:W0:Y:S02]  /*0fa0*/  SHFL.BFLY PT, R13, R12, 0x2, 0x1f ;  /* 0x0c401f000c0d7f89 */ /* 0x001e2400000e0000 */
[----:B0-----:R-:W-:-:S05]  /*0fb0*/  FADD R13, R12, R13 ;  /* 0x0000000d0c0d7221 */ /* 0x001fca0000000000 */
[----:B------:R0:W1:Y:S02]  /*0fc0*/  SHFL.BFLY PT, R14, R13, 0x1, 0x1f ;  /* 0x0c201f000d0e7f89 */ /* 0x00006400000e0000 */
.L_x_105:
        /* <DEDUP_REMOVED lines=10> */
[----:B------:R-:W-:Y:S02]  /*1070*/  MOV R10, R14 ;  /* 0x0000000e000a7202 */ /* 0x000fe40000000f00 */
[----:B------:R-:W-:-:S07]  /*1080*/  MOV R12, 0x10a0 ;  /* 0x000010a0000c7802 */ /* 0x000fce0000000f00 */
[----:B0-----:R-:W-:Y:S05]  /*1090*/  CALL.REL.NOINC `($__internal_1_$__cuda_sm3x_div_rn_noftz_f32_slowpath) ;  /* 0x0000000c008c7944 */ /* 0x001fea0003c00000 */
.L_x_79:
[----:B------:R-:W-:Y:S05]  /*10a0*/  BSYNC.RECONVERGENT B0 ;  /* 0x0000000000007941 */ /* 0x000fea0003800200 */
.L_x_78:
[----:B------:R-:W-:Y:S04]  /*10b0*/  BSSY.RECONVERGENT B0, `(.L_x_80) ;  /* 0x0000060000007945 */ /* 0x000fe80003800200 */
[----:B------:R-:W-:Y:S05]  /*10c0*/  @!P3 BRA `(.L_x_81) ;  /* 0x000000040078b947 */ /* 0x000fea0003800000 */
[----:B------:R-:W-:Y:S01]  /*10d0*/  FADD R10, R10, 9.9999997473787516356e-06 ;  /* 0x3727c5ac0a0a7421 */ /* 0x000fe20000000000 */
[C---:B------:R-:W-:Y:S01]  /*10e0*/  ISETP.GE.U32.AND P1, PT, R6.reuse, 0x4, PT ;  /* 0x000000040600780c */ /* 0x040fe20003f26070 */
[----:B------:R-:W-:Y:S01]  /*10f0*/  BSSY.RECONVERGENT B1, `(.L_x_82) ;  /* 0x0000036000017945 */ /* 0x000fe20003800200 */
[----:B------:R-:W-:Y:S01]  /*1100*/  LOP3.LUT R17, R6, 0x3, RZ, 0xc0, !PT ;  /* 0x0000000306117812 */ /* 0x000fe200078ec0ff */
[----:B------:R-:W-:Y:S01]  /*1110*/  HFMA2 R20, -RZ, RZ, 0, 0 ;  /* 0x00000000ff147431 */ /* 0x000fe200000001ff */
[----:B------:R-:W-:Y:S02]  /*1120*/  FSETP.GEU.AND P0, PT, |R10|, 1.175494350822287508e-38, PT ;  /* 0x008000000a00780b */ /* 0x000fe40003f0e200 */
[----:B------:R-:W-:-:S11]  /*1130*/  ISETP.NE.AND P3, PT, R17, RZ, PT ;  /* 0x000000ff1100720c */ /* 0x000fd60003f65270 */
[----:B------:R-:W-:-:S04]  /*1140*/  @!P0 FMUL R10, R10, 16777216 ;  /* 0x4b8000000a0a8820 */ /* 0x000fc80000400000 */
[----:B------:R-:W1:Y:S02]  /*1150*/  MUFU.RSQ R16, R10 ;  /* 0x0000000a00107308 */ /* 0x000e640000001400 */
[----:B-1----:R-:W-:Y:S01]  /*1160*/  @!P0 FMUL R16, R16, 4096 ;  /* 0x4580000010108820 */ /* 0x002fe20000400000 */
[----:B------:R-:W-:Y:S06]  /*1170*/  @!P1 BRA `(.L_x_83) ;  /* 0x0000000000b49947 */ /* 0x000fec0003800000 */
[----:B------:R-:W-:Y:S01]  /*1180*/  LOP3.LUT R20, R6, 0x1ffffffc, RZ, 0xc0, !PT ;  /* 0x1ffffffc06147812 */ /* 0x000fe200078ec0ff */
[----:B------:R-:W-:-:S07]  /*1190*/  IMAD.MOV.U32 R23, RZ, RZ, RZ ;  /* 0x000000ffff177224 */ /* 0x000fce00078e00ff */
.L_x_84:
[----:B-1----:R-:W0:Y:S01]  /*11a0*/  LDC.64 R14, c[0x0][0x390] ;  /* 0x0000e400ff0e7b82 */ /* 0x002e220000000a00 */
[C---:B------:R-:W-:Y:S02]  /*11b0*/  LEA R25, R23.reuse, R1, 0x2 ;  /* 0x0000000117197211 */ /* 0x040fe400078e10ff */
[----:B------:R-:W-:-:S03]  /*11c0*/  LEA R27, R23, R0, 0x5 ;  /* 0x00000000171b7211 */ /* 0x000fc600078e28ff */
[----:B------:R-:W2:Y:S02]  /*11d0*/  LDL R6, [R25] ;  /* 0x0000000019067983 */ /* 0x000ea40000100800 */
[----:B------:R-:W1:Y:S02]  /*11e0*/  LDC.64 R10, c[0x0][0x398] ;  /* 0x0000e600ff0a7b82 */ /* 0x000e640000000a00 */
[----:B------:R-:W3:Y:S01]  /*11f0*/  LDL R26, [R25+0x4] ;  /* 0x00000400191a7983 */ /* 0x000ee20000100800 */
[----:B0-----:R-:W-:-:S05]  /*1200*/  IMAD.WIDE.U32 R12, R27, 0x4, R14 ;  /* 0x000000041b0c7825 */ /* 0x001fca00078e000e */
[----:B------:R-:W4:Y:S01]  /*1210*/  LDG.E R24, desc[UR8][R12.64] ;  /* 0x000000080c187981 */ /* 0x000f22000c1e1900 */
[----:B-1----:R-:W-:-:S03]  /*1220*/  IMAD.WIDE.U32 R18, R27, 0x4, R10 ;  /* 0x000000041b127825 */ /* 0x002fc600078e000a */
[----:B------:R-:W5:Y:S04]  /*1230*/  LDG.E R28, desc[UR8][R12.64+0x80] ;  /* 0x000080080c1c7981 */ /* 0x000f68000c1e1900 */
[----:B------:R-:W4:Y:S04]  /*1240*/  LDG.E R29, desc[UR8][R18.64] ;  /* 0x00000008121d7981 */ /* 0x000f28000c1e1900 */
[----:B------:R-:W5:Y:S01]  /*1250*/  LDG.E R19, desc[UR8][R18.64+0x80] ;  /* 0x0000800812137981 */ /* 0x000f62000c1e1900 */
[----:B--2---:R-:W-:-:S04]  /*1260*/  FADD R6, R6, -R9 ;  /* 0x8000000906067221 */ /* 0x004fc80000000000 */
[----:B------:R-:W-:-:S04]  /*1270*/  FMUL R6, R16, R6 ;  /* 0x0000000610067220 */ /* 0x000fc80000400000 */
[----:B----4-:R-:W-:Y:S01]  /*1280*/  FFMA R6, R24, R6, R29 ;  /* 0x0000000618067223 */ /* 0x010fe2000000001d */
[----:B---3--:R-:W-:Y:S02]  /*1290*/  FADD R29, -R9, R26 ;  /* 0x0000001a091d7221 */ /* 0x008fe40000000100 */
[----:B------:R-:W2:Y:S02]  /*12a0*/  LDL R26, [R25+0x8] ;  /* 0x00000800191a7983 */ /* 0x000ea40000100800 */
[----:B------:R-:W-:Y:S01]  /*12b0*/  FMUL R24, R16, R29 ;  /* 0x0000001d10187220 */ /* 0x000fe20000400000 */
[C---:B------:R-:W-:Y:S01]  /*12c0*/  VIADD R29, R27.reuse, 0x40 ;  /* 0x000000401b1d7836 */ /* 0x040fe20000000000 */
[----:B------:R-:W-:Y:S02]  /*12d0*/  IADD3 R27, PT, PT, R27, 0x60, RZ ;  /* 0x000000601b1b7810 */ /* 0x000fe40007ffe0ff */
[----:B-----5:R-:W-:Y:S01]  /*12e0*/  FFMA R24, R28, R24, R19 ;  /* 0x000000181c187223 */ /* 0x020fe20000000013 */
[C---:B------:R-:W-:Y:S01]  /*12f0*/  IMAD.WIDE.U32 R12, R29.reuse, 0x4, R14 ;  /* 0x000000041d0c7825 */ /* 0x040fe200078e000e */
[----:B------:R-:W3:Y:S03]  /*1300*/  LDL R28, [R25+0xc] ;  /* 0x00000c00191c7983 */ /* 0x000ee60000100800 */
[----:B------:R-:W-:-:S02]  /*1310*/  IMAD.WIDE.U32 R18, R29, 0x4, R10 ;  /* 0x000000041d127825 */ /* 0x000fc400078e000a */
[----:B------:R-:W4:Y:S02]  /*1320*/  LDG.E R12, desc[UR8][R12.64] ;  /* 0x000000080c0c7981 */ /* 0x000f24000c1e1900 */
[C---:B------:R-:W-:Y:S02]  /*1330*/  IMAD.WIDE.U32 R14, R27.reuse, 0x4, R14 ;  /* 0x000000041b0e7825 */ /* 0x040fe400078e000e */
[----:B------:R-:W4:Y:S02]  /*1340*/  LDG.E R19, desc[UR8][R18.64] ;  /* 0x0000000812137981 */ /* 0x000f24000c1e1900 */
[----:B------:R-:W-:Y:S02]  /*1350*/  IMAD.WIDE.U32 R10, R27, 0x4, R10 ;  /* 0x000000041b0a7825 */ /* 0x000fe400078e000a */
[----:B------:R-:W5:Y:S04]  /*1360*/  LDG.E R14, desc[UR8][R14.64] ;  /* 0x000000080e0e7981 */ /* 0x000f68000c1e1900 */
[----:B------:R-:W5:Y:S01]  /*1370*/  LDG.E R11, desc[UR8][R10.64] ;  /* 0x000000080a0b7981 */ /* 0x000f62000c1e1900 */
[----:B------:R-:W-:-:S03]  /*1380*/  IADD3 R23, PT, PT, R23, 0x4, RZ ;  /* 0x0000000417177810 */ /* 0x000fc60007ffe0ff */
[----:B------:R1:W-:Y:S04]  /*1390*/  STL [R25], R6 ;  /* 0x0000000619007387 */ /* 0x0003e80000100800 */
[----:B------:R1:W-:Y:S01]  /*13a0*/  STL [R25+0x4], R24 ;  /* 0x0000041819007387 */ /* 0x0003e20000100800 */
[----:B------:R-:W-:Y:S01]  /*13b0*/  ISETP.NE.AND P0, PT, R23, R20, PT ;  /* 0x000000141700720c */ /* 0x000fe20003f05270 */
[----:B--2---:R-:W-:-:S04]  /*13c0*/  FADD R27, R26, -R9 ;  /* 0x800000091a1b7221 */ /* 0x004fc80000000000 */
[----:B------:R-:W-:Y:S01]  /*13d0*/  FMUL R27, R16, R27 ;  /* 0x0000001b101b7220 */ /* 0x000fe20000400000 */
[----:B---3--:R-:W-:-:S04]  /*13e0*/  FADD R29, -R9, R28 ;  /* 0x0000001c091d7221 */ /* 0x008fc80000000100 */
[----:B------:R-:W-:Y:S01]  /*13f0*/  FMUL R29, R16, R29 ;  /* 0x0000001d101d7220 */ /* 0x000fe20000400000 */
[----:B----4-:R-:W-:-:S03]  /*1400*/  FFMA R12, R12, R27, R19 ;  /* 0x0000001b0c0c7223 */ /* 0x010fc60000000013 */
[----:B-----5:R-:W-:Y:S02]  /*1410*/  FFMA R14, R14, R29, R11 ;  /* 0x0000001d0e0e7223 */ /* 0x020fe4000000000b */
[----:B------:R1:W-:Y:S04]  /*1420*/  STL [R25+0x8], R12 ;  /* 0x0000080c19007387 */ /* 0x0003e80000100800 */
[----:B------:R1:W-:Y:S01]  /*1430*/  STL [R25+0xc], R14 ;  /* 0x00000c0e19007387 */ /* 0x0003e20000100800 */
[----:B------:R-:W-:Y:S05]  /*1440*/  @P0 BRA `(.L_x_84) ;  /* 0xfffffffc00540947 */ /* 0x000fea000383ffff */
.L_x_83:
[----:B------:R-:W-:Y:S05]  /*1450*/  BSYNC.RECONVERGENT B1 ;  /* 0x0000000000017941 */ /* 0x000fea0003800200 */
.L_x_82:
[----:B------:R-:W-:Y:S05]  /*1460*/  @!P3 BRA `(.L_x_81) ;  /* 0x000000000090b947 */ /* 0x000fea0003800000 */
[----:B01----:R-:W0:Y:S01]  /*1470*/  LDC.64 R12, c[0x0][0x390] ;  /* 0x0000e400ff0c7b82 */ /* 0x003e220000000a00 */
[C---:B------:R-:W-:Y:S01]  /*1480*/  IMAD R6, R20.reuse, 0x4, R1 ;  /* 0x0000000414067824 */ /* 0x040fe200078e0201 */
[----:B------:R-:W-:-:S04]  /*1490*/  LEA R23, R20, R0, 0x5 ;  /* 0x0000000014177211 */ /* 0x000fc800078e28ff */
        /* <DEDUP_REMOVED lines=13> */
[----:B------:R-:W3:Y:S01]  /*1570*/  LDL R24, [R6+0x4] ;  /* 0x0000040006187983 */ /* 0x000ee20000100800 */
[----:B------:R-:W-:-:S05]  /*1580*/  IADD3 R15, PT, PT, R23, 0x20, RZ ;  /* 0x00000020170f7810 */ /* 0x000fca0007ffe0ff */
[----:B------:R-:W-:-:S06]  /*1590*/  IMAD.WIDE.U32 R18, R15, 0x4, R12 ;  /* 0x000000040f127825 */ /* 0x000fcc00078e000c */
[----:B------:R-:W-:Y:S01]  /*15a0*/  @P0 VIADD R23, R23, 0x40 ;  /* 0x0000004017170836 */ /* 0x000fe20000000000 */
[----:B------:R-:W4:Y:S01]  /*15b0*/  @P0 LDL R20, [R6+0x8] ;  /* 0x0000080006140983 */ /* 0x000f220000100800 */
[----:B------:R-:W-:-:S03]  /*15c0*/  IMAD.WIDE.U32 R14, R15, 0x4, R10 ;  /* 0x000000040f0e7825 */ /* 0x000fc600078e000a */
[----:B------:R-:W5:Y:S01]  /*15d0*/  LDG.E R18, desc[UR8][R18.64] ;  /* 0x0000000812127981 */ /* 0x000f62000c1e1900 */
[----:B------:R-:W-:-:S03]  /*15e0*/  @P0 IMAD.WIDE.U32 R12, R23, 0x4, R12 ;  /* 0x00000004170c0825 */ /* 0x000fc600078e000c */
[----:B------:R-:W5:Y:S01]  /*15f0*/  LDG.E R15, desc[UR8][R14.64] ;  /* 0x000000080e0f7981 */ /* 0x000f62000c1e1900 */
[----:B------:R-:W-:-:S03]  /*1600*/  @P0 IMAD.WIDE.U32 R10, R23, 0x4, R10 ;  /* 0x00000004170a0825 */ /* 0x000fc600078e000a */
[----:B------:R-:W2:Y:S04]  /*1610*/  @P0 LDG.E R12, desc[UR8][R12.64] ;  /* 0x000000080c0c0981 */ /* 0x000ea8000c1e1900 */
[----:B------:R-:W2:Y:S01]  /*1620*/  @P0 LDG.E R11, desc[UR8][R10.64] ;  /* 0x000000080a0b0981 */ /* 0x000ea2000c1e1900 */
[----:B---3--:R-:W-:-:S04]  /*1630*/  FADD R17, -R9, R24 ;  /* 0x0000001809117221 */ /* 0x008fc80000000100 */
[----:B------:R-:W-:Y:S01]  /*1640*/  FMUL R17, R16, R17 ;  /* 0x0000001110117220 */ /* 0x000fe20000400000 */
[----:B----4-:R-:W-:-:S04]  /*1650*/  @P0 FADD R9, R20, -R9 ;  /* 0x8000000914090221 */ /* 0x010fc80000000000 */
[----:B------:R-:W-:Y:S01]  /*1660*/  @P0 FMUL R9, R16, R9 ;  /* 0x0000000910090220 */ /* 0x000fe20000400000 */
[----:B-----5:R-:W-:-:S03]  /*1670*/  FFMA R17, R18, R17, R15 ;  /* 0x0000001112117223 */ /* 0x020fc6000000000f */
[----:B--2---:R-:W-:Y:S02]  /*1680*/  @P0 FFMA R9, R12, R9, R11 ;  /* 0x000000090c090223 */ /* 0x004fe4000000000b */
[----:B------:R3:W-:Y:S04]  /*1690*/  STL [R6+0x4], R17 ;  /* 0x0000041106007387 */ /* 0x0007e80000100800 */
[----:B------:R3:W-:Y:S02]  /*16a0*/  @P0 STL [R6+0x8], R9 ;  /* 0x0000080906000387 */ /* 0x0007e40000100800 */
.L_x_81:
[----:B------:R-:W-:Y:S05]  /*16b0*/  BSYNC.RECONVERGENT B0 ;  /* 0x0000000000007941 */ /* 0x000fea0003800200 */
.L_x_80:
[----:B------:R-:W4:Y:S01]  /*16c0*/  LDCU UR6, c[0x0][0x3a4] ;  /* 0x00007480ff0677ac */ /* 0x000f220008000800 */
[----:B------:R-:W-:Y:S01]  /*16d0*/  BSSY.RECONVERGENT B0, `(.L_x_85) ;  /* 0x000002f000007945 */ /* 0x000fe20003800200 */
[----:B----4-:R-:W-:-:S13]  /*16e0*/  ISETP.GE.AND P0, PT, R0, UR6, PT ;  /* 0x0000000600007c0c */ /* 0x010fda000bf06270 */
[----:B------:R-:W-:Y:S05]  /*16f0*/  @P0 BRA `(.L_x_86) ;  /* 0x0000000000b00947 */ /* 0x000fea0003800000 */
[----:B------:R-:W-:Y:S01]  /*1700*/  ISETP.GE.U32.AND P0, PT, R2, 0x60, PT ;  /* 0x000000600200780c */ /* 0x000fe20003f06070 */
[----:B------:R-:W-:Y:S01]  /*1710*/  BSSY.RECONVERGENT B1, `(.L_x_87) ;  /* 0x0000019000017945 */ /* 0x000fe20003800200 */
[----:B-123--:R-:W-:Y:S02]  /*1720*/  MOV R6, RZ ;  /* 0x000000ff00067202 */ /* 0x00efe40000000f00 */
[----:B------:R-:W-:-:S09]  /*1730*/  MOV R16, R0 ;  /* 0x0000000000107202 */ /* 0x000fd20000000f00 */
[----:B------:R-:W-:Y:S05]  /*1740*/  @!P0 BRA `(.L_x_88) ;  /* 0x0000000000548947 */ /* 0x000fea0003800000 */
[----:B------:R-:W-:Y:S01]  /*1750*/  BSSY.RECONVERGENT B2, `(.L_x_89) ;  /* 0x0000013000027945 */ /* 0x000fe20003800200 */
[----:B------:R-:W-:Y:S01]  /*1760*/  IMAD.MOV.U32 R6, RZ, RZ, RZ ;  /* 0x000000ffff067224 */ /* 0x000fe200078e00ff */
[----:B------:R-:W-:-:S07]  /*1770*/  MOV R16, R0 ;  /* 0x0000000000107202 */ /* 0x000fce0000000f00 */
.L_x_90:
[----:B------:R-:W-:Y:S01]  /*1780*/  LEA R9, R6, R1, 0x2 ;  /* 0x0000000106097211 */ /* 0x000fe200078e10ff */
[----:B-1----:R-:W1:Y:S04]  /*1790*/  LDCU.64 UR6, c[0x0][0x388] ;  /* 0x00007100ff0677ac */ /* 0x002e680008000a00 */
[----:B------:R-:W2:Y:S04]  /*17a0*/  LDL.64 R10, [R9] ;  /* 0x00000000090a7983 */ /* 0x000ea80000100a00 */
[----:B0-----:R-:W3:Y:S01]  /*17b0*/  LDL.64 R12, [R9+0x8] ;  /* 0x00000800090c7983 */ /* 0x001ee20000100a00 */
[----:B------:R-:W-:-:S02]  /*17c0*/  IADD3 R15, P0, PT, R7, R16, RZ ;  /* 0x00000010070f7210 */ /* 0x000fc40007f1e0ff */
[----:B------:R-:W-:Y:S02]  /*17d0*/  IADD3 R6, PT, PT, R6, 0x4, RZ ;  /* 0x0000000406067810 */ /* 0x000fe40007ffe0ff */
[----:B------:R-:W-:Y:S01]  /*17e0*/  IADD3 R16, PT, PT, R16, 0x80, RZ ;  /* 0x0000008010107810 */ /* 0x000fe20007ffe0ff */
[----:B------:R-:W-:Y:S01]  /*17f0*/  IMAD.X R18, RZ, RZ, R8, P0 ;  /* 0x000000ffff127224 */ /* 0x000fe200000e0608 */
[----:B-1----:R-:W-:-:S04]  /*1800*/  LEA R14, P0, R15, UR6, 0x2 ;  /* 0x000000060f0e7c11 */ /* 0x002fc8000f8010ff */
[----:B------:R-:W-:Y:S02]  /*1810*/  LEA.HI.X R15, R15, UR7, R18, 0x2, P0 ;  /* 0x000000070f0f7c11 */ /* 0x000fe400080f1412 */
[----:B------:R-:W-:-:S03]  /*1820*/  ISETP.NE.AND P0, PT, R6, R5, PT ;  /* 0x000000050600720c */ /* 0x000fc60003f05270 */
[----:B--2---:R1:W-:Y:S04]  /*1830*/  STG.E desc[UR8][R14.64], R10 ;  /* 0x0000000a0e007986 */ /* 0x0043e8000c101908 */
[----:B------:R1:W-:Y:S04]  /*1840*/  STG.E desc[UR8][R14.64+0x80], R11 ;  /* 0x0000800b0e007986 */ /* 0x0003e8000c101908 */
[----:B---3--:R1:W-:Y:S04]  /*1850*/  STG.E desc[UR8][R14.64+0x100], R12 ;  /* 0x0001000c0e007986 */ /* 0x0083e8000c101908 */
[----:B------:R1:W-:Y:S01]  /*1860*/  STG.E desc[UR8][R14.64+0x180], R13 ;  /* 0x0001800d0e007986 */ /* 0x0003e2000c101908 */
[----:B------:R-:W-:Y:S05]  /*1870*/  @P0 BRA `(.L_x_90) ;  /* 0xfffffffc00c00947 */ /* 0x000fea000383ffff */
[----:B------:R-:W-:Y:S05]  /*1880*/  BSYNC.RECONVERGENT B2 ;  /* 0x0000000000027941 */ /* 0x000fea0003800200 */
.L_x_89:
[----:B------:R-:W-:-:S07]  /*1890*/  IMAD.MOV.U32 R6, RZ, RZ, R5 ;  /* 0x000000ffff067224 */ /* 0x000fce00078e0005 */
.L_x_88:
[----:B------:R-:W-:Y:S05]  /*18a0*/  BSYNC.RECONVERGENT B1 ;  /* 0x0000000000017941 */ /* 0x000fea0003800200 */
.L_x_87:
[----:B------:R-:W-:-:S13]  /*18b0*/  ISETP.NE.AND P0, PT, R4, RZ, PT ;  /* 0x000000ff0400720c */ /* 0x000fda0003f05270 */
[----:B------:R-:W-:Y:S05]  /*18c0*/  @!P0 BRA `(.L_x_86) ;  /* 0x00000000003c8947 */ /* 0x000fea0003800000 */
[----:B------:R-:W-:Y:S01]  /*18d0*/  LEA R9, R6, R1, 0x2 ;  /* 0x0000000106097211 */ /* 0x000fe200078e10ff */
[----:B------:R-:W2:Y:S04]  /*18e0*/  LDCU.64 UR6, c[0x0][0x388] ;  /* 0x00007100ff0677ac */ /* 0x000ea80008000a00 */
[----:B-1----:R-:W3:Y:S01]  /*18f0*/  LDL.64 R10, [R9] ;  /* 0x00000000090a7983 */ /* 0x002ee20000100a00 */
[----:B------:R-:W-:-:S04]  /*1900*/  IADD3 R7, P0, PT, R7, R16, RZ ;  /* 0x0000001007077210 */ /* 0x000fc80007f1e0ff */
[----:B------:R-:W-:Y:S02]  /*1910*/  IADD3.X R8, PT, PT, RZ, R8, RZ, P0, !PT ;  /* 0x00000008ff087210 */ /* 0x000fe400007fe4ff */
[----:B--2---:R-:W-:-:S04]  /*1920*/  LEA R6, P0, R7, UR6, 0x2 ;  /* 0x0000000607067c11 */ /* 0x004fc8000f8010ff */
[----:B------:R-:W-:Y:S02]  /*1930*/  LEA.HI.X R7, R7, UR7, R8, 0x2, P0 ;  /* 0x0000000707077c11 */ /* 0x000fe400080f1408 */
[----:B------:R-:W-:-:S03]  /*1940*/  ISETP.NE.AND P0, PT, R4, 0x1, PT ;  /* 0x000000010400780c */ /* 0x000fc60003f05270 */
[----:B---3--:R4:W-:Y:S10]  /*1950*/  STG.E desc[UR8][R6.64], R10 ;  /* 0x0000000a06007986 */ /* 0x0089f4000c101908 */
[----:B------:R-:W-:Y:S05]  /*1960*/  @!P0 BRA `(.L_x_86) ;  /* 0x0000000000148947 */ /* 0x000fea0003800000 */
[----:B------:R1:W-:Y:S01]  /*1970*/  STG.E desc[UR8][R6.64+0x80], R11 ;  /* 0x0000800b06007986 */ /* 0x0003e2000c101908 */
[----:B------:R-:W-:-:S13]  /*1980*/  ISETP.NE.AND P0, PT, R4, 0x2, PT ;  /* 0x000000020400780c */ /* 0x000fda0003f05270 */
[----:B-1----:R-:W-:Y:S05]  /*1990*/  @!P0 BRA `(.L_x_86) ;  /* 0x0000000000088947 */ /* 0x002fea0003800000 */
[----:B------:R-:W2:Y:S04]  /*19a0*/  LDL R9, [R9+0x8] ;  /* 0x0000080009097983 */ /* 0x000ea80000100800 */
[----:B--2---:R1:W-:Y:S02]  /*19b0*/  STG.E desc[UR8][R6.64+0x100], R9 ;  /* 0x0001000906007986 */ /* 0x0043e4000c101908 */
.L_x_86:
[----:B------:R-:W-:Y:S05]  /*19c0*/  BSYNC.RECONVERGENT B0 ;  /* 0x0000000000007941 */ /* 0x000fea0003800200 */
.L_x_85:
[----:B------:R-:W-:Y:S05]  /*19d0*/  @!P2 BRA `(.L_x_91) ;  /* 0xffffffe400e4a947 */ /* 0x000fea000383ffff */
[----:B------:R-:W-:Y:S05]  /*19e0*/  EXIT ;  /* 0x000000000000794d */ /* 0x000fea0003800000 */
.L_x_65:
[----:B-1----:R-:W-:Y:S01]  /*19f0*/  HFMA2 R16, -RZ, RZ, 0, 9.5367431640625e-07 ;  /* 0x00000010ff107431 */ /* 0x002fe200000001ff */
[----:B------:R-:W-:Y:S01]  /*1a00*/  BSSY B0, `(.L_x_92) ;  /* 0x0000007000007945 */ /* 0x000fe20003800000 */
[----:B------:R-:W-:Y:S01]  /*1a10*/  IMAD.MOV.U32 R10, RZ, RZ, R9 ;  /* 0x000000ffff0a7224 */ /* 0x000fe200078e0009 */
[----:B------:R-:W-:Y:S01]  /*1a20*/  MOV R17, 0x1f ;  /* 0x0000001f00117802 */ /* 0x000fe20000000f00 */
[----:B------:R-:W-:-:S07]  /*1a30*/  IMAD.MOV.U32 R15, RZ, RZ, -0x1 ;  /* 0xffffffffff0f7424 */ /* 0x000fce00078e00ff */
[----:B0-----:R-:W-:Y:S05]  /*1a40*/  WARPSYNC.COLLECTIVE R15, `(.L_x_93) ;  /* 0x000000000f087348 */ /* 0x001fea0003c00000 */
[----:B0-----:R0:W1:Y:S02]  /*1a50*/  SHFL.BFLY P0, R14, R10, R16, R17 ;  /* 0x0c0000100a0e7389 */ /* 0x0010640000000011 */
[----:B01----:R-:W-:Y:S05]  /*1a60*/  ENDCOLLECTIVE ;  /* 0x000000000000791b */ /* 0x003fea0003800000 */
.L_x_93:
[----:B------:R-:W-:Y:S05]  /*1a70*/  BSYNC B0 ;  /* 0x0000000000007941 */ /* 0x000fea0003800000 */
.L_x_92:
[----:B------:R-:W-:Y:S01]  /*1a80*/  MOV R10, R14 ;  /* 0x0000000e000a7202 */ /* 0x000fe20000000f00 */
[----:B------:R-:W-:Y:S01]  /*1a90*/  HFMA2 R16, -RZ, RZ, 0, 4.76837158203125e-07 ;  /* 0x00000008ff107431 */ /* 0x000fe200000001ff */
[----:B------:R-:W-:Y:S01]  /*1aa0*/  MOV R17, 0x1f ;  /* 0x0000001f00117802 */ /* 0x000fe20000000f00 */
[----:B------:R-:W-:Y:S02]  /*1ab0*/  IMAD.MOV.U32 R15, RZ, RZ, -0x1 ;  /* 0xffffffffff0f7424 */ /* 0x000fe400078e00ff */
[----:B------:R-:W-:-:S07]  /*1ac0*/  FADD R10, R10, R9 ;  /* 0x000000090a0a7221 */ /* 0x000fce0000000000 */
[----:B------:R-:W-:Y:S05]  /*1ad0*/  WARPSYNC.COLLECTIVE R15, `(.L_x_94) ;  /* 0x000000000f087348 */ /* 0x000fea0003c00000 */
[----:B------:R0:W1:Y:S02]  /*1ae0*/  SHFL.BFLY P0, R14, R10, R16, R17 ;  /* 0x0c0000100a0e7389 */ /* 0x0000640000000011 */
[----:B01----:R-:W-:Y:S05]  /*1af0*/  ENDCOLLECTIVE ;  /* 0x000000000000791b */ /* 0x003fea0003800000 */
.L_x_94:
[----:B------:R-:W-:Y:S01]  /*1b00*/  HFMA2 R16, -RZ, RZ, 0, 2.384185791015625e-07 ;  /* 0x00000004ff107431 */ /* 0x000fe200000001ff */
[----:B------:R-:W-:-:S05]  /*1b10*/  MOV R11, R14 ;  /* 0x0000000e000b7202 */ /* 0x000fca0000000f00 */
[----:B------:R-:W-:-:S05]  /*1b20*/  FADD R11, R10, R11 ;  /* 0x0000000b0a0b7221 */ /* 0x000fca0000000000 */
[----:B------:R-:W-:-:S07]  /*1b30*/  MOV R10, R11 ;  /* 0x0000000b000a7202 */ /* 0x000fce0000000f00 */
[----:B------:R-:W-:Y:S05]  /*1b40*/  WARPSYNC.COLLECTIVE R15, `(.L_x_95) ;  /* 0x000000000f087348 */ /* 0x000fea0003c00000 */
[----:B------:R0:W1:Y:S02]  /*1b50*/  SHFL.BFLY P0, R14, R10, R16, R17 ;  /* 0x0c0000100a0e7389 */ /* 0x0000640000000011 */
[----:B01----:R-:W-:Y:S05]  /*1b60*/  ENDCOLLECTIVE ;  /* 0x000000000000791b */ /* 0x003fea0003800000 */
.L_x_95:
[----:B------:R-:W-:Y:S02]  /*1b70*/  HFMA2 R16, -RZ, RZ, 0, 1.1920928955078125e-07 ;  /* 0x00000002ff107431 */ /* 0x000fe400000001ff */
[----:B------:R-:W-:-:S04]  /*1b80*/  IMAD.MOV.U32 R12, RZ, RZ, R14 ;  /* 0x000000ffff0c7224 */ /* 0x000fc800078e000e */
[----:B------:R-:W-:-:S05]  /*1b90*/  FADD R12, R11, R12 ;  /* 0x0000000c0b0c7221 */ /* 0x000fca0000000000 */
[----:B------:R-:W-:-:S07]  /*1ba0*/  MOV R10, R12 ;  /* 0x0000000c000a7202 */ /* 0x000fce0000000f00 */
[----:B------:R-:W-:Y:S05]  /*1bb0*/  WARPSYNC.COLLECTIVE R15, `(.L_x_96) ;  /* 0x000000000f087348 */ /* 0x000fea0003c00000 */
[----:B------:R0:W1:Y:S02]  /*1bc0*/  SHFL.BFLY P0, R14, R10, R16, R17 ;  /* 0x0c0000100a0e7389 */ /* 0x0000640000000011 */
[----:B01----:R-:W-:Y:S05]  /*1bd0*/  ENDCOLLECTIVE ;  /* 0x000000000000791b */ /* 0x003fea0003800000 */
.L_x_96:
[----:B------:R-:W-:Y:S01]  /*1be0*/  HFMA2 R16, -RZ, RZ, 0, 5.9604644775390625e-08 ;  /* 0x00000001ff107431 */ /* 0x000fe200000001ff */
[----:B------:R-:W-:-:S05]  /*1bf0*/  MOV R13, R14 ;  /* 0x0000000e000d7202 */ /* 0x000fca0000000f00 */
[----:B------:R-:W-:-:S04]  /*1c00*/  FADD R13, R12, R13 ;  /* 0x0000000d0c0d7221 */ /* 0x000fc80000000000 */
[----:B------:R-:W-:-:S07]  /*1c10*/  IMAD.MOV.U32 R10, RZ, RZ, R13 ;  /* 0x000000ffff0a7224 */ /* 0x000fce00078e000d */
[----:B------:R-:W-:Y:S05]  /*1c20*/  WARPSYNC.COLLECTIVE R15, `(.L_x_97) ;  /* 0x000000000f087348 */ /* 0x000fea0003c00000 */
[----:B------:R0:W1:Y:S02]  /*1c30*/  SHFL.BFLY P0, R14, R10, R16, R17 ;  /* 0x0c0000100a0e7389 */ /* 0x0000640000000011 */
[----:B01----:R-:W-:Y:S05]  /*1c40*/  ENDCOLLECTIVE ;  /* 0x000000000000791b */ /* 0x003fea0003800000 */
.L_x_97:
[----:B------:R-:W-:Y:S05]  /*1c50*/  BRA `(.L_x_98) ;  /* 0xffffffe800907947 */ /* 0x000fea000383ffff */
.L_x_77:
        /* <DEDUP_REMOVED lines=8> */
.L_x_100:
[----:B------:R-:W-:Y:S05]  /*1ce0*/  BSYNC B0 ;  /* 0x0000000000007941 */ /* 0x000fea0003800000 */
.L_x_99:
[----:B------:R-:W-:Y:S01]  /*1cf0*/  MOV R10, R14 ;  /* 0x0000000e000a7202 */ /* 0x000fe20000000f00 */
[----:B------:R-:W-:Y:S02]  /*1d00*/  HFMA2 R16, -RZ, RZ, 0, 4.76837158203125e-07 ;  /* 0x00000008ff107431 */ /* 0x000fe400000001ff */
[----:B------:R-:W-:Y:S01]  /*1d10*/  IMAD.MOV.U32 R17, RZ, RZ, 0x1f ;  /* 0x0000001fff117424 */ /* 0x000fe200078e00ff */
[----:B------:R-:W-:Y:S01]  /*1d20*/  MOV R15, 0xffffffff ;  /* 0xffffffff000f7802 */ /* 0x000fe20000000f00 */
[----:B------:R-:W-:-:S07]  /*1d30*/  FADD R10, R10, R23 ;  /* 0x000000170a0a7221 */ /* 0x000fce0000000000 */
[----:B------:R-:W-:Y:S05]  /*1d40*/  WARPSYNC.COLLECTIVE R15, `(.L_x_101) ;  /* 0x000000000f087348 */ /* 0x000fea0003c00000 */
[----:B------:R0:W1:Y:S02]  /*1d50*/  SHFL.BFLY P0, R14, R10, R16, R17 ;  /* 0x0c0000100a0e7389 */ /* 0x0000640000000011 */
[----:B01----:R-:W-:Y:S05]  /*1d60*/  ENDCOLLECTIVE ;  /* 0x000000000000791b */ /* 0x003fea0003800000 */
.L_x_101:
[----:B------:R-:W-:Y:S01]  /*1d70*/  IMAD.MOV.U32 R16, RZ, RZ, 0x4 ;  /* 0x00000004ff107424 */ /* 0x000fe200078e00ff */
[----:B------:R-:W-:-:S05]  /*1d80*/  MOV R11, R14 ;  /* 0x0000000e000b7202 */ /* 0x000fca0000000f00 */
[----:B------:R-:W-:-:S05]  /*1d90*/  FADD R11, R10, R11 ;  /* 0x0000000b0a0b7221 */ /* 0x000fca0000000000 */
[----:B------:R-:W-:-:S07]  /*1da0*/  MOV R10, R11 ;  /* 0x0000000b000a7202 */ /* 0x000fce0000000f00 */
[----:B------:R-:W-:Y:S05]  /*1db0*/  WARPSYNC.COLLECTIVE R15, `(.L_x_102) ;  /* 0x000000000f087348 */ /* 0x000fea0003c00000 */
[----:B------:R0:W1:Y:S02]  /*1dc0*/  SHFL.BFLY P0, R14, R10, R16, R17 ;  /* 0x0c0000100a0e7389 */ /* 0x0000640000000011 */
[----:B01----:R-:W-:Y:S05]  /*1dd0*/  ENDCOLLECTIVE ;  /* 0x000000000000791b */ /* 0x003fea0003800000 */
.L_x_102:
[----:B------:R-:W-:Y:S01]  /*1de0*/  HFMA2 R16, -RZ, RZ, 0, 1.1920928955078125e-07 ;  /* 0x00000002ff107431 */ /* 0x000fe200000001ff */
[----:B------:R-:W-:-:S05]  /*1df0*/  MOV R12, R14 ;  /* 0x0000000e000c7202 */ /* 0x000fca0000000f00 */
[----:B------:R-:W-:-:S05]  /*1e00*/  FADD R12, R11, R12 ;  /* 0x0000000c0b0c7221 */ /* 0x000fca0000000000 */
[----:B------:R-:W-:-:S07]  /*1e10*/  MOV R10, R12 ;  /* 0x0000000c000a7202 */ /* 0x000fce0000000f00 */
[----:B------:R-:W-:Y:S05]  /*1e20*/  WARPSYNC.COLLECTIVE R15, `(.L_x_103) ;  /* 0x000000000f087348 */ /* 0x000fea0003c00000 */
[----:B------:R0:W1:Y:S02]  /*1e30*/  SHFL.BFLY P0, R14, R10, R16, R17 ;  /* 0x0c0000100a0e7389 */ /* 0x0000640000000011 */
[----:B01----:R-:W-:Y:S05]  /*1e40*/  ENDCOLLECTIVE ;  /* 0x000000000000791b */ /* 0x003fea0003800000 */
.L_x_103:
[----:B------:R-:W-:Y:S02]  /*1e50*/  HFMA2 R16, -RZ, RZ, 0, 5.9604644775390625e-08 ;  /* 0x00000001ff107431 */ /* 0x000fe400000001ff */
[----:B------:R-:W-:-:S04]  /*1e60*/  IMAD.MOV.U32 R13, RZ, RZ, R14 ;  /* 0x000000ffff0d7224 */ /* 0x000fc800078e000e */
[----:B------:R-:W-:-:S05]  /*1e70*/  FADD R13, R12, R13 ;  /* 0x0000000d0c0d7221 */ /* 0x000fca0000000000 */
[----:B------:R-:W-:-:S07]  /*1e80*/  MOV R10, R13 ;  /* 0x0000000d000a7202 */ /* 0x000fce0000000f00 */
[----:B------:R-:W-:Y:S05]  /*1e90*/  WARPSYNC.COLLECTIVE R15, `(.L_x_104) ;  /* 0x000000000f087348 */ /* 0x000fea0003c00000 */
[----:B------:R0:W1:Y:S02]  /*1ea0*/  SHFL.BFLY P0, R14, R10, R16, R17 ;  /* 0x0c0000100a0e7389 */ /* 0x0000640000000011 */
[----:B01----:R-:W-:Y:S05]  /*1eb0*/  ENDCOLLECTIVE ;  /* 0x000000000000791b */ /* 0x003fea0003800000 */
.L_x_104:
[----:B------:R-:W-:Y:S05]  /*1ec0*/  BRA `(.L_x_105) ;  /* 0xfffffff000407947 */ /* 0x000fea000383ffff */
        .weak           $__internal_1_$__cuda_sm3x_div_rn_noftz_f32_slowpath
        .type           $__internal_1_$__cuda_sm3x_div_rn_noftz_f32_slowpath,@function
        .size           $__internal_1_$__cuda_sm3x_div_rn_noftz_f32_slowpath,(.L_x_1830 - $__internal_1_$__cuda_sm3x_div_rn_noftz_f32_slowpath)
$__internal_1_$__cuda_sm3x_div_rn_noftz_f32_slowpath:
        /* <DEDUP_REMOVED lines=35> */
.L_x_107:
        /* <DEDUP_REMOVED lines=51> */
.L_x_114:
[----:B------:R-:W-:-:S04]  /*2430*/  LOP3.LUT R10, R10, 0x80000000, RZ, 0xc0, !PT ;  /* 0x800000000a0a7812 */ /* 0x000fc800078ec0ff */
[----:B------:R-:W-:Y:S01]  /*2440*/  LOP3.LUT R10, R10, 0x7f800000, RZ, 0xfc, !PT ;  /* 0x7f8000000a0a7812 */ /* 0x000fe200078efcff */
[----:B------:R-:W-:Y:S06]  /*2450*/  BRA `(.L_x_115) ;  /* 0x0000000000047947 */ /* 0x000fec0003800000 */
.L_x_113:
[----:B------:R-:W-:-:S07]  /*2460*/  LEA R10, R16, R10, 0x17 ;  /* 0x0000000a100a7211 */ /* 0x000fce00078eb8ff */
.L_x_115:
[----:B------:R-:W-:Y:S05]  /*2470*/  BSYNC.RECONVERGENT B2 ;  /* 0x0000000000027941 */ /* 0x000fea0003800200 */
.L_x_112:
[----:B------:R-:W-:Y:S05]  /*2480*/  BRA `(.L_x_116) ;  /* 0x0000000000207947 */ /* 0x000fea0003800000 */
.L_x_111:
[----:B------:R-:W-:-:S04]  /*2490*/  LOP3.LUT R10, R15, 0x80000000, R10, 0x48, !PT ;  /* 0x800000000f0a7812 */ /* 0x000fc800078e480a */
[----:B------:R-:W-:Y:S01]  /*24a0*/  LOP3.LUT R10, R10, 0x7f800000, RZ, 0xfc, !PT ;  /* 0x7f8000000a0a7812 */ /* 0x000fe200078efcff */
[----:B------:R-:W-:Y:S06]  /*24b0*/  BRA `(.L_x_116) ;  /* 0x0000000000147947 */ /* 0x000fec0003800000 */
.L_x_110:
[----:B------:R-:W-:Y:S01]  /*24c0*/  LOP3.LUT R10, R15, 0x80000000, R10, 0x48, !PT ;  /* 0x800000000f0a7812 */ /* 0x000fe200078e480a */
[----:B------:R-:W-:Y:S06]  /*24d0*/  BRA `(.L_x_116) ;  /* 0x00000000000c7947 */ /* 0x000fec0003800000 */
.L_x_109:
[----:B------:R-:W0:Y:S01]  /*24e0*/  MUFU.RSQ R10, -QNAN ;  /* 0xffc00000000a7908 */ /* 0x000e220000001400 */
[----:B------:R-:W-:Y:S05]  /*24f0*/  BRA `(.L_x_116) ;  /* 0x0000000000047947 */ /* 0x000fea0003800000 */
.L_x_108:
[----:B------:R-:W-:-:S07]  /*2500*/  FADD.FTZ R10, R10, R21 ;  /* 0x000000150a0a7221 */ /* 0x000fce0000010000 */
.L_x_116:
[----:B------:R-:W-:Y:S05]  /*2510*/  BSYNC.RECONVERGENT B1 ;  /* 0x0000000000017941 */ /* 0x000fea0003800200 */
.L_x_106:
[----:B------:R-:W-:-:S04]  /*2520*/  HFMA2 R13, -RZ, RZ, 0, 0 ;  /* 0x00000000ff0d7431 */ /* 0x000fc800000001ff */
[----:B0-----:R-:W-:Y:S05]  /*2530*/  RET.REL.NODEC R12 `(_Z16layer_norm_floatILi32ELi31EEvPfS0_S0_S0_ii) ;  /* 0xffffffd80cb07950 */ /* 0x001fea0003c3ffff */
.L_x_117:
        /* <DEDUP_REMOVED lines=12> */
.L_x_1830:


//--------------------- .text._Z16layer_norm_floatILi32ELi30EEvPfS0_S0_S0_ii --------------------------
	.section	.text._Z16layer_norm_floatILi32ELi30EEvPfS0_S0_S0_ii,"ax",@progbits
	.align	128
        .global         _Z16layer_norm_floatILi32ELi30EEvPfS0_S0_S0_ii
        .type           _Z16layer_norm_floatILi32ELi30EEvPfS0_S0_S0_ii,@function
        .size           _Z16layer_norm_floatILi32ELi30EEvPfS0_S0_S0_ii,(.L_x_1831 - _Z16layer_norm_floatILi32ELi30EEvPfS0_S0_S0_ii)
        .other          _Z16layer_norm_floatILi32ELi30EEvPfS0_S0_S0_ii,@"STO_CUDA_ENTRY STV_DEFAULT"
_Z16layer_norm_floatILi32ELi30EEvPfS0_S0_S0_ii:
.text._Z16layer_norm_floatILi32ELi30EEvPfS0_S0_S0_ii:
        /* <DEDUP_REMOVED lines=21> */
[----:B----4-:R-:W-:-:S07]  /*0150*/  LOP3.LUT R5, R5, 0xffffffc, RZ, 0xc0, !PT ;  /* 0x0ffffffc05057812 */ /* 0x010fce00078ec0ff */
.L_x_150:
        /* <DEDUP_REMOVED lines=25> */
.L_x_123:
        /* <DEDUP_REMOVED lines=20> */
.L_x_122:
[----:B------:R-:W-:-:S07]  /*0430*/  MOV R12, R5 ;  /* 0x00000005000c7202 */ /* 0x000fce0000000f00 */
.L_x_121:
[----:B------:R-:W-:Y:S05]  /*0440*/  BSYNC.RECONVERGENT B1 ;  /* 0x0000000000017941 */ /* 0x000fea0003800200 */
.L_x_120:
[----:B------:R-:W-:-:S04]  /*0450*/  LEA.HI R6, R2, 0x1, RZ, 0x1b ;  /* 0x0000000102067811 */ /* 0x000fc800078fd8ff */
[----:B------:R-:W-:Y:S01]  /*0460*/  LOP3.LUT R15, R6, 0x3, RZ, 0xc0, !PT ;  /* 0x00000003060f7812 */ /* 0x000fe200078ec0ff */
[----:B------:R-:W-:-:S03]  /*0470*/  IMAD.MOV.U32 R6, RZ, RZ, R5 ;  /* 0x000000ffff067224 */ /* 0x000fc600078e0005 */
        /* <DEDUP_REMOVED lines=23> */
.L_x_119:
[----:B------:R-:W-:Y:S05]  /*05f0*/  BSYNC.RECONVERGENT B0 ;  /* 0x0000000000007941 */ /* 0x000fea0003800200 */
.L_x_118:
        /* <DEDUP_REMOVED lines=11> */
.L_x_157:
        /* <DEDUP_REMOVED lines=11> */
[----:B0-----:R-:W-:Y:S05]  /*0760*/  CALL.REL.NOINC `($__internal_2_$__cuda_sm3x_div_rn_noftz_f32_slowpath) ;  /* 0x0000001400e07944 */ /* 0x001fea0003c00000 */
[----:B------:R-:W-:-:S07]  /*0770*/  IMAD.MOV.U32 R9, RZ, RZ, R10 ;  /* 0x000000ffff097224 */ /* 0x000fce00078e000a */
.L_x_126:
[----:B------:R-:W-:Y:S05]  /*0780*/  BSYNC.RECONVERGENT B0 ;  /* 0x0000000000007941 */ /* 0x000fea0003800200 */
.L_x_125:
        /* <DEDUP_REMOVED lines=14> */
.L_x_131:
[----:B------:R-:W-:-:S05]  /*0870*/  IMAD R26, R25, 0x4, R1 ;  /* 0x00000004191a7824 */ /* 0x000fca00078e0201 */
[----:B------:R-:W2:Y:S04]  /*0880*/  LDL.64 R14, [R26] ;  /* 0x000000001a0e7983 */ /* 0x000ea80000100a00 */
[----:B------:R-:W3:Y:S04]  /*0890*/  LDL.64 R18, [R26+0x8] ;  /* 0x000008001a127983 */ /* 0x000ee80000100a00 */
[----:B------:R-:W4:Y:S04]  /*08a0*/  LDL.64 R10, [R26+0x10] ;  /* 0x000010001a0a7983 */ /* 0x000f280000100a00 */
[----:B0-----:R-:W5:Y:S01]  /*08b0*/  LDL.64 R12, [R26+0x18] ;  /* 0x000018001a0c7983 */ /* 0x001f620000100a00 */
[--C-:B--2---:R-:W-:Y:S01]  /*08c0*/  FADD R17, R14, -R9.reuse ;  /* 0x800000090e117221 */ /* 0x104fe20000000000 */
[----:B------:R-:W-:-:S02]  /*08d0*/  FADD R16, R15, -R9 ;  /* 0x800000090f107221 */ /* 0x000fc40000000000 */
[----:B------:R-:W2:Y:S01]  /*08e0*/  LDL.64 R14, [R26+0x20] ;  /* 0x000020001a0e7983 */ /* 0x000ea20000100a00 */
[----:B------:R-:W-:Y:S01]  /*08f0*/  FFMA R17, R17, R17, R20 ;  /* 0x0000001111117223 */ /* 0x000fe20000000014 */
[----:B---3--:R-:W-:-:S03]  /*0900*/  FADD R18, R18, -R9 ;  /* 0x8000000912127221 */ /* 0x008fc60000000000 */
[----:B------:R-:W-:Y:S01]  /*0910*/  FFMA R17, R16, R16, R17 ;  /* 0x0000001010117223 */ /* 0x000fe20000000011 */
[----:B------:R-:W-:-:S03]  /*0920*/  FADD R19, R19, -R9 ;  /* 0x8000000913137221 */ /* 0x000fc60000000000 */
[----:B------:R-:W-:Y:S02]  /*0930*/  FFMA R18, R18, R18, R17 ;  /* 0x0000001212127223 */ /* 0x000fe40000000011 */
[----:B------:R-:W3:Y:S02]  /*0940*/  LDL.64 R16, [R26+0x28] ;  /* 0x000028001a107983 */ /* 0x000ee40000100a00 */
[----:B------:R-:W-:Y:S02]  /*0950*/  FFMA R20, R19, R19, R18 ;  /* 0x0000001313147223 */ /* 0x000fe40000000012 */
[----:B------:R-:W3:Y:S01]  /*0960*/  LDL.64 R18, [R26+0x30] ;  /* 0x000030001a127983 */ /* 0x000ee20000100a00 */
[----:B----4-:R-:W-:-:S04]  /*0970*/  FADD R21, R10, -R9 ;  /* 0x800000090a157221 */ /* 0x010fc80000000000 */
[----:B------:R-:W-:Y:S02]  /*0980*/  FFMA R10, R21, R21, R20 ;  /* 0x00000015150a7223 */ /* 0x000fe40000000014 */
[----:B------:R-:W4:Y:S01]  /*0990*/  LDL.64 R20, [R26+0x38] ;  /* 0x000038001a147983 */ /* 0x000f220000100a00 */
[----:B------:R-:W-:-:S04]  /*09a0*/  FADD R11, R11, -R9 ;  /* 0x800000090b0b7221 */ /* 0x000fc80000000000 */
[----:B------:R-:W-:Y:S01]  /*09b0*/  FFMA R10, R11, R11, R10 ;  /* 0x0000000b0b0a7223 */ /* 0x000fe2000000000a */
[--C-:B-----5:R-:W-:Y:S01]  /*09c0*/  FADD R11, R12, -R9.reuse ;  /* 0x800000090c0b7221 */ /* 0x120fe20000000000 */
[----:B------:R-:W-:-:S03]  /*09d0*/  FADD R13, R13, -R9 ;  /* 0x800000090d0d7221 */ /* 0x000fc60000000000 */
[----:B------:R-:W-:-:S04]  /*09e0*/  FFMA R10, R11, R11, R10 ;  /* 0x0000000b0b0a7223 */ /* 0x000fc8000000000a */
[----:B------:R-:W-:Y:S01]  /*09f0*/  FFMA R10, R13, R13, R10 ;  /* 0x0000000d0d0a7223 */ /* 0x000fe2000000000a */
[----:B------:R-:W-:-:S04]  /*0a00*/  IADD3 R25, PT, PT, R25, 0x10, RZ ;  /* 0x0000001019197810 */ /* 0x000fc80007ffe0ff */
[----:B------:R-:W-:Y:S01]  /*0a10*/  ISETP.NE.AND P0, PT, R25, R22, PT ;  /* 0x000000161900720c */ /* 0x000fe20003f05270 */
[--C-:B--2---:R-:W-:Y:S01]  /*0a20*/  FADD R11, R14, -R9.reuse ;  /* 0x800000090e0b7221 */ /* 0x104fe20000000000 */
[----:B------:R-:W-:-:S03]  /*0a30*/  FADD R15, R15, -R9 ;  /* 0x800000090f0f7221 */ /* 0x000fc60000000000 */
[----:B------:R-:W-:-:S04]  /*0a40*/  FFMA R10, R11, R11, R10 ;  /* 0x0000000b0b0a7223 */ /* 0x000fc8000000000a */
[----:B------:R-:W-:Y:S01]  /*0a50*/  FFMA R10, R15, R15, R10 ;  /* 0x0000000f0f0a7223 */ /* 0x000fe2000000000a */
[--C-:B---3--:R-:W-:Y:S01]  /*0a60*/  FADD R11, R16, -R9.reuse ;  /* 0x80000009100b7221 */ /* 0x108fe20000000000 */
        /* <DEDUP_REMOVED lines=9> */
[----:B------:R-:W-:-:S04]  /*0b00*/  FFMA R10, R11, R11, R10 ;  /* 0x0000000b0b0a7223 */ /* 0x000fc8000000000a */
[----:B------:R-:W-:Y:S01]  /*0b10*/  FFMA R20, R21, R21, R10 ;  /* 0x0000001515147223 */ /* 0x000fe2000000000a */
[----:B------:R-:W-:Y:S06]  /*0b20*/  @P0 BRA `(.L_x_131) ;  /* 0xfffffffc00500947 */ /* 0x000fec000383ffff */
.L_x_130:
[----:B------:R-:W-:Y:S05]  /*0b30*/  BSYNC.RECONVERGENT B1 ;  /* 0x0000000000017941 */ /* 0x000fea0003800200 */
.L_x_129:
        /* <DEDUP_REMOVED lines=15> */
[----:B---3--:R-:W-:-:S03]  /*0c30*/  FADD R12, R12, -R9 ;  /* 0x800000090c0c7221 */ /* 0x008fc60000000000 */
[----:B------:R-:W-:Y:S01]  /*0c40*/  FFMA R19, R10, R10, R19 ;  /* 0x0000000a0a137223 */ /* 0x000fe20000000013 */
[C---:B------:R-:W-:Y:S01]  /*0c50*/  FADD R10, -R9.reuse, R13 ;  /* 0x0000000d090a7221 */ /* 0x040fe20000000100 */
[----:B----4-:R-:W-:Y:S02]  /*0c60*/  FADD R14, R14, -R9 ;  /* 0x800000090e0e7221 */ /* 0x010fe40000000000 */
[----:B------:R-:W-:Y:S01]  /*0c70*/  FFMA R19, R12, R12, R19 ;  /* 0x0000000c0c137223 */ /* 0x000fe20000000013 */
[----:B-----5:R-:W-:Y:S01]  /*0c80*/  FADD R16, R16, -R9 ;  /* 0x8000000910107221 */ /* 0x020fe20000000000 */
[C---:B------:R-:W-:Y:S02]  /*0c90*/  FADD R20, -R9.reuse, R17 ;  /* 0x0000001109147221 */ /* 0x040fe40000000100 */
[----:B------:R-:W-:Y:S01]  /*0ca0*/  FFMA R19, R10, R10, R19 ;  /* 0x0000000a0a137223 */ /* 0x000fe20000000013 */
[----:B------:R-:W-:-:S03]  /*0cb0*/  FADD R10, -R9, R15 ;  /* 0x0000000f090a7221 */ /* 0x000fc60000000100 */
[----:B------:R-:W-:-:S04]  /*0cc0*/  FFMA R19, R14, R14, R19 ;  /* 0x0000000e0e137223 */ /* 0x000fc80000000013 */
[----:B------:R-:W-:-:S04]  /*0cd0*/  FFMA R19, R10, R10, R19 ;  /* 0x0000000a0a137223 */ /* 0x000fc80000000013 */
[----:B------:R-:W-:-:S04]  /*0ce0*/  FFMA R19, R16, R16, R19 ;  /* 0x0000001010137223 */ /* 0x000fc80000000013 */
[----:B------:R-:W-:-:S07]  /*0cf0*/  FFMA R20, R20, R20, R19 ;  /* 0x0000001414147223 */ /* 0x000fce0000000013 */
.L_x_133:
[----:B------:R-:W-:Y:S05]  /*0d00*/  BSYNC.RECONVERGENT B1 ;  /* 0x0000000000017941 */ /* 0x000fea0003800200 */
.L_x_132:
        /* <DEDUP_REMOVED lines=18> */
.L_x_135:
[----:B------:R-:W-:Y:S05]  /*0e30*/  BSYNC.RECONVERGENT B1 ;  /* 0x0000000000017941 */ /* 0x000fea0003800200 */
.L_x_134:
[----:B------:R-:W-:Y:S05]  /*0e40*/  @!P1 BRA `(.L_x_128) ;  /* 0x0000000000349947 */ /* 0x000fea0003800000 */
[----:B------:R-:W-:-:S05]  /*0e50*/  IMAD R22, R22, 0x4, R1 ;  /* 0x0000000416167824 */ /* 0x000fca00078e0201 */
[----:B------:R-:W0:Y:S01]  /*0e60*/  LDL.64 R10, [R22] ;  /* 0x00000000160a7983 */ /* 0x000e220000100a00 */
[----:B------:R-:W-:Y:S01]  /*0e70*/  ISETP.NE.AND P0, PT, R16, 0x1, PT ;  /* 0x000000011000780c */ /* 0x000fe20003f05270 */
[----:B0-----:R-:W-:-:S04]  /*0e80*/  FADD R13, R10, -R9 ;  /* 0x800000090a0d7221 */ /* 0x001fc80000000000 */
        /* <DEDUP_REMOVED lines=9> */
.L_x_128:
[----:B------:R-:W-:Y:S05]  /*0f20*/  BSYNC.RECONVERGENT B0 ;  /* 0x0000000000007941 */ /* 0x000fea0003800200 */
.L_x_127:
        /* <DEDUP_REMOVED lines=11> */
.L_x_164:
        /* <DEDUP_REMOVED lines=12> */
[----:B------:R-:W-:Y:S05]  /*10a0*/  CALL.REL.NOINC `($__internal_2_$__cuda_sm3x_div_rn_noftz_f32_slowpath) ;  /* 0x0000000c00907944 */ /* 0x000fea0003c00000 */
.L_x_138:
[----:B------:R-:W-:Y:S05]  /*10b0*/  BSYNC.RECONVERGENT B0 ;  /* 0x0000000000007941 */ /* 0x000fea0003800200 */
.L_x_137:
        /* <DEDUP_REMOVED lines=10> */
[----:B------:R-:W0:Y:S02]  /*1160*/  MUFU.RSQ R18, R10 ;  /* 0x0000000a00127308 */ /* 0x000e240000001400 */
[----:B0-----:R-:W-:Y:S01]  /*1170*/  @!P0 FMUL R18, R18, 4096 ;  /* 0x4580000012128820 */ /* 0x001fe20000400000 */
[----:B------:R-:W-:Y:S06]  /*1180*/  @!P1 BRA `(.L_x_142) ;  /* 0x0000000000a49947 */ /* 0x000fec0003800000 */
[----:B------:R-:W-:Y:S01]  /*1190*/  LOP3.LUT R20, R6, 0x1ffffffc, RZ, 0xc0, !PT ;  /* 0x1ffffffc06147812 */ /* 0x000fe200078ec0ff */
[----:B------:R-:W-:-:S07]  /*11a0*/  IMAD.MOV.U32 R21, RZ, RZ, RZ ;  /* 0x000000ffff157224 */ /* 0x000fce00078e00ff */
.L_x_143:
[----:B0-----:R-:W0:Y:S01]  /*11b0*/  LDC.64 R10, c[0x0][0x390] ;  /* 0x0000e400ff0a7b82 */ /* 0x001e220000000a00 */
[C---:B------:R-:W-:Y:S02]  /*11c0*/  LEA R6, R21.reuse, R1, 0x2 ;  /* 0x0000000115067211 */ /* 0x040fe400078e10ff */
[----:B------:R-:W-:-:S03]  /*11d0*/  LEA R25, R21, R0, 0x5 ;  /* 0x0000000015197211 */ /* 0x000fc600078e28ff */
[----:B------:R-:W2:Y:S02]  /*11e0*/  LDL.64 R14, [R6] ;  /* 0x00000000060e7983 */ /* 0x000ea40000100a00 */
[----:B------:R-:W1:Y:S01]  /*11f0*/  LDC.64 R12, c[0x0][0x398] ;  /* 0x0000e600ff0c7b82 */ /* 0x000e620000000a00 */
[----:B0-----:R-:W-:-:S05]  /*1200*/  IMAD.WIDE.U32 R16, R25, 0x4, R10 ;  /* 0x0000000419107825 */ /* 0x001fca00078e000a */
[----:B------:R-:W3:Y:S01]  /*1210*/  LDG.E R23, desc[UR8][R16.64] ;  /* 0x0000000810177981 */ /* 0x000ee2000c1e1900 */
[----:B-1----:R-:W-:-:S03]  /*1220*/  IMAD.WIDE.U32 R28, R25, 0x4, R12 ;  /* 0x00000004191c7825 */ /* 0x002fc600078e000c */
[----:B------:R-:W4:Y:S04]  /*1230*/  LDG.E R22, desc[UR8][R16.64+0x80] ;  /* 0x0000800810167981 */ /* 0x000f28000c1e1900 */
[----:B------:R-:W3:Y:S04]  /*1240*/  LDG.E R27, desc[UR8][R28.64] ;  /* 0x000000081c1b7981 */ /* 0x000ee8000c1e1900 */
[----:B------:R-:W4:Y:S01]  /*1250*/  LDG.E R26, desc[UR8][R28.64+0x80] ;  /* 0x000080081c1a7981 */ /* 0x000f22000c1e1900 */
[--C-:B--2---:R-:W-:Y:S01]  /*1260*/  FADD R14, R14, -R9.reuse ;  /* 0x800000090e0e7221 */ /* 0x104fe20000000000 */
[----:B------:R-:W-:-:S03]  /*1270*/  FADD R15, R15, -R9 ;  /* 0x800000090f0f7221 */ /* 0x000fc60000000000 */
[C---:B------:R-:W-:Y:S01]  /*1280*/  FMUL R14, R18.reuse, R14 ;  /* 0x0000000e120e7220 */ /* 0x040fe20000400000 */
[----:B------:R-:W-:-:S03]  /*1290*/  FMUL R15, R18, R15 ;  /* 0x0000000f120f7220 */ /* 0x000fc60000400000 */
[----:B---3--:R-:W-:Y:S01]  /*12a0*/  FFMA R14, R23, R14, R27 ;  /* 0x0000000e170e7223 */ /* 0x008fe2000000001b */
[C---:B------:R-:W-:Y:S01]  /*12b0*/  VIADD R27, R25.reuse, 0x40 ;  /* 0x00000040191b7836 */ /* 0x040fe20000000000 */
[----:B------:R-:W-:Y:S01]  /*12c0*/  IADD3 R25, PT, PT, R25, 0x60, RZ ;  /* 0x0000006019197810 */ /* 0x000fe20007ffe0ff */
[----:B----4-:R-:W-:Y:S02]  /*12d0*/  FFMA R15, R22, R15, R26 ;  /* 0x0000000f160f7223 */ /* 0x010fe4000000001a */
[----:B------:R-:W-:-:S04]  /*12e0*/  IMAD.WIDE.U32 R16, R27, 0x4, R10 ;  /* 0x000000041b107825 */ /* 0x000fc800078e000a */
[----:B------:R-:W-:Y:S02]  /*12f0*/  IMAD.WIDE.U32 R22, R25, 0x4, R10 ;  /* 0x0000000419167825 */ /* 0x000fe400078e000a */
[----:B------:R-:W2:Y:S02]  /*1300*/  LDL.64 R10, [R6+0x8] ;  /* 0x00000800060a7983 */ /* 0x000ea40000100a00 */
[--C-:B------:R-:W-:Y:S02]  /*1310*/  IMAD.WIDE.U32 R26, R27, 0x4, R12.reuse ;  /* 0x000000041b1a7825 */ /* 0x100fe400078e000c */
[----:B------:R-:W3:Y:S02]  /*1320*/  LDG.E R16, desc[UR8][R16.64] ;  /* 0x0000000810107981 */ /* 0x000ee4000c1e1900 */
[----:B------:R-:W-:Y:S02]  /*1330*/  IMAD.WIDE.U32 R12, R25, 0x4, R12 ;  /* 0x00000004190c7825 */ /* 0x000fe400078e000c */
[----:B------:R-:W4:Y:S04]  /*1340*/  LDG.E R22, desc[UR8][R22.64] ;  /* 0x0000000816167981 */ /* 0x000f28000c1e1900 */
[----:B------:R-:W3:Y:S04]  /*1350*/  LDG.E R27, desc[UR8][R26.64] ;  /* 0x000000081a1b7981 */ /* 0x000ee8000c1e1900 */
[----:B------:R-:W4:Y:S01]  /*1360*/  LDG.E R13, desc[UR8][R12.64] ;  /* 0x000000080c0d7981 */ /* 0x000f22000c1e1900 */
[----:B------:R-:W-:-:S03]  /*1370*/  IADD3 R21, PT, PT, R21, 0x4, RZ ;  /* 0x0000000415157810 */ /* 0x000fc60007ffe0ff */
[----:B------:R0:W-:Y:S01]  /*1380*/  STL.64 [R6], R14 ;  /* 0x0000000e06007387 */ /* 0x0001e20000100a00 */
[----:B------:R-:W-:Y:S01]  /*1390*/  ISETP.NE.AND P0, PT, R21, R20, PT ;  /* 0x000000141500720c */ /* 0x000fe20003f05270 */
[--C-:B--2---:R-:W-:Y:S01]  /*13a0*/  FADD R25, R10, -R9.reuse ;  /* 0x800000090a197221 */ /* 0x104fe20000000000 */
[----:B------:R-:W-:-:S03]  /*13b0*/  FADD R11, R11, -R9 ;  /* 0x800000090b0b7221 */ /* 0x000fc60000000000 */
[C---:B------:R-:W-:Y:S01]  /*13c0*/  FMUL R25, R18.reuse, R25 ;  /* 0x0000001912197220 */ /* 0x040fe20000400000 */
[----:B------:R-:W-:-:S03]  /*13d0*/  FMUL R11, R18, R11 ;  /* 0x0000000b120b7220 */ /* 0x000fc60000400000 */
[----:B---3--:R-:W-:Y:S01]  /*13e0*/  FFMA R10, R16, R25, R27 ;  /* 0x00000019100a7223 */ /* 0x008fe2000000001b */
[----:B----4-:R-:W-:-:S05]  /*13f0*/  FFMA R11, R22, R11, R13 ;  /* 0x0000000b160b7223 */ /* 0x010fca000000000d */
[----:B------:R0:W-:Y:S01]  /*1400*/  STL.64 [R6+0x8], R10 ;  /* 0x0000080a06007387 */ /* 0x0001e20000100a00 */
[----:B------:R-:W-:Y:S05]  /*1410*/  @P0 BRA `(.L_x_143) ;  /* 0xfffffffc00640947 */ /* 0x000fea000383ffff */
.L_x_142:
[----:B------:R-:W-:Y:S05]  /*1420*/  BSYNC.RECONVERGENT B1 ;  /* 0x0000000000017941 */ /* 0x000fea0003800200 */
.L_x_141:
[----:B------:R-:W-:Y:S05]  /*1430*/  @!P3 BRA `(.L_x_140) ;  /* 0x000000000090b947 */ /* 0x000fea0003800000 */
[----:B------:R-:W1:Y:S01]  /*1440*/  LDC.64 R12, c[0x0][0x390] ;  /* 0x0000e400ff0c7b82 */ /* 0x000e620000000a00 */
[C---:B0-----:R-:W-:Y:S01]  /*1450*/  IMAD R6, R20.reuse, 0x4, R1 ;  /* 0x0000000414067824 */ /* 0x041fe200078e0201 */
[----:B------:R-:W-:-:S04]  /*1460*/  LEA R23, R20, R0, 0x5 ;  /* 0x0000000014177211 */ /* 0x000fc800078e28ff */
[----:B------:R-:W2:Y:S02]  /*1470*/  LDL R20, [R6] ;  /* 0x0000000006147983 */ /* 0x000ea40000100800 */
[----:B------:R-:W0:Y:S01]  /*1480*/  LDC.64 R10, c[0x0][0x398] ;  /* 0x0000e600ff0a7b82 */ /* 0x000e220000000a00 */
[----:B-1----:R-:W-:-:S06]  /*1490*/  IMAD.WIDE.U32 R16, R23, 0x4, R12 ;  /* 0x0000000417107825 */ /* 0x002fcc00078e000c */
[----:B------:R-:W3:Y:S01]  /*14a0*/  LDG.E R16, desc[UR8][R16.64] ;  /* 0x0000000810107981 */ /* 0x000ee2000c1e1900 */
[----:B0-----:R-:W-:-:S06]  /*14b0*/  IMAD.WIDE.U32 R14, R23, 0x4, R10 ;  /* 0x00000004170e7825 */ /* 0x001fcc00078e000a */
        /* <DEDUP_REMOVED lines=8> */
[----:B------:R-:W2:Y:S01]  /*1540*/  LDL R22, [R6+0x4] ;  /* 0x0000040006167983 */ /* 0x000ea20000100800 */
[----:B------:R-:W-:-:S05]  /*1550*/  IADD3 R15, PT, PT, R23, 0x20, RZ ;  /* 0x00000020170f7810 */ /* 0x000fca0007ffe0ff */
[----:B------:R-:W-:-:S06]  /*1560*/  IMAD.WIDE.U32 R16, R15, 0x4, R12 ;  /* 0x000000040f107825 */ /* 0x000fcc00078e000c */
[----:B------:R-:W-:Y:S01]  /*1570*/  @P0 VIADD R19, R23, 0x40 ;  /* 0x0000004017130836 */ /* 0x000fe20000000000 */
[----:B------:R-:W3:Y:S01]  /*1580*/  @P0 LDL R20, [R6+0x8] ;  /* 0x0000080006140983 */ /* 0x000ee20000100800 */
[----:B------:R-:W-:-:S03]  /*1590*/  IMAD.WIDE.U32 R14, R15, 0x4, R10 ;  /* 0x000000040f0e7825 */ /* 0x000fc600078e000a */
[----:B------:R-:W4:Y:S01]  /*15a0*/  LDG.E R16, desc[UR8][R16.64] ;  /* 0x0000000810107981 */ /* 0x000f22000c1e1900 */
[----:B------:R-:W-:-:S03]  /*15b0*/  @P0 IMAD.WIDE.U32 R12, R19, 0x4, R12 ;  /* 0x00000004130c0825 */ /* 0x000fc600078e000c */
[----:B------:R-:W4:Y:S01]  /*15c0*/  LDG.E R15, desc[UR8][R14.64] ;  /* 0x000000080e0f7981 */ /* 0x000f22000c1e1900 */
[----:B------:R-:W-:-:S03]  /*15d0*/  @P0 IMAD.WIDE.U32 R10, R19, 0x4, R10 ;  /* 0x00000004130a0825 */ /* 0x000fc600078e000a */
[----:B------:R-:W5:Y:S04]  /*15e0*/  @P0 LDG.E R12, desc[UR8][R12.64] ;  /* 0x000000080c0c0981 */ /* 0x000f68000c1e1900 */
[----:B------:R-:W5:Y:S01]  /*15f0*/  @P0 LDG.E R11, desc[UR8][R10.64] ;  /* 0x000000080a0b0981 */ /* 0x000f62000c1e1900 */
[----:B--2---:R-:W-:-:S04]  /*1600*/  FADD R19, -R9, R22 ;  /* 0x0000001609137221 */ /* 0x004fc80000000100 */
[----:B------:R-:W-:Y:S01]  /*1610*/  FMUL R19, R18, R19 ;  /* 0x0000001312137220 */ /* 0x000fe20000400000 */
[----:B---3--:R-:W-:-:S04]  /*1620*/  @P0 FADD R9, R20, -R9 ;  /* 0x8000000914090221 */ /* 0x008fc80000000000 */
[----:B------:R-:W-:Y:S01]  /*1630*/  @P0 FMUL R9, R18, R9 ;  /* 0x0000000912090220 */ /* 0x000fe20000400000 */
[----:B----4-:R-:W-:-:S03]  /*1640*/  FFMA R19, R16, R19, R15 ;  /* 0x0000001310137223 */ /* 0x010fc6000000000f */
[----:B-----5:R-:W-:Y:S02]  /*1650*/  @P0 FFMA R9, R12, R9, R11 ;  /* 0x000000090c090223 */ /* 0x020fe4000000000b */
[----:B------:R2:W-:Y:S04]  /*1660*/  STL [R6+0x4], R19 ;  /* 0x0000041306007387 */ /* 0x0005e80000100800 */
[----:B------:R2:W-:Y:S02]  /*1670*/  @P0 STL [R6+0x8], R9 ;  /* 0x0000080906000387 */ /* 0x0005e40000100800 */
.L_x_140:
[----:B------:R-:W-:Y:S05]  /*1680*/  BSYNC.RECONVERGENT B0 ;  /* 0x0000000000007941 */ /* 0x000fea0003800200 */
.L_x_139:
[----:B------:R-:W3:Y:S01]  /*1690*/  LDCU UR6, c[0x0][0x3a4] ;  /* 0x00007480ff0677ac */ /* 0x000ee20008000800 */
[----:B------:R-:W-:Y:S01]  /*16a0*/  BSSY.RECONVERGENT B0, `(.L_x_144) ;  /* 0x0000031000007945 */ /* 0x000fe20003800200 */
[----:B---3--:R-:W-:-:S13]  /*16b0*/  ISETP.GE.AND P0, PT, R0, UR6, PT ;  /* 0x0000000600007c0c */ /* 0x008fda000bf06270 */
[----:B------:R-:W-:Y:S05]  /*16c0*/  @P0 BRA `(.L_x_145) ;  /* 0x0000000000b80947 */ /* 0x000fea0003800000 */
[----:B------:R-:W-:Y:S01]  /*16d0*/  ISETP.GE.U32.AND P0, PT, R2, 0x60, PT ;  /* 0x000000600200780c */ /* 0x000fe20003f06070 */
[----:B------:R-:W-:Y:S01]  /*16e0*/  BSSY.RECONVERGENT B1, `(.L_x_146) ;  /* 0x0000019000017945 */ /* 0x000fe20003800200 */
[----:B012---:R-:W-:Y:S02]  /*16f0*/  MOV R6, RZ ;  /* 0x000000ff00067202 */ /* 0x007fe40000000f00 */
[----:B------:R-:W-:-:S09]  /*1700*/  MOV R16, R0 ;  /* 0x0000000000107202 */ /* 0x000fd20000000f00 */
[----:B------:R-:W-:Y:S05]  /*1710*/  @!P0 BRA `(.L_x_147) ;  /* 0x0000000000548947 */ /* 0x000fea0003800000 */
[----:B------:R-:W-:Y:S01]  /*1720*/  BSSY.RECONVERGENT B2, `(.L_x_148) ;  /* 0x0000013000027945 */ /* 0x000fe20003800200 */
[----:B------:R-:W-:Y:S01]  /*1730*/  IMAD.MOV.U32 R6, RZ, RZ, RZ ;  /* 0x000000ffff067224 */ /* 0x000fe200078e00ff */
[----:B------:R-:W-:-:S07]  /*1740*/  MOV R16, R0 ;  /* 0x0000000000107202 */ /* 0x000fce0000000f00 */
.L_x_149:
[----:B------:R-:W-:Y:S01]  /*1750*/  LEA R9, R6, R1, 0x2 ;  /* 0x0000000106097211 */ /* 0x000fe200078e10ff */
[----:B0-----:R-:W0:Y:S04]  /*1760*/  LDCU.64 UR6, c[0x0][0x388] ;  /* 0x00007100ff0677ac */ /* 0x001e280008000a00 */
[----:B------:R-:W2:Y:S04]  /*1770*/  LDL.64 R10, [R9] ;  /* 0x00000000090a7983 */ /* 0x000ea80000100a00 */
[----:B------:R-:W3:Y:S01]  /*1780*/  LDL.64 R12, [R9+0x8] ;  /* 0x00000800090c7983 */ /* 0x000ee20000100a00 */
[----:B------:R-:W-:-:S02]  /*1790*/  IADD3 R15, P0, PT, R7, R16, RZ ;  /* 0x00000010070f7210 */ /* 0x000fc40007f1e0ff */
[----:B------:R-:W-:Y:S02]  /*17a0*/  IADD3 R6, PT, PT, R6, 0x4, RZ ;  /* 0x0000000406067810 */ /* 0x000fe40007ffe0ff */
[----:B------:R-:W-:Y:S01]  /*17b0*/  IADD3 R16, PT, PT, R16, 0x80, RZ ;  /* 0x0000008010107810 */ /* 0x000fe20007ffe0ff */
[----:B------:R-:W-:Y:S01]  /*17c0*/  IMAD.X R18, RZ, RZ, R8, P0 ;  /* 0x000000ffff127224 */ /* 0x000fe200000e0608 */
[----:B0-----:R-:W-:-:S04]  /*17d0*/  LEA R14, P0, R15, UR6, 0x2 ;  /* 0x000000060f0e7c11 */ /* 0x001fc8000f8010ff */
        /* <DEDUP_REMOVED lines=8> */
.L_x_148:
[----:B------:R-:W-:-:S07]  /*1860*/  IMAD.MOV.U32 R6, RZ, RZ, R5 ;  /* 0x000000ffff067224 */ /* 0x000fce00078e0005 */
.L_x_147:
[----:B------:R-:W-:Y:S05]  /*1870*/  BSYNC.RECONVERGENT B1 ;  /* 0x0000000000017941 */ /* 0x000fea0003800200 */
.L_x_146:
[----:B------:R-:W-:-:S04]  /*1880*/  LEA.HI R9, R2, 0x1, RZ, 0x1b ;  /* 0x0000000102097811 */ /* 0x000fc800078fd8ff */
[----:B0-----:R-:W-:-:S04]  /*1890*/  LOP3.LUT R12, R9, 0x3, RZ, 0xc0, !PT ;  /* 0x00000003090c7812 */ /* 0x001fc800078ec0ff */
[----:B------:R-:W-:-:S13]  /*18a0*/  ISETP.NE.AND P0, PT, R12, RZ, PT ;  /* 0x000000ff0c00720c */ /* 0x000fda0003f05270 */
[----:B------:R-:W-:Y:S05]  /*18b0*/  @!P0 BRA `(.L_x_145) ;  /* 0x00000000003c8947 */ /* 0x000fea0003800000 */
[----:B------:R-:W-:Y:S01]  /*18c0*/  LEA R9, R6, R1, 0x2 ;  /* 0x0000000106097211 */ /* 0x000fe200078e10ff */
[----:B------:R-:W0:Y:S04]  /*18d0*/  LDCU.64 UR6, c[0x0][0x388] ;  /* 0x00007100ff0677ac */ /* 0x000e280008000a00 */
[----:B------:R-:W2:Y:S01]  /*18e0*/  LDL.64 R10, [R9] ;  /* 0x00000000090a7983 */ /* 0x000ea20000100a00 */
[----:B------:R-:W-:-:S04]  /*18f0*/  IADD3 R7, P0, PT, R7, R16, RZ ;  /* 0x0000001007077210 */ /* 0x000fc80007f1e0ff */
[----:B------:R-:W-:Y:S02]  /*1900*/  IADD3.X R8, PT, PT, RZ, R8, RZ, P0, !PT ;  /* 0x00000008ff087210 */ /* 0x000fe400007fe4ff */
[----:B0-----:R-:W-:-:S04]  /*1910*/  LEA R6, P0, R7, UR6, 0x2 ;  /* 0x0000000607067c11 */ /* 0x001fc8000f8010ff */
[----:B------:R-:W-:Y:S02]  /*1920*/  LEA.HI.X R7, R7, UR7, R8, 0x2, P0 ;  /* 0x0000000707077c11 */ /* 0x000fe400080f1408 */
[----:B------:R-:W-:-:S03]  /*1930*/  ISETP.NE.AND P0, PT, R12, 0x1, PT ;  /* 0x000000010c00780c */ /* 0x000fc60003f05270 */
[----:B--2---:R3:W-:Y:S10]  /*1940*/  STG.E desc[UR8][R6.64], R10 ;  /* 0x0000000a06007986 */ /* 0x0047f4000c101908 */
[----:B------:R-:W-:Y:S05]  /*1950*/  @!P0 BRA `(.L_x_145) ;  /* 0x0000000000148947 */ /* 0x000fea0003800000 */
[----:B------:R4:W-:Y:S01]  /*1960*/  STG.E desc[UR8][R6.64+0x80], R11 ;  /* 0x0000800b06007986 */ /* 0x0009e2000c101908 */
[----:B------:R-:W-:-:S13]  /*1970*/  ISETP.NE.AND P0, PT, R12, 0x2, PT ;  /* 0x000000020c00780c */ /* 0x000fda0003f05270 */
[----:B----4-:R-:W-:Y:S05]  /*1980*/  @!P0 BRA `(.L_x_145) ;  /* 0x0000000000088947 */ /* 0x010fea0003800000 */
[----:B------:R-:W2:Y:S04]  /*1990*/  LDL R9, [R9+0x8] ;  /* 0x0000080009097983 */ /* 0x000ea80000100800 */
[----:B--2---:R4:W-:Y:S02]  /*19a0*/  STG.E desc[UR8][R6.64+0x100], R9 ;  /* 0x0001000906007986 */ /* 0x0049e4000c101908 */
.L_x_145:
[----:B------:R-:W-:Y:S05]  /*19b0*/  BSYNC.RECONVERGENT B0 ;  /* 0x0000000000007941 */ /* 0x000fea0003800200 */
.L_x_144:
[----:B------:R-:W-:Y:S05]  /*19c0*/  @!P2 BRA `(.L_x_150) ;  /* 0xffffffe400e4a947 */ /* 0x000fea000383ffff */
[----:B------:R-:W-:Y:S05]  /*19d0*/  EXIT ;  /* 0x000000000000794d */ /* 0x000fea0003800000 */
.L_x_124:
[----:B------:R-:W-:Y:S01]  /*19e0*/  HFMA2 R18, -RZ, RZ, 0, 9.5367431640625e-07 ;  /* 0x00000010ff127431 */ /* 0x000fe200000001ff */
[----:B------:R-:W-:Y:S01]  /*19f0*/  BSSY B0, `(.L_x_151) ;  /* 0x0000007000007945 */ /* 0x000fe20003800000 */
[----:B------:R-:W-:Y:S01]  /*1a00*/  IMAD.MOV.U32 R17, RZ, RZ, R9 ;  /* 0x000000ffff117224 */ /* 0x000fe200078e0009 */
[----:B------:R-:W-:Y:S01]  /*1a10*/  MOV R19, 0x1f ;  /* 0x0000001f00137802 */ /* 0x000fe20000000f00 */
[----:B-1----:R-:W-:-:S07]  /*1a20*/  IMAD.MOV.U32 R16, RZ, RZ, -0x1 ;  /* 0xffffffffff107424 */ /* 0x002fce00078e00ff */
[----:B0-----:R-:W-:Y:S05]  /*1a30*/  WARPSYNC.COLLECTIVE R16, `(.L_x_152) ;  /* 0x0000000010087348 */ /* 0x001fea0003c00000 */
[----:B0-----:R0:W1:Y:S02]  /*1a40*/  SHFL.BFLY P0, R14, R17, R18, R19 ;  /* 0x0c000012110e7389 */ /* 0x0010640000000013 */
[----:B01----:R-:W-:Y:S05]  /*1a50*/  ENDCOLLECTIVE ;  /* 0x000000000000791b */ /* 0x003fea0003800000 */
.L_x_152:
[----:B------:R-:W-:Y:S05]  /*1a60*/  BSYNC B0 ;  /* 0x0000000000007941 */ /* 0x000fea0003800000 */
.L_x_151:
[----:B------:R-:W-:Y:S01]  /*1a70*/  MOV R10, R14 ;  /* 0x0000000e000a7202 */ /* 0x000fe20000000f00 */
[----:B------:R-:W-:Y:S02]  /*1a80*/  HFMA2 R19, -RZ, RZ, 0, 1.847743988037109375e-06 ;  /* 0x0000001fff137431 */ /* 0x000fe400000001ff */
[----:B------:R-:W-:Y:S01]  /*1a90*/  IMAD.MOV.U32 R18, RZ, RZ, 0x8 ;  /* 0x00000008ff127424 */ /* 0x000fe200078e00ff */
[----:B------:R-:W-:Y:S01]  /*1aa0*/  MOV R16, 0xffffffff ;  /* 0xffffffff00107802 */ /* 0x000fe20000000f00 */
[----:B------:R-:W-:-:S05]  /*1ab0*/  FADD R10, R10, R9 ;  /* 0x000000090a0a7221 */ /* 0x000fca0000000000 */
[----:B------:R-:W-:-:S07]  /*1ac0*/  MOV R17, R10 ;  /* 0x0000000a00117202 */ /* 0x000fce0000000f00 */
[----:B------:R-:W-:Y:S05]  /*1ad0*/  WARPSYNC.COLLECTIVE R16, `(.L_x_153) ;  /* 0x0000000010087348 */ /* 0x000fea0003c00000 */
[----:B------:R0:W1:Y:S02]  /*1ae0*/  SHFL.BFLY P0, R14, R17, R18, R19 ;  /* 0x0c000012110e7389 */ /* 0x0000640000000013 */
[----:B01----:R-:W-:Y:S05]  /*1af0*/  ENDCOLLECTIVE ;  /* 0x000000000000791b */ /* 0x003fea0003800000 */
.L_x_153:
[----:B------:R-:W-:Y:S02]  /*1b00*/  HFMA2 R18, -RZ, RZ, 0, 2.384185791015625e-07 ;  /* 0x00000004ff127431 */ /* 0x000fe400000001ff */
[----:B------:R-:W-:-:S04]  /*1b10*/  IMAD.MOV.U32 R11, RZ, RZ, R14 ;  /* 0x000000ffff0b7224 */ /* 0x000fc800078e000e */
[----:B------:R-:W-:-:S05]  /*1b20*/  FADD R11, R10, R11 ;  /* 0x0000000b0a0b7221 */ /* 0x000fca0000000000 */
[----:B------:R-:W-:-:S07]  /*1b30*/  MOV R17, R11 ;  /* 0x0000000b00117202 */ /* 0x000fce0000000f00 */
[----:B------:R-:W-:Y:S05]  /*1b40*/  WARPSYNC.COLLECTIVE R16, `(.L_x_154) ;  /* 0x0000000010087348 */ /* 0x000fea0003c00000 */
[----:B------:R0:W1:Y:S02]  /*1b50*/  SHFL.BFLY P0, R14, R17, R18, R19 ;  /* 0x0c000012110e7389 */ /* 0x0000640000000013 */
[----:B01----:R-:W-:Y:S05]  /*1b60*/  ENDCOLLECTIVE ;  /* 0x000000000000791b */ /* 0x003fea0003800000 */
.L_x_154:
[----:B------:R-:W-:Y:S02]  /*1b70*/  HFMA2 R18, -RZ, RZ, 0, 1.1920928955078125e-07 ;  /* 0x00000002ff127431 */ /* 0x000fe400000001ff */
[----:B------:R-:W-:-:S04]  /*1b80*/  IMAD.MOV.U32 R12, RZ, RZ, R14 ;  /* 0x000000ffff0c7224 */ /* 0x000fc800078e000e */
[----:B------:R-:W-:-:S05]  /*1b90*/  FADD R12, R11, R12 ;  /* 0x0000000c0b0c7221 */ /* 0x000fca0000000000 */
[----:B------:R-:W-:-:S07]  /*1ba0*/  MOV R17, R12 ;  /* 0x0000000c00117202 */ /* 0x000fce0000000f00 */
[----:B------:R-:W-:Y:S05]  /*1bb0*/  WARPSYNC.COLLECTIVE R16, `(.L_x_155) ;  /* 0x0000000010087348 */ /* 0x000fea0003c00000 */
[----:B------:R0:W1:Y:S02]  /*1bc0*/  SHFL.BFLY P0, R14, R17, R18, R19 ;  /* 0x0c000012110e7389 */ /* 0x0000640000000013 */
[----:B01----:R-:W-:Y:S05]  /*1bd0*/  ENDCOLLECTIVE ;  /* 0x000000000000791b */ /* 0x003fea0003800000 */
.L_x_155:
[----:B------:R-:W-:Y:S02]  /*1be0*/  HFMA2 R18, -RZ, RZ, 0, 5.9604644775390625e-08 ;  /* 0x00000001ff127431 */ /* 0x000fe400000001ff */
[----:B------:R-:W-:-:S04]  /*1bf0*/  IMAD.MOV.U32 R13, RZ, RZ, R14 ;  /* 0x000000ffff0d7224 */ /* 0x000fc800078e000e */
[----:B------:R-:W-:-:S05]  /*1c00*/  FADD R13, R12, R13 ;  /* 0x0000000d0c0d7221 */ /* 0x000fca0000000000 */
[----:B------:R-:W-:-:S07]  /*1c10*/  MOV R17, R13 ;  /* 0x0000000d00117202 */ /* 0x000fce0000000f00 */
[----:B------:R-:W-:Y:S05]  /*1c20*/  WARPSYNC.COLLECTIVE R16, `(.L_x_156) ;  /* 0x0000000010087348 */ /* 0x000fea0003c00000 */
[----:B------:R0:W1:Y:S02]  /*1c30*/  SHFL.BFLY P0, R14, R17, R18, R19 ;  /* 0x0c000012110e7389 */ /* 0x0000640000000013 */
[----:B01----:R-:W-:Y:S05]  /*1c40*/  ENDCOLLECTIVE ;  /* 0x000000000000791b */ /* 0x003fea0003800000 */
.L_x_156:
[----:B------:R-:W-:Y:S05]  /*1c50*/  BRA `(.L_x_157) ;  /* 0xffffffe800947947 */ /* 0x000fea000383ffff */
.L_x_136:
[----:B------:R-:W-:Y:S01]  /*1c60*/  HFMA2 R19, -RZ, RZ, 0, 1.847743988037109375e-06 ;  /* 0x0000001fff137431 */ /* 0x000fe200000001ff */
[----:B------:R-:W-:Y:S01]  /*1c70*/  BSSY B0, `(.L_x_158) ;  /* 0x0000007000007945 */ /* 0x000fe20003800000 */
[----:B------:R-:W-:Y:S01]  /*1c80*/  IMAD.MOV.U32 R17, RZ, RZ, R20 ;  /* 0x000000ffff117224 */ /* 0x000fe200078e0014 */
[----:B------:R-:W-:Y:S01]  /*1c90*/  MOV R18, 0x10 ;  /* 0x0000001000127802 */ /* 0x000fe20000000f00 */
[----:B------:R-:W-:-:S07]  /*1ca0*/  IMAD.MOV.U32 R16, RZ, RZ, -0x1 ;  /* 0xffffffffff107424 */ /* 0x000fce00078e00ff */
[----:B0-----:R-:W-:Y:S05]  /*1cb0*/  WARPSYNC.COLLECTIVE R16, `(.L_x_159) ;  /* 0x0000000010087348 */ /* 0x001fea0003c00000 */
[----:B------:R1:W2:Y:S02]  /*1cc0*/  SHFL.BFLY P0, R14, R17, R18, R19 ;  /* 0x0c000012110e7389 */ /* 0x0002a40000000013 */
[----:B012---:R-:W-:Y:S05]  /*1cd0*/  ENDCOLLECTIVE ;  /* 0x000000000000791b */ /* 0x007fea0003800000 */
.L_x_159:
[----:B------:R-:W-:Y:S05]  /*1ce0*/  BSYNC B0 ;  /* 0x0000000000007941 */ /* 0x000fea0003800000 */
.L_x_158:
        /* <DEDUP_REMOVED lines=9> */
.L_x_160:
[----:B------:R-:W-:Y:S02]  /*1d80*/  HFMA2 R18, -RZ, RZ, 0, 2.384185791015625e-07 ;  /* 0x00000004ff127431 */ /* 0x000fe400000001ff */
[----:B------:R-:W-:-:S04]  /*1d90*/  IMAD.MOV.U32 R10, RZ, RZ, R14 ;  /* 0x000000ffff0a7224 */ /* 0x000fc800078e000e */
[----:B------:R-:W-:-:S05]  /*1da0*/  FADD R10, R11, R10 ;  /* 0x0000000a0b0a7221 */ /* 0x000fca0000000000 */
[----:B------:R-:W-:-:S07]  /*1db0*/  MOV R17, R10 ;  /* 0x0000000a00117202 */ /* 0x000fce0000000f00 */
[----:B------:R-:W-:Y:S05]  /*1dc0*/  WARPSYNC.COLLECTIVE R16, `(.L_x_161) ;  /* 0x0000000010087348 */ /* 0x000fea0003c00000 */
[----:B------:R0:W1:Y:S02]  /*1dd0*/  SHFL.BFLY P0, R14, R17, R18, R19 ;  /* 0x0c000012110e7389 */ /* 0x0000640000000013 */
[----:B01----:R-:W-:Y:S05]  /*1de0*/  ENDCOLLECTIVE ;  /* 0x000000000000791b */ /* 0x003fea0003800000 */
.L_x_161:
[----:B------:R-:W-:Y:S02]  /*1df0*/  HFMA2 R18, -RZ, RZ, 0, 1.1920928955078125e-07 ;  /* 0x00000002ff127431 */ /* 0x000fe400000001ff */
[----:B------:R-:W-:-:S04]  /*1e00*/  IMAD.MOV.U32 R13, RZ, RZ, R14 ;  /* 0x000000ffff0d7224 */ /* 0x000fc800078e000e */
[----:B------:R-:W-:-:S05]  /*1e10*/  FADD R13, R10, R13 ;  /* 0x0000000d0a0d7221 */ /* 0x000fca0000000000 */
[----:B------:R-:W-:-:S07]  /*1e20*/  MOV R17, R13 ;  /* 0x0000000d00117202 */ /* 0x000fce0000000f00 */
[----:B------:R-:W-:Y:S05]  /*1e30*/  WARPSYNC.COLLECTIVE R16, `(.L_x_162) ;  /* 0x0000000010087348 */ /* 0x000fea0003c00000 */
[----:B------:R0:W1:Y:S02]  /*1e40*/  SHFL.BFLY P0, R14, R17, R18, R19 ;  /* 0x0c000012110e7389 */ /* 0x0000640000000013 */
[----:B01----:R-:W-:Y:S05]  /*1e50*/  ENDCOLLECTIVE ;  /* 0x000000000000791b */ /* 0x003fea0003800000 */
.L_x_162:
[----:B------:R-:W-:Y:S01]  /*1e60*/  HFMA2 R18, -RZ, RZ, 0, 5.9604644775390625e-08 ;  /* 0x00000001ff127431 */ /* 0x000fe200000001ff */
[----:B------:R-:W-:-:S05]  /*1e70*/  MOV R12, R14 ;  /* 0x0000000e000c7202 */ /* 0x000fca0000000f00 */
[----:B------:R-:W-:-:S04]  /*1e80*/  FADD R12, R13, R12 ;  /* 0x0000000c0d0c7221 */ /* 0x000fc80000000000 */
[----:B------:R-:W-:-:S07]  /*1e90*/  IMAD.MOV.U32 R17, RZ, RZ, R12 ;  /* 0x000000ffff117224 */ /* 0x000fce00078e000c */
[----:B------:R-:W-:Y:S05]  /*1ea0*/  WARPSYNC.COLLECTIVE R16, `(.L_x_163) ;  /* 0x0000000010087348 */ /* 0x000fea0003c00000 */
[----:B------:R0:W1:Y:S02]  /*1eb0*/  SHFL.BFLY P0, R14, R17, R18, R19 ;  /* 0x0c000012110e7389 */ /* 0x0000640000000013 */
[----:B01----:R-:W-:Y:S05]  /*1ec0*/  ENDCOLLECTIVE ;  /* 0x000000000000791b */ /* 0x003fea0003800000 */
.L_x_163:
[----:B------:R-:W-:Y:S01]  /*1ed0*/  MOV R15, R14 ;  /* 0x0000000e000f7202 */ /* 0x000fe20000000f00 */
[----:B------:R-:W-:Y:S06]  /*1ee0*/  BRA `(.L_x_164) ;  /* 0xfffffff0003c7947 */ /* 0x000fec000383ffff */
        .weak           $__internal_2_$__cuda_sm3x_div_rn_noftz_f32_slowpath
        .type           $__internal_2_$__cuda_sm3x_div_rn_noftz_f32_slowpath,@function
        .size           $__internal_2_$__cuda_sm3x_div_rn_noftz_f32_slowpath,(.L_x_1831 - $__internal_2_$__cuda_sm3x_div_rn_noftz_f32_slowpath)
$__internal_2_$__cuda_sm3x_div_rn_noftz_f32_slowpath:
        /* <DEDUP_REMOVED lines=18> */
[----:B------:R-:W-:Y:S02]  /*2010*/  FSETP.NEU.FTZ.AND P4, PT, |R10|, +INF , PT ;  /* 0x7f8000000a00780b */ /* 0x000fe40003f9d200 */
        /* <DEDUP_REMOVED lines=16> */
.L_x_166:
        /* <DEDUP_REMOVED lines=51> */
.L_x_173:
[----:B------:R-:W-:-:S04]  /*2450*/  LOP3.LUT R10, R10, 0x80000000, RZ, 0xc0, !PT ;  /* 0x800000000a0a7812 */ /* 0x000fc800078ec0ff */
[----:B------:R-:W-:Y:S01]  /*2460*/  LOP3.LUT R10, R10, 0x7f800000, RZ, 0xfc, !PT ;  /* 0x7f8000000a0a7812 */ /* 0x000fe200078efcff */
[----:B------:R-:W-:Y:S06]  /*2470*/  BRA `(.L_x_174) ;  /* 0x0000000000047947 */ /* 0x000fec0003800000 */
.L_x_172:
[----:B------:R-:W-:-:S07]  /*2480*/  LEA R10, R16, R10, 0x17 ;  /* 0x0000000a100a7211 */ /* 0x000fce00078eb8ff */
.L_x_174:
[----:B------:R-:W-:Y:S05]  /*2490*/  BSYNC.RECONVERGENT B2 ;  /* 0x0000000000027941 */ /* 0x000fea0003800200 */
.L_x_171:
[----:B------:R-:W-:Y:S05]  /*24a0*/  BRA `(.L_x_175) ;  /* 0x0000000000207947 */ /* 0x000fea0003800000 */
.L_x_170:
[----:B------:R-:W-:-:S04]  /*24b0*/  LOP3.LUT R10, R15, 0x80000000, R10, 0x48, !PT ;  /* 0x800000000f0a7812 */ /* 0x000fc800078e480a */
[----:B------:R-:W-:Y:S01]  /*24c0*/  LOP3.LUT R10, R10, 0x7f800000, RZ, 0xfc, !PT ;  /* 0x7f8000000a0a7812 */ /* 0x000fe200078efcff */
[----:B------:R-:W-:Y:S06]  /*24d0*/  BRA `(.L_x_175) ;  /* 0x0000000000147947 */ /* 0x000fec0003800000 */
.L_x_169:
[----:B------:R-:W-:Y:S01]  /*24e0*/  LOP3.LUT R10, R15, 0x80000000, R10, 0x48, !PT ;  /* 0x800000000f0a7812 */ /* 0x000fe200078e480a */
[----:B------:R-:W-:Y:S06]  /*24f0*/  BRA `(.L_x_175) ;  /* 0x00000000000c7947 */ /* 0x000fec0003800000 */
.L_x_168:
[----:B------:R-:W0:Y:S01]  /*2500*/  MUFU.RSQ R10, -QNAN ;  /* 0xffc00000000a7908 */ /* 0x000e220000001400 */
[----:B------:R-:W-:Y:S05]  /*2510*/  BRA `(.L_x_175) ;  /* 0x0000000000047947 */ /* 0x000fea0003800000 */
.L_x_167:
[----:B------:R-:W-:-:S07]  /*2520*/  FADD.FTZ R10, R10, R4 ;  /* 0x000000040a0a7221 */ /* 0x000fce0000010000 */
.L_x_175:
[----:B------:R-:W-:Y:S05]  /*2530*/  BSYNC.RECONVERGENT B1 ;  /* 0x0000000000017941 */ /* 0x000fea0003800200 */
.L_x_165:
[----:B------:R-:W-:-:S04]  /*2540*/  HFMA2 R13, -RZ, RZ, 0, 0 ;  /* 0x00000000ff0d7431 */ /* 0x000fc800000001ff */
[----:B0-----:R-:W-:Y:S05]  /*2550*/  RET.REL.NODEC R12 `(_Z16layer_norm_floatILi32ELi30EEvPfS0_S0_S0_ii) ;  /* 0xffffffd80ca87950 */ /* 0x001fea0003c3ffff */
.L_x_176:
        /* <DEDUP_REMOVED lines=10> */
.L_x_1831:


//--------------------- .text._Z16layer_norm_floatILi32ELi29EEvPfS0_S0_S0_ii --------------------------
	.section	.text._Z16layer_norm_floatILi32ELi29EEvPfS0_S0_S0_ii,"ax",@progbits
	.align	128
        .global         _Z16layer_norm_floatILi32ELi29EEvPfS0_S0_S0_ii
        .type           _Z16layer_norm_floatILi32ELi29EEvPfS0_S0_S0_ii,@function
        .size           _Z16layer_norm_floatILi32ELi29EEvPfS0_S0_S0_ii,(.L_x_1832 - _Z16layer_norm_floatILi32ELi29EEvPfS0_S0_S0_ii)
        .other          _Z16layer_norm_floatILi32ELi29EEvPfS0_S0_S0_ii,@"STO_CUDA_ENTRY STV_DEFAULT"
_Z16layer_norm_floatILi32ELi29EEvPfS0_S0_S0_ii:
.text._Z16layer_norm_floatILi32ELi29EEvPfS0_S0_S0_ii:
        /* <DEDUP_REMOVED lines=23> */
.L_x_209:
        /* <DEDUP_REMOVED lines=25> */
.L_x_182:
        /* <DEDUP_REMOVED lines=20> */
.L_x_181:
[----:B------:R-:W-:-:S07]  /*0440*/  MOV R12, R5 ;  /* 0x00000005000c7202 */ /* 0x000fce0000000f00 */
.L_x_180:
[----:B------:R-:W-:Y:S05]  /*0450*/  BSYNC.RECONVERGENT B1 ;  /* 0x0000000000017941 */ /* 0x000fea0003800200 */
.L_x_179:
        /* <DEDUP_REMOVED lines=24> */
.L_x_178:
[----:B------:R-:W-:Y:S05]  /*05e0*/  BSYNC.RECONVERGENT B0 ;  /* 0x0000000000007941 */ /* 0x000fea0003800200 */
.L_x_177:
        /* <DEDUP_REMOVED lines=11> */
.L_x_216:
        /* <DEDUP_REMOVED lines=11> */
[----:B0-----:R-:W-:Y:S05]  /*0750*/  CALL.REL.NOINC `($__internal_3_$__cuda_sm3x_div_rn_noftz_f32_slowpath) ;  /* 0x0000001400dc7944 */ /* 0x001fea0003c00000 */
[----:B------:R-:W-:-:S07]  /*0760*/  IMAD.MOV.U32 R9, RZ, RZ, R10 ;  /* 0x000000ffff097224 */ /* 0x000fce00078e000a */
.L_x_185:
[----:B------:R-:W-:Y:S05]  /*0770*/  BSYNC.RECONVERGENT B0 ;  /* 0x0000000000007941 */ /* 0x000fea0003800200 */
.L_x_184:
        /* <DEDUP_REMOVED lines=14> */
.L_x_190:
        /* <DEDUP_REMOVED lines=44> */
.L_x_189:
[----:B------:R-:W-:Y:S05]  /*0b20*/  BSYNC.RECONVERGENT B1 ;  /* 0x0000000000017941 */ /* 0x000fea0003800200 */
.L_x_188:
        /* <DEDUP_REMOVED lines=28> */
.L_x_192:
[----:B------:R-:W-:Y:S05]  /*0cf0*/  BSYNC.RECONVERGENT B1 ;  /* 0x0000000000017941 */ /* 0x000fea0003800200 */
.L_x_191:
        /* <DEDUP_REMOVED lines=18> */
.L_x_194:
[----:B------:R-:W-:Y:S05]  /*0e20*/  BSYNC.RECONVERGENT B1 ;  /* 0x0000000000017941 */ /* 0x000fea0003800200 */
.L_x_193:
        /* <DEDUP_REMOVED lines=14> */
.L_x_187:
[----:B------:R-:W-:Y:S05]  /*0f10*/  BSYNC.RECONVERGENT B0 ;  /* 0x0000000000007941 */ /* 0x000fea0003800200 */
.L_x_186:
        /* <DEDUP_REMOVED lines=11> */
.L_x_223:
        /* <DEDUP_REMOVED lines=12> */
[----:B0-----:R-:W-:Y:S05]  /*1090*/  CALL.REL.NOINC `($__internal_3_$__cuda_sm3x_div_rn_noftz_f32_slowpath) ;  /* 0x0000000c008c7944 */ /* 0x001fea0003c00000 */
.L_x_197:
[----:B------:R-:W-:Y:S05]  /*10a0*/  BSYNC.RECONVERGENT B0 ;  /* 0x0000000000007941 */ /* 0x000fea0003800200 */
.L_x_196:
        /* <DEDUP_REMOVED lines=15> */
.L_x_202:
        /* <DEDUP_REMOVED lines=43> */
.L_x_201:
[----:B------:R-:W-:Y:S05]  /*1450*/  BSYNC.RECONVERGENT B1 ;  /* 0x0000000000017941 */ /* 0x000fea0003800200 */
.L_x_200:
        /* <DEDUP_REMOVED lines=37> */
.L_x_199:
[----:B------:R-:W-:Y:S05]  /*16b0*/  BSYNC.RECONVERGENT B0 ;  /* 0x0000000000007941 */ /* 0x000fea0003800200 */
.L_x_198:
        /* <DEDUP_REMOVED lines=12> */
.L_x_208:
        /* <DEDUP_REMOVED lines=17> */
.L_x_207:
[----:B------:R-:W-:-:S07]  /*1890*/  IMAD.MOV.U32 R6, RZ, RZ, R5 ;  /* 0x000000ffff067224 */ /* 0x000fce00078e0005 */
.L_x_206:
[----:B------:R-:W-:Y:S05]  /*18a0*/  BSYNC.RECONVERGENT B1 ;  /* 0x0000000000017941 */ /* 0x000fea0003800200 */
.L_x_205:
        /* <DEDUP_REMOVED lines=17> */
.L_x_204:
[----:B------:R-:W-:Y:S05]  /*19c0*/  BSYNC.RECONVERGENT B0 ;  /* 0x0000000000007941 */ /* 0x000fea0003800200 */
.L_x_203:
[----:B------:R-:W-:Y:S05]  /*19d0*/  @!P2 BRA `(.L_x_209) ;  /* 0xffffffe400e4a947 */ /* 0x000fea000383ffff */
[----:B------:R-:W-:Y:S05]  /*19e0*/  EXIT ;  /* 0x000000000000794d */ /* 0x000fea0003800000 */
.L_x_183:
        /* <DEDUP_REMOVED lines=8> */
.L_x_211:
[----:B------:R-:W-:Y:S05]  /*1a70*/  BSYNC B0 ;  /* 0x0000000000007941 */ /* 0x000fea0003800000 */
.L_x_210:
        /* <DEDUP_REMOVED lines=8> */
.L_x_212:
[----:B------:R-:W-:Y:S01]  /*1b00*/  HFMA2 R16, -RZ, RZ, 0, 2.384185791015625e-07 ;  /* 0x00000004ff107431 */ /* 0x000fe200000001ff */
[----:B------:R-:W-:-:S05]  /*1b10*/  MOV R11, R14 ;  /* 0x0000000e000b7202 */ /* 0x000fca0000000f00 */
[----:B------:R-:W-:-:S05]  /*1b20*/  FADD R11, R10, R11 ;  /* 0x0000000b0a0b7221 */ /* 0x000fca0000000000 */
[----:B------:R-:W-:-:S07]  /*1b30*/  MOV R10, R11 ;  /* 0x0000000b000a7202 */ /* 0x000fce0000000f00 */
[----:B------:R-:W-:Y:S05]  /*1b40*/  WARPSYNC.COLLECTIVE R15, `(.L_x_213) ;  /* 0x000000000f087348 */ /* 0x000fea0003c00000 */
[----:B------:R0:W1:Y:S02]  /*1b50*/  SHFL.BFLY P0, R14, R10, R16, R17 ;  /* 0x0c0000100a0e7389 */ /* 0x0000640000000011 */
[----:B01----:R-:W-:Y:S05]  /*1b60*/  ENDCOLLECTIVE ;  /* 0x000000000000791b */ /* 0x003fea0003800000 */
.L_x_213:
[----:B------:R-:W-:Y:S02]  /*1b70*/  HFMA2 R16, -RZ, RZ, 0, 1.1920928955078125e-07 ;  /* 0x00000002ff107431 */ /* 0x000fe400000001ff */
[----:B------:R-:W-:-:S04]  /*1b80*/  IMAD.MOV.U32 R12, RZ, RZ, R14 ;  /* 0x000000ffff0c7224 */ /* 0x000fc800078e000e */
[----:B------:R-:W-:-:S05]  /*1b90*/  FADD R12, R11, R12 ;  /* 0x0000000c0b0c7221 */ /* 0x000fca0000000000 */
[----:B------:R-:W-:-:S07]  /*1ba0*/  MOV R10, R12 ;  /* 0x0000000c000a7202 */ /* 0x000fce0000000f00 */
[----:B------:R-:W-:Y:S05]  /*1bb0*/  WARPSYNC.COLLECTIVE R15, `(.L_x_214) ;  /* 0x000000000f087348 */ /* 0x000fea0003c00000 */
[----:B------:R0:W1:Y:S02]  /*1bc0*/  SHFL.BFLY P0, R14, R10, R16, R17 ;  /* 0x0c0000100a0e7389 */ /* 0x0000640000000011 */
[----:B01----:R-:W-:Y:S05]  /*1bd0*/  ENDCOLLECTIVE ;  /* 0x000000000000791b */ /* 0x003fea0003800000 */
.L_x_214:
[----:B------:R-:W-:Y:S01]  /*1be0*/  HFMA2 R16, -RZ, RZ, 0, 5.9604644775390625e-08 ;  /* 0x00000001ff107431 */ /* 0x000fe200000001ff */
[----:B------:R-:W-:-:S05]  /*1bf0*/  MOV R13, R14 ;  /* 0x0000000e000d7202 */ /* 0x000fca0000000f00 */
[----:B------:R-:W-:-:S04]  /*1c00*/  FADD R13, R12, R13 ;  /* 0x0000000d0c0d7221 */ /* 0x000fc80000000000 */
[----:B------:R-:W-:-:S07]  /*1c10*/  IMAD.MOV.U32 R10, RZ, RZ, R13 ;  /* 0x000000ffff0a7224 */ /* 0x000fce00078e000d */
[----:B------:R-:W-:Y:S05]  /*1c20*/  WARPSYNC.COLLECTIVE R15, `(.L_x_215) ;  /* 0x000000000f087348 */ /* 0x000fea0003c00000 */
[----:B------:R0:W1:Y:S02]  /*1c30*/  SHFL.BFLY P0, R14, R10, R16, R17 ;  /* 0x0c0000100a0e7389 */ /* 0x0000640000000011 */
[----:B01----:R-:W-:Y:S05]  /*1c40*/  ENDCOLLECTIVE ;  /* 0x000000000000791b */ /* 0x003fea0003800000 */
.L_x_215:
[----:B------:R-:W-:Y:S05]  /*1c50*/  BRA `(.L_x_216) ;  /* 0xffffffe800907947 */ /* 0x000fea000383ffff */
.L_x_195:
        /* <DEDUP_REMOVED lines=8> */
.L_x_218:
[----:B------:R-:W-:Y:S05]  /*1ce0*/  BSYNC B0 ;  /* 0x0000000000007941 */ /* 0x000fea0003800000 */
.L_x_217:
        /* <DEDUP_REMOVED lines=8> */
.L_x_219:
[----:B------:R-:W-:Y:S01]  /*1d70*/  IMAD.MOV.U32 R16, RZ, RZ, 0x4 ;  /* 0x00000004ff107424 */ /* 0x000fe200078e00ff */
[----:B------:R-:W-:-:S05]  /*1d80*/  MOV R11, R14 ;  /* 0x0000000e000b7202 */ /* 0x000fca0000000f00 */
[----:B------:R-:W-:-:S05]  /*1d90*/  FADD R11, R10, R11 ;  /* 0x0000000b0a0b7221 */ /* 0x000fca0000000000 */
[----:B------:R-:W-:-:S07]  /*1da0*/  MOV R10, R11 ;  /* 0x0000000b000a7202 */ /* 0x000fce0000000f00 */
[----:B------:R-:W-:Y:S05]  /*1db0*/  WARPSYNC.COLLECTIVE R15, `(.L_x_220) ;  /* 0x000000000f087348 */ /* 0x000fea0003c00000 */
[----:B------:R0:W1:Y:S02]  /*1dc0*/  SHFL.BFLY P0, R14, R10, R16, R17 ;  /* 0x0c0000100a0e7389 */ /* 0x0000640000000011 */
[----:B01----:R-:W-:Y:S05]  /*1dd0*/  ENDCOLLECTIVE ;  /* 0x000000000000791b */ /* 0x003fea0003800000 */
.L_x_220:
[----:B------:R-:W-:Y:S01]  /*1de0*/  HFMA2 R16, -RZ, RZ, 0, 1.1920928955078125e-07 ;  /* 0x00000002ff107431 */ /* 0x000fe200000001ff */
[----:B------:R-:W-:-:S05]  /*1df0*/  MOV R12, R14 ;  /* 0x0000000e000c7202 */ /* 0x000fca0000000f00 */
[----:B------:R-:W-:-:S05]  /*1e00*/  FADD R12, R11, R12 ;  /* 0x0000000c0b0c7221 */ /* 0x000fca0000000000 */
[----:B------:R-:W-:-:S07]  /*1e10*/  MOV R10, R12 ;  /* 0x0000000c000a7202 */ /* 0x000fce0000000f00 */
[----:B------:R-:W-:Y:S05]  /*1e20*/  WARPSYNC.COLLECTIVE R15, `(.L_x_221) ;  /* 0x000000000f087348 */ /* 0x000fea0003c00000 */
[----:B------:R0:W1:Y:S02]  /*1e30*/  SHFL.BFLY P0, R14, R10, R16, R17 ;  /* 0x0c0000100a0e7389 */ /* 0x0000640000000011 */
[----:B01----:R-:W-:Y:S05]  /*1e40*/  ENDCOLLECTIVE ;  /* 0x000000000000791b */ /* 0x003fea0003800000 */
.L_x_221:
[----:B------:R-:W-:Y:S02]  /*1e50*/  HFMA2 R16, -RZ, RZ, 0, 5.9604644775390625e-08 ;  /* 0x00000001ff107431 */ /* 0x000fe400000001ff */
[----:B------:R-:W-:-:S04]  /*1e60*/  IMAD.MOV.U32 R13, RZ, RZ, R14 ;  /* 0x000000ffff0d7224 */ /* 0x000fc800078e000e */
[----:B------:R-:W-:-:S05]  /*1e70*/  FADD R13, R12, R13 ;  /* 0x0000000d0c0d7221 */ /* 0x000fca0000000000 */
[----:B------:R-:W-:-:S07]  /*1e80*/  MOV R10, R13 ;  /* 0x0000000d000a7202 */ /* 0x000fce0000000f00 */
[----:B------:R-:W-:Y:S05]  /*1e90*/  WARPSYNC.COLLECTIVE R15, `(.L_x_222) ;  /* 0x000000000f087348 */ /* 0x000fea0003c00000 */
[----:B------:R0:W1:Y:S02]  /*1ea0*/  SHFL.BFLY P0, R14, R10, R16, R17 ;  /* 0x0c0000100a0e7389 */ /* 0x0000640000000011 */
[----:B01----:R-:W-:Y:S05]  /*1eb0*/  ENDCOLLECTIVE ;  /* 0x000000000000791b */ /* 0x003fea0003800000 */
.L_x_222:
[----:B------:R-:W-:Y:S05]  /*1ec0*/  BRA `(.L_x_223) ;  /* 0xfffffff000407947 */ /* 0x000fea000383ffff */
        .weak           $__internal_3_$__cuda_sm3x_div_rn_noftz_f32_slowpath
        .type           $__internal_3_$__cuda_sm3x_div_rn_noftz_f32_slowpath,@function
        .size           $__internal_3_$__cuda_sm3x_div_rn_noftz_f32_slowpath,(.L_x_1832 - $__internal_3_$__cuda_sm3x_div_rn_noftz_f32_slowpath)
$__internal_3_$__cuda_sm3x_div_rn_noftz_f32_slowpath:
        /* <DEDUP_REMOVED lines=35> */
.L_x_225:
        /* <DEDUP_REMOVED lines=51> */
.L_x_232:
[----:B------:R-:W-:-:S04]  /*2430*/  LOP3.LUT R10, R10, 0x80000000, RZ, 0xc0, !PT ;  /* 0x800000000a0a7812 */ /* 0x000fc800078ec0ff */
[----:B------:R-:W-:Y:S01]  /*2440*/  LOP3.LUT R10, R10, 0x7f800000, RZ, 0xfc, !PT ;  /* 0x7f8000000a0a7812 */ /* 0x000fe200078efcff */
[----:B------:R-:W-:Y:S06]  /*2450*/  BRA `(.L_x_233) ;  /* 0x0000000000047947 */ /* 0x000fec0003800000 */
.L_x_231:
[----:B------:R-:W-:-:S07]  /*2460*/  LEA R10, R16, R10, 0x17 ;  /* 0x0000000a100a7211 */ /* 0x000fce00078eb8ff */
.L_x_233:
[----:B------:R-:W-:Y:S05]  /*2470*/  BSYNC.RECONVERGENT B2 ;  /* 0x0000000000027941 */ /* 0x000fea0003800200 */
.L_x_230:
[----:B------:R-:W-:Y:S05]  /*2480*/  BRA `(.L_x_234) ;  /* 0x0000000000207947 */ /* 0x000fea0003800000 */
.L_x_229:
[----:B------:R-:W-:-:S04]  /*2490*/  LOP3.LUT R10, R15, 0x80000000, R10, 0x48, !PT ;  /* 0x800000000f0a7812 */ /* 0x000fc800078e480a */
[----:B------:R-:W-:Y:S01]  /*24a0*/  LOP3.LUT R10, R10, 0x7f800000, RZ, 0xfc, !PT ;  /* 0x7f8000000a0a7812 */ /* 0x000fe200078efcff */
[----:B------:R-:W-:Y:S06]  /*24b0*/  BRA `(.L_x_234) ;  /* 0x0000000000147947 */ /* 0x000fec0003800000 */
.L_x_228:
[----:B------:R-:W-:Y:S01]  /*24c0*/  LOP3.LUT R10, R15, 0x80000000, R10, 0x48, !PT ;  /* 0x800000000f0a7812 */ /* 0x000fe200078e480a */
[----:B------:R-:W-:Y:S06]  /*24d0*/  BRA `(.L_x_234) ;  /* 0x00000000000c7947 */ /* 0x000fec0003800000 */
.L_x_227:
[----:B------:R-:W0:Y:S01]  /*24e0*/  MUFU.RSQ R10, -QNAN ;  /* 0xffc00000000a7908 */ /* 0x000e220000001400 */
[----:B------:R-:W-:Y:S05]  /*24f0*/  BRA `(.L_x_234) ;  /* 0x0000000000047947 */ /* 0x000fea0003800000 */
.L_x_226:
[----:B------:R-:W-:-:S07]  /*2500*/  FADD.FTZ R10, R10, R21 ;  /* 0x000000150a0a7221 */ /* 0x000fce0000010000 */
.L_x_234:
[----:B------:R-:W-:Y:S05]  /*2510*/  BSYNC.RECONVERGENT B1 ;  /* 0x0000000000017941 */ /* 0x000fea0003800200 */
.L_x_224:
[----:B------:R-:W-:-:S04]  /*2520*/  HFMA2 R13, -RZ, RZ, 0, 0 ;  /* 0x00000000ff0d7431 */ /* 0x000fc800000001ff */
[----:B0-----:R-:W-:Y:S05]  /*2530*/  RET.REL.NODEC R12 `(_Z16layer_norm_floatILi32ELi29EEvPfS0_S0_S0_ii) ;  /* 0xffffffd80cb07950 */ /* 0x001fea0003c3ffff */
.L_x_235:
        /* <DEDUP_REMOVED lines=12> */
.L_x_1832:


//--------------------- .text._Z16layer_norm_floatILi32ELi28EEvPfS0_S0_S0_ii --------------------------
	.section	.text._Z16layer_norm_floatILi32ELi28EEvPfS0_S0_S0_ii,"ax",@progbits
	.align	128
        .global         _Z16layer_norm_floatILi32ELi28EEvPfS0_S0_S0_ii
        .type           _Z16layer_norm_floatILi32ELi28EEvPfS0_S0_S0_ii,@function
        .size           _Z16layer_norm_floatILi32ELi28EEvPfS0_S0_S0_ii,(.L_x_1833 - _Z16layer_norm_floatILi32ELi28EEvPfS0_S0_S0_ii)
        .other          _Z16layer_norm_floatILi32ELi28EEvPfS0_S0_S0_ii,@"STO_CUDA_ENTRY STV_DEFAULT"
_Z16layer_norm_floatILi32ELi28EEvPfS0_S0_S0_ii:
.text._Z16layer_norm_floatILi32ELi28EEvPfS0_S0_S0_ii:
        /* <DEDUP_REMOVED lines=19> */
.L_x_268:
        /* <DEDUP_REMOVED lines=28> */
.L_x_241:
        /* <DEDUP_REMOVED lines=19> */
.L_x_240:
[----:B------:R-:W-:-:S07]  /*0420*/  IMAD.MOV.U32 R6, RZ, RZ, R3 ;  /* 0x000000ffff067224 */ /* 0x000fce00078e0003 */
.L_x_239:
[----:B------:R-:W-:Y:S05]  /*0430*/  BSYNC.RECONVERGENT B1 ;  /* 0x0000000000017941 */ /* 0x000fea0003800200 */
.L_x_238:
        /* <DEDUP_REMOVED lines=26> */
.L_x_237:
[----:B------:R-:W-:Y:S05]  /*05e0*/  BSYNC.RECONVERGENT B0 ;  /* 0x0000000000007941 */ /* 0x000fea0003800200 */
.L_x_236:
        /* <DEDUP_REMOVED lines=11> */
.L_x_275:
        /* <DEDUP_REMOVED lines=11> */
[----:B0-----:R-:W-:Y:S05]  /*0750*/  CALL.REL.NOINC `($__internal_4_$__cuda_sm3x_div_rn_noftz_f32_slowpath) ;  /* 0x0000001400b07944 */ /* 0x001fea0003c00000 */
[----:B------:R-:W-:-:S07]  /*0760*/  MOV R24, R4 ;  /* 0x0000000400187202 */ /* 0x000fce0000000f00 */
.L_x_244:
[----:B------:R-:W-:Y:S05]  /*0770*/  BSYNC.RECONVERGENT B0 ;  /* 0x0000000000007941 */ /* 0x000fea0003800200 */
.L_x_243:
        /* <DEDUP_REMOVED lines=14> */
.L_x_249:
        /* <DEDUP_REMOVED lines=40> */
.L_x_248:
[----:B------:R-:W-:Y:S05]  /*0ae0*/  BSYNC.RECONVERGENT B1 ;  /* 0x0000000000017941 */ /* 0x000fea0003800200 */
.L_x_247:
        /* <DEDUP_REMOVED lines=26> */
.L_x_251:
[----:B------:R-:W-:Y:S05]  /*0c90*/  BSYNC.RECONVERGENT B1 ;  /* 0x0000000000017941 */ /* 0x000fea0003800200 */
.L_x_250:
        /* <DEDUP_REMOVED lines=17> */
.L_x_253:
[----:B------:R-:W-:Y:S05]  /*0db0*/  BSYNC.RECONVERGENT B1 ;  /* 0x0000000000017941 */ /* 0x000fea0003800200 */
.L_x_252:
        /* <DEDUP_REMOVED lines=13> */
.L_x_246:
[----:B------:R-:W-:Y:S05]  /*0e90*/  BSYNC.RECONVERGENT B0 ;  /* 0x0000000000007941 */ /* 0x000fea0003800200 */
.L_x_245:
        /* <DEDUP_REMOVED lines=11> */
.L_x_282:
        /* <DEDUP_REMOVED lines=12> */
[----:B------:R-:W-:Y:S05]  /*1010*/  CALL.REL.NOINC `($__internal_4_$__cuda_sm3x_div_rn_noftz_f32_slowpath) ;  /* 0x0000000c00807944 */ /* 0x000fea0003c00000 */
.L_x_256:
[----:B------:R-:W-:Y:S05]  /*1020*/  BSYNC.RECONVERGENT B0 ;  /* 0x0000000000007941 */ /* 0x000fea0003800200 */
.L_x_255:
        /* <DEDUP_REMOVED lines=15> */
.L_x_261:
        /* <DEDUP_REMOVED lines=37> */
.L_x_260:
[----:B------:R-:W-:Y:S05]  /*1370*/  BSYNC.RECONVERGENT B1 ;  /* 0x0000000000017941 */ /* 0x000fea0003800200 */
.L_x_259:
        /* <DEDUP_REMOVED lines=37> */
.L_x_258:
[----:B------:R-:W-:Y:S05]  /*15d0*/  BSYNC.RECONVERGENT B0 ;  /* 0x0000000000007941 */ /* 0x000fea0003800200 */
.L_x_257:
        /* <DEDUP_REMOVED lines=12> */
.L_x_267:
        /* <DEDUP_REMOVED lines=16> */
.L_x_266:
[----:B0-----:R-:W-:-:S07]  /*17a0*/  MOV R4, R3 ;  /* 0x0000000300047202 */ /* 0x001fce0000000f00 */
.L_x_265:
[----:B------:R-:W-:Y:S05]  /*17b0*/  BSYNC.RECONVERGENT B1 ;  /* 0x0000000000017941 */ /* 0x000fea0003800200 */
.L_x_264:
        /* <DEDUP_REMOVED lines=18> */
.L_x_263:
[----:B------:R-:W-:Y:S05]  /*18e0*/  BSYNC.RECONVERGENT B0 ;  /* 0x0000000000007941 */ /* 0x000fea0003800200 */
.L_x_262:
[----:B------:R-:W-:Y:S05]  /*18f0*/  @!P2 BRA `(.L_x_268) ;  /* 0xffffffe8000ca947 */ /* 0x000fea000383ffff */
[----:B------:R-:W-:Y:S05]  /*1900*/  EXIT ;  /* 0x000000000000794d */ /* 0x000fea0003800000 */
.L_x_242:
        /* <DEDUP_REMOVED lines=8> */
.L_x_270:
[----:B------:R-:W-:Y:S05]  /*1990*/  BSYNC B0 ;  /* 0x0000000000007941 */ /* 0x000fea0003800000 */
.L_x_269:
        /* <DEDUP_REMOVED lines=9> */
.L_x_271:
[----:B------:R-:W-:Y:S01]  /*1a30*/  IMAD.MOV.U32 R13, RZ, RZ, 0x4 ;  /* 0x00000004ff0d7424 */ /* 0x000fe200078e00ff */
[----:B------:R-:W-:-:S05]  /*1a40*/  MOV R5, R8 ;  /* 0x0000000800057202 */ /* 0x000fca0000000f00 */
[----:B------:R-:W-:-:S05]  /*1a50*/  FADD R5, R4, R5 ;  /* 0x0000000504057221 */ /* 0x000fca0000000000 */
[----:B------:R-:W-:-:S07]  /*1a60*/  MOV R11, R5 ;  /* 0x00000005000b7202 */ /* 0x000fce0000000f00 */
[----:B------:R-:W-:Y:S05]  /*1a70*/  WARPSYNC.COLLECTIVE R10, `(.L_x_272) ;  /* 0x000000000a087348 */ /* 0x000fea0003c00000 */
[----:B------:R0:W1:Y:S02]  /*1a80*/  SHFL.BFLY P0, R8, R11, R13, R14 ;  /* 0x0c00000d0b087389 */ /* 0x000064000000000e */
[----:B01----:R-:W-:Y:S05]  /*1a90*/  ENDCOLLECTIVE ;  /* 0x000000000000791b */ /* 0x003fea0003800000 */
.L_x_272:
[----:B------:R-:W-:Y:S01]  /*1aa0*/  IMAD.MOV.U32 R13, RZ, RZ, 0x2 ;  /* 0x00000002ff0d7424 */ /* 0x000fe200078e00ff */
[----:B------:R-:W-:-:S05]  /*1ab0*/  MOV R6, R8 ;  /* 0x0000000800067202 */ /* 0x000fca0000000f00 */
[----:B------:R-:W-:-:S05]  /*1ac0*/  FADD R6, R5, R6 ;  /* 0x0000000605067221 */ /* 0x000fca0000000000 */
[----:B------:R-:W-:-:S07]  /*1ad0*/  MOV R11, R6 ;  /* 0x00000006000b7202 */ /* 0x000fce0000000f00 */
[----:B------:R-:W-:Y:S05]  /*1ae0*/  WARPSYNC.COLLECTIVE R10, `(.L_x_273) ;  /* 0x000000000a087348 */ /* 0x000fea0003c00000 */
[----:B------:R0:W1:Y:S02]  /*1af0*/  SHFL.BFLY P0, R8, R11, R13, R14 ;  /* 0x0c00000d0b087389 */ /* 0x000064000000000e */
[----:B01----:R-:W-:Y:S05]  /*1b00*/  ENDCOLLECTIVE ;  /* 0x000000000000791b */ /* 0x003fea0003800000 */
.L_x_273:
[----:B------:R-:W-:Y:S01]  /*1b10*/  IMAD.MOV.U32 R13, RZ, RZ, 0x1 ;  /* 0x00000001ff0d7424 */ /* 0x000fe200078e00ff */
[----:B------:R-:W-:-:S05]  /*1b20*/  MOV R7, R8 ;  /* 0x0000000800077202 */ /* 0x000fca0000000f00 */
[----:B------:R-:W-:-:S05]  /*1b30*/  FADD R7, R6, R7 ;  /* 0x0000000706077221 */ /* 0x000fca0000000000 */
[----:B------:R-:W-:-:S07]  /*1b40*/  MOV R11, R7 ;  /* 0x00000007000b7202 */ /* 0x000fce0000000f00 */
[----:B------:R-:W-:Y:S05]  /*1b50*/  WARPSYNC.COLLECTIVE R10, `(.L_x_274) ;  /* 0x000000000a087348 */ /* 0x000fea0003c00000 */
[----:B------:R0:W1:Y:S02]  /*1b60*/  SHFL.BFLY P0, R8, R11, R13, R14 ;  /* 0x0c00000d0b087389 */ /* 0x000064000000000e */
[----:B01----:R-:W-:Y:S05]  /*1b70*/  ENDCOLLECTIVE ;  /* 0x000000000000791b */ /* 0x003fea0003800000 */
.L_x_274:
[----:B------:R-:W-:Y:S05]  /*1b80*/  BRA `(.L_x_275) ;  /* 0xffffffe800c47947 */ /* 0x000fea000383ffff */
.L_x_254:
        /* <DEDUP_REMOVED lines=8> */
.L_x_277:
[----:B------:R-:W-:Y:S05]  /*1c10*/  BSYNC B0 ;  /* 0x0000000000007941 */ /* 0x000fea0003800000 */
.L_x_276:
        /* <DEDUP_REMOVED lines=9> */
.L_x_278:
[----:B------:R-:W-:Y:S01]  /*1cb0*/  IMAD.MOV.U32 R13, RZ, RZ, 0x4 ;  /* 0x00000004ff0d7424 */ /* 0x000fe200078e00ff */
[----:B------:R-:W-:-:S05]  /*1cc0*/  MOV R4, R8 ;  /* 0x0000000800047202 */ /* 0x000fca0000000f00 */
[----:B------:R-:W-:-:S05]  /*1cd0*/  FADD R4, R5, R4 ;  /* 0x0000000405047221 */ /* 0x000fca0000000000 */
[----:B------:R-:W-:-:S07]  /*1ce0*/  MOV R11, R4 ;  /* 0x00000004000b7202 */ /* 0x000fce0000000f00 */
[----:B------:R-:W-:Y:S05]  /*1cf0*/  WARPSYNC.COLLECTIVE R10, `(.L_x_279) ;  /* 0x000000000a087348 */ /* 0x000fea0003c00000 */
[----:B------:R0:W1:Y:S02]  /*1d00*/  SHFL.BFLY P0, R8, R11, R13, R14 ;  /* 0x0c00000d0b087389 */ /* 0x000064000000000e */
[----:B01----:R-:W-:Y:S05]  /*1d10*/  ENDCOLLECTIVE ;  /* 0x000000000000791b */ /* 0x003fea0003800000 */
.L_x_279:
[----:B------:R-:W-:Y:S01]  /*1d20*/  IMAD.MOV.U32 R13, RZ, RZ, 0x2 ;  /* 0x00000002ff0d7424 */ /* 0x000fe200078e00ff */
[----:B------:R-:W-:-:S05]  /*1d30*/  MOV R7, R8 ;  /* 0x0000000800077202 */ /* 0x000fca0000000f00 */
[----:B------:R-:W-:-:S05]  /*1d40*/  FADD R7, R4, R7 ;  /* 0x0000000704077221 */ /* 0x000fca0000000000 */
[----:B------:R-:W-:-:S07]  /*1d50*/  MOV R11, R7 ;  /* 0x00000007000b7202 */ /* 0x000fce0000000f00 */
[----:B------:R-:W-:Y:S05]  /*1d60*/  WARPSYNC.COLLECTIVE R10, `(.L_x_280) ;  /* 0x000000000a087348 */ /* 0x000fea0003c00000 */
[----:B------:R0:W1:Y:S02]  /*1d70*/  SHFL.BFLY P0, R8, R11, R13, R14 ;  /* 0x0c00000d0b087389 */ /* 0x000064000000000e */
[----:B01----:R-:W-:Y:S05]  /*1d80*/  ENDCOLLECTIVE ;  /* 0x000000000000791b */ /* 0x003fea0003800000 */
.L_x_280:
[----:B------:R-:W-:Y:S01]  /*1d90*/  IMAD.MOV.U32 R13, RZ, RZ, 0x1 ;  /* 0x00000001ff0d7424 */ /* 0x000fe200078e00ff */
[----:B------:R-:W-:-:S05]  /*1da0*/  MOV R6, R8 ;  /* 0x0000000800067202 */ /* 0x000fca0000000f00 */
[----:B------:R-:W-:-:S05]  /*1db0*/  FADD R6, R7, R6 ;  /* 0x0000000607067221 */ /* 0x000fca0000000000 */
[----:B------:R-:W-:-:S07]  /*1dc0*/  MOV R11, R6 ;  /* 0x00000006000b7202 */ /* 0x000fce0000000f00 */
[----:B------:R-:W-:Y:S05]  /*1dd0*/  WARPSYNC.COLLECTIVE R10, `(.L_x_281) ;  /* 0x000000000a087348 */ /* 0x000fea0003c00000 */
[----:B------:R0:W1:Y:S02]  /*1de0*/  SHFL.BFLY P0, R8, R11, R13, R14 ;  /* 0x0c00000d0b087389 */ /* 0x000064000000000e */
[----:B01----:R-:W-:Y:S05]  /*1df0*/  ENDCOLLECTIVE ;  /* 0x000000000000791b */ /* 0x003fea0003800000 */
.L_x_281:
[----:B------:R-:W-:Y:S01]  /*1e00*/  MOV R9, R8 ;  /* 0x0000000800097202 */ /* 0x000fe20000000f00 */
[----:B------:R-:W-:Y:S06]  /*1e10*/  BRA `(.L_x_282) ;  /* 0xfffffff0004c7947 */ /* 0x000fec000383ffff */
        .weak           $__internal_4_$__cuda_sm3x_div_rn_noftz_f32_slowpath
        .type           $__internal_4_$__cuda_sm3x_div_rn_noftz_f32_slowpath,@function
        .size           $__internal_4_$__cuda_sm3x_div_rn_noftz_f32_slowpath,(.L_x_1833 - $__internal_4_$__cuda_sm3x_div_rn_noftz_f32_slowpath)
$__internal_4_$__cuda_sm3x_div_rn_noftz_f32_slowpath:
        /* <DEDUP_REMOVED lines=35> */
.L_x_284:
        /* <DEDUP_REMOVED lines=51> */
.L_x_291:
[----:B------:R-:W-:-:S04]  /*2380*/  LOP3.LUT R4, R4, 0x80000000, RZ, 0xc0, !PT ;  /* 0x8000000004047812 */ /* 0x000fc800078ec0ff */
[----:B------:R-:W-:Y:S01]  /*2390*/  LOP3.LUT R4, R4, 0x7f800000, RZ, 0xfc, !PT ;  /* 0x7f80000004047812 */ /* 0x000fe200078efcff */
[----:B------:R-:W-:Y:S06]  /*23a0*/  BRA `(.L_x_292) ;  /* 0x0000000000047947 */ /* 0x000fec0003800000 */
.L_x_290:
[----:B------:R-:W-:-:S07]  /*23b0*/  LEA R4, R10, R4, 0x17 ;  /* 0x000000040a047211 */ /* 0x000fce00078eb8ff */
.L_x_292:
[----:B------:R-:W-:Y:S05]  /*23c0*/  BSYNC.RECONVERGENT B2 ;  /* 0x0000000000027941 */ /* 0x000fea0003800200 */
.L_x_289:
[----:B------:R-:W-:Y:S05]  /*23d0*/  BRA `(.L_x_293) ;  /* 0x0000000000207947 */ /* 0x000fea0003800000 */
.L_x_288:
[----:B------:R-:W-:-:S04]  /*23e0*/  LOP3.LUT R4, R9, 0x80000000, R4, 0x48, !PT ;  /* 0x8000000009047812 */ /* 0x000fc800078e4804 */
[----:B------:R-:W-:Y:S01]  /*23f0*/  LOP3.LUT R4, R4, 0x7f800000, RZ, 0xfc, !PT ;  /* 0x7f80000004047812 */ /* 0x000fe200078efcff */
[----:B------:R-:W-:Y:S06]  /*2400*/  BRA `(.L_x_293) ;  /* 0x0000000000147947 */ /* 0x000fec0003800000 */
.L_x_287:
[----:B------:R-:W-:Y:S01]  /*2410*/  LOP3.LUT R4, R9, 0x80000000, R4, 0x48, !PT ;  /* 0x8000000009047812 */ /* 0x000fe200078e4804 */
[----:B------:R-:W-:Y:S06]  /*2420*/  BRA `(.L_x_293) ;  /* 0x00000000000c7947 */ /* 0x000fec0003800000 */
.L_x_286:
[----:B------:R-:W0:Y:S01]  /*2430*/  MUFU.RSQ R4, -QNAN ;  /* 0xffc0000000047908 */ /* 0x000e220000001400 */
[----:B------:R-:W-:Y:S05]  /*2440*/  BRA `(.L_x_293) ;  /* 0x0000000000047947 */ /* 0x000fea0003800000 */
.L_x_285:
[----:B------:R-:W-:-:S07]  /*2450*/  FADD.FTZ R4, R4, R23 ;  /* 0x0000001704047221 */ /* 0x000fce0000010000 */
.L_x_293:
[----:B------:R-:W-:Y:S05]  /*2460*/  BSYNC.RECONVERGENT B1 ;  /* 0x0000000000017941 */ /* 0x000fea0003800200 */
.L_x_283:
[----:B------:R-:W-:-:S04]  /*2470*/  HFMA2 R7, -RZ, RZ, 0, 0 ;  /* 0x00000000ff077431 */ /* 0x000fc800000001ff */
[----:B0-----:R-:W-:Y:S05]  /*2480*/  RET.REL.NODEC R6 `(_Z16layer_norm_floatILi32ELi28EEvPfS0_S0_S0_ii) ;  /* 0xffffffd806dc7950 */ /* 0x001fea0003c3ffff */
.L_x_294:
        /* <DEDUP_REMOVED lines=15> */
.L_x_1833:


//--------------------- .text._Z16layer_norm_floatILi32ELi27EEvPfS0_S0_S0_ii --------------------------
	.section	.text._Z16layer_norm_floatILi32ELi27EEvPfS0_S0_S0_ii,"ax",@progbits
	.align	128
        .global         _Z16layer_norm_floatILi32ELi27EEvPfS0_S0_S0_ii
        .type           _Z16layer_norm_floatILi32ELi27EEvPfS0_S0_S0_ii,@function
        .size           _Z16layer_norm_floatILi32ELi27EEvPfS0_S0_S0_ii,(.L_x_1834 - _Z16layer_norm_floatILi32ELi27EEvPfS0_S0_S0_ii)
        .other          _Z16layer_norm_floatILi32ELi27EEvPfS0_S0_S0_ii,@"STO_CUDA_ENTRY STV_DEFAULT"
_Z16layer_norm_floatILi32ELi27EEvPfS0_S0_S0_ii:
.text._Z16layer_norm_floatILi32ELi27EEvPfS0_S0_S0_ii:
        /* <DEDUP_REMOVED lines=23> */
.L_x_327:
        /* <DEDUP_REMOVED lines=25> */
.L_x_300:
        /* <DEDUP_REMOVED lines=20> */
.L_x_299:
[----:B------:R-:W-:-:S07]  /*0440*/  MOV R12, R5 ;  /* 0x00000005000c7202 */ /* 0x000fce0000000f00 */
.L_x_298:
[----:B------:R-:W-:Y:S05]  /*0450*/  BSYNC.RECONVERGENT B1 ;  /* 0x0000000000017941 */ /* 0x000fea0003800200 */
.L_x_297:
        /* <DEDUP_REMOVED lines=24> */
.L_x_296:
[----:B------:R-:W-:Y:S05]  /*05e0*/  BSYNC.RECONVERGENT B0 ;  /* 0x0000000000007941 */ /* 0x000fea0003800200 */
.L_x_295:
        /* <DEDUP_REMOVED lines=11> */
.L_x_334:
        /* <DEDUP_REMOVED lines=11> */
[----:B0-----:R-:W-:Y:S05]  /*0750*/  CALL.REL.NOINC `($__internal_5_$__cuda_sm3x_div_rn_noftz_f32_slowpath) ;  /* 0x0000001400dc7944 */ /* 0x001fea0003c00000 */
[----:B------:R-:W-:-:S07]  /*0760*/  IMAD.MOV.U32 R9, RZ, RZ, R10 ;  /* 0x000000ffff097224 */ /* 0x000fce00078e000a */
.L_x_303:
[----:B------:R-:W-:Y:S05]  /*0770*/  BSYNC.RECONVERGENT B0 ;  /* 0x0000000000007941 */ /* 0x000fea0003800200 */
.L_x_302:
        /* <DEDUP_REMOVED lines=14> */
.L_x_308:
        /* <DEDUP_REMOVED lines=44> */
.L_x_307:
[----:B------:R-:W-:Y:S05]  /*0b20*/  BSYNC.RECONVERGENT B1 ;  /* 0x0000000000017941 */ /* 0x000fea0003800200 */
.L_x_306:
        /* <DEDUP_REMOVED lines=28> */
.L_x_310:
[----:B------:R-:W-:Y:S05]  /*0cf0*/  BSYNC.RECONVERGENT B1 ;  /* 0x0000000000017941 */ /* 0x000fea0003800200 */
.L_x_309:
        /* <DEDUP_REMOVED lines=18> */
.L_x_312:
[----:B------:R-:W-:Y:S05]  /*0e20*/  BSYNC.RECONVERGENT B1 ;  /* 0x0000000000017941 */ /* 0x000fea0003800200 */
.L_x_311:
        /* <DEDUP_REMOVED lines=14> */
.L_x_305:
[----:B------:R-:W-:Y:S05]  /*0f10*/  BSYNC.RECONVERGENT B0 ;  /* 0x0000000000007941 */ /* 0x000fea0003800200 */
.L_x_304:
        /* <DEDUP_REMOVED lines=11> */
.L_x_341:
        /* <DEDUP_REMOVED lines=12> */
[----:B0-----:R-:W-:Y:S05]  /*1090*/  CALL.REL.NOINC `($__internal_5_$__cuda_sm3x_div_rn_noftz_f32_slowpath) ;  /* 0x0000000c008c7944 */ /* 0x001fea0003c00000 */
.L_x_315:
[----:B------:R-:W-:Y:S05]  /*10a0*/  BSYNC.RECONVERGENT B0 ;  /* 0x0000000000007941 */ /* 0x000fea0003800200 */
.L_x_314:
        /* <DEDUP_REMOVED lines=15> */
.L_x_320:
        /* <DEDUP_REMOVED lines=43> */
.L_x_319:
[----:B------:R-:W-:Y:S05]  /*1450*/  BSYNC.RECONVERGENT B1 ;  /* 0x0000000000017941 */ /* 0x000fea0003800200 */
.L_x_318:
        /* <DEDUP_REMOVED lines=37> */
.L_x_317:
[----:B------:R-:W-:Y:S05]  /*16b0*/  BSYNC.RECONVERGENT B0 ;  /* 0x0000000000007941 */ /* 0x000fea0003800200 */
.L_x_316:
        /* <DEDUP_REMOVED lines=12> */
.L_x_326:
        /* <DEDUP_REMOVED lines=17> */
.L_x_325:
[----:B------:R-:W-:-:S07]  /*1890*/  IMAD.MOV.U32 R6, RZ, RZ, R5 ;  /* 0x000000ffff067224 */ /* 0x000fce00078e0005 */
.L_x_324:
[----:B------:R-:W-:Y:S05]  /*18a0*/  BSYNC.RECONVERGENT B1 ;  /* 0x0000000000017941 */ /* 0x000fea0003800200 */
.L_x_323:
        /* <DEDUP_REMOVED lines=17> */
.L_x_322:
[----:B------:R-:W-:Y:S05]  /*19c0*/  BSYNC.RECONVERGENT B0 ;  /* 0x0000000000007941 */ /* 0x000fea0003800200 */
.L_x_321:
[----:B------:R-:W-:Y:S05]  /*19d0*/  @!P2 BRA `(.L_x_327) ;  /* 0xffffffe400e4a947 */ /* 0x000fea000383ffff */
[----:B------:R-:W-:Y:S05]  /*19e0*/  EXIT ;  /* 0x000000000000794d */ /* 0x000fea0003800000 */
.L_x_301:
        /* <DEDUP_REMOVED lines=8> */
.L_x_329:
[----:B------:R-:W-:Y:S05]  /*1a70*/  BSYNC B0 ;  /* 0x0000000000007941 */ /* 0x000fea0003800000 */
.L_x_328:
        /* <DEDUP_REMOVED lines=8> */
.L_x_330:
[----:B------:R-:W-:Y:S01]  /*1b00*/  HFMA2 R16, -RZ, RZ, 0, 2.384185791015625e-07 ;  /* 0x00000004ff107431 */ /* 0x000fe200000001ff */
[----:B------:R-:W-:-:S05]  /*1b10*/  MOV R11, R14 ;  /* 0x0000000e000b7202 */ /* 0x000fca0000000f00 */
[----:B------:R-:W-:-:S05]  /*1b20*/  FADD R11, R10, R11 ;  /* 0x0000000b0a0b7221 */ /* 0x000fca0000000000 */
[----:B------:R-:W-:-:S07]  /*1b30*/  MOV R10, R11 ;  /* 0x0000000b000a7202 */ /* 0x000fce0000000f00 */
[----:B------:R-:W-:Y:S05]  /*1b40*/  WARPSYNC.COLLECTIVE R15, `(.L_x_331) ;  /* 0x000000000f087348 */ /* 0x000fea0003c00000 */
[----:B------:R0:W1:Y:S02]  /*1b50*/  SHFL.BFLY P0, R14, R10, R16, R17 ;  /* 0x0c0000100a0e7389 */ /* 0x0000640000000011 */
[----:B01----:R-:W-:Y:S05]  /*1b60*/  ENDCOLLECTIVE ;  /* 0x000000000000791b */ /* 0x003fea0003800000 */
.L_x_331:
[----:B------:R-:W-:Y:S02]  /*1b70*/  HFMA2 R16, -RZ, RZ, 0, 1.1920928955078125e-07 ;  /* 0x00000002ff107431 */ /* 0x000fe400000001ff */
[----:B------:R-:W-:-:S04]  /*1b80*/  IMAD.MOV.U32 R12, RZ, RZ, R14 ;  /* 0x000000ffff0c7224 */ /* 0x000fc800078e000e */
[----:B------:R-:W-:-:S05]  /*1b90*/  FADD R12, R11, R12 ;  /* 0x0000000c0b0c7221 */ /* 0x000fca0000000000 */
[----:B------:R-:W-:-:S07]  /*1ba0*/  MOV R10, R12 ;  /* 0x0000000c000a7202 */ /* 0x000fce0000000f00 */
[----:B------:R-:W-:Y:S05]  /*1bb0*/  WARPSYNC.COLLECTIVE R15, `(.L_x_332) ;  /* 0x000000000f087348 */ /* 0x000fea0003c00000 */
[----:B------:R0:W1:Y:S02]  /*1bc0*/  SHFL.BFLY P0, R14, R10, R16, R17 ;  /* 0x0c0000100a0e7389 */ /* 0x0000640000000011 */
[----:B01----:R-:W-:Y:S05]  /*1bd0*/  ENDCOLLECTIVE ;  /* 0x000000000000791b */ /* 0x003fea0003800000 */
.L_x_332:
[----:B------:R-:W-:Y:S01]  /*1be0*/  HFMA2 R16, -RZ, RZ, 0, 5.9604644775390625e-08 ;  /* 0x00000001ff107431 */ /* 0x000fe200000001ff */
[----:B------:R-:W-:-:S05]  /*1bf0*/  MOV R13, R14 ;  /* 0x0000000e000d7202 */ /* 0x000fca0000000f00 */
[----:B------:R-:W-:-:S04]  /*1c00*/  FADD R13, R12, R13 ;  /* 0x0000000d0c0d7221 */ /* 0x000fc80000000000 */
[----:B------:R-:W-:-:S07]  /*1c10*/  IMAD.MOV.U32 R10, RZ, RZ, R13 ;  /* 0x000000ffff0a7224 */ /* 0x000fce00078e000d */
[----:B------:R-:W-:Y:S05]  /*1c20*/  WARPSYNC.COLLECTIVE R15, `(.L_x_333) ;  /* 0x000000000f087348 */ /* 0x000fea0003c00000 */
[----:B------:R0:W1:Y:S02]  /*1c30*/  SHFL.BFLY P0, R14, R10, R16, R17 ;  /* 0x0c0000100a0e7389 */ /* 0x0000640000000011 */
[----:B01----:R-:W-:Y:S05]  /*1c40*/  ENDCOLLECTIVE ;  /* 0x000000000000791b */ /* 0x003fea0003800000 */
.L_x_333:
[----:B------:R-:W-:Y:S05]  /*1c50*/  BRA `(.L_x_334) ;  /* 0xffffffe800907947 */ /* 0x000fea000383ffff */
.L_x_313:
        /* <DEDUP_REMOVED lines=8> */
.L_x_336:
[----:B------:R-:W-:Y:S05]  /*1ce0*/  BSYNC B0 ;  /* 0x0000000000007941 */ /* 0x000fea0003800000 */
.L_x_335:
        /* <DEDUP_REMOVED lines=8> */
.L_x_337:
[----:B------:R-:W-:Y:S01]  /*1d70*/  IMAD.MOV.U32 R16, RZ, RZ, 0x4 ;  /* 0x00000004ff107424 */ /* 0x000fe200078e00ff */
[----:B------:R-:W-:-:S05]  /*1d80*/  MOV R11, R14 ;  /* 0x0000000e000b7202 */ /* 0x000fca0000000f00 */
[----:B------:R-:W-:-:S05]  /*1d90*/  FADD R11, R10, R11 ;  /* 0x0000000b0a0b7221 */ /* 0x000fca0000000000 */
[----:B------:R-:W-:-:S07]  /*1da0*/  MOV R10, R11 ;  /* 0x0000000b000a7202 */ /* 0x000fce0000000f00 */
[----:B------:R-:W-:Y:S05]  /*1db0*/  WARPSYNC.COLLECTIVE R15, `(.L_x_338) ;  /* 0x000000000f087348 */ /* 0x000fea0003c00000 */
[----:B------:R0:W1:Y:S02]  /*1dc0*/  SHFL.BFLY P0, R14, R10, R16, R17 ;  /* 0x0c0000100a0e7389 */ /* 0x0000640000000011 */
[----:B01----:R-:W-:Y:S05]  /*1dd0*/  ENDCOLLECTIVE ;  /* 0x000000000000791b */ /* 0x003fea0003800000 */
.L_x_338:
[----:B------:R-:W-:Y:S01]  /*1de0*/  HFMA2 R16, -RZ, RZ, 0, 1.1920928955078125e-07 ;  /* 0x00000002ff107431 */ /* 0x000fe200000001ff */
[----:B------:R-:W-:-:S05]  /*1df0*/  MOV R12, R14 ;  /* 0x0000000e000c7202 */ /* 0x000fca0000000f00 */
[----:B------:R-:W-:-:S05]  /*1e00*/  FADD R12, R11, R12 ;  /* 0x0000000c0b0c7221 */ /* 0x000fca0000000000 */
[----:B------:R-:W-:-:S07]  /*1e10*/  MOV R10, R12 ;  /* 0x0000000c000a7202 */ /* 0x000fce0000000f00 */
[----:B------:R-:W-:Y:S05]  /*1e20*/  WARPSYNC.COLLECTIVE R15, `(.L_x_339) ;  /* 0x000000000f087348 */ /* 0x000fea0003c00000 */
[----:B------:R0:W1:Y:S02]  /*1e30*/  SHFL.BFLY P0, R14, R10, R16, R17 ;  /* 0x0c0000100a0e7389 */ /* 0x0000640000000011 */
[----:B01----:R-:W-:Y:S05]  /*1e40*/  ENDCOLLECTIVE ;  /* 0x000000000000791b */ /* 0x003fea0003800000 */
.L_x_339:
[----:B------:R-:W-:Y:S02]  /*1e50*/  HFMA2 R16, -RZ, RZ, 0, 5.9604644775390625e-08 ;  /* 0x00000001ff107431 */ /* 0x000fe400000001ff */
[----:B------:R-:W-:-:S04]  /*1e60*/  IMAD.MOV.U32 R13, RZ, RZ, R14 ;  /* 0x000000ffff0d7224 */ /* 0x000fc800078e000e */
[----:B------:R-:W-:-:S05]  /*1e70*/  FADD R13, R12, R13 ;  /* 0x0000000d0c0d7221 */ /* 0x000fca0000000000 */
[----:B------:R-:W-:-:S07]  /*1e80*/  MOV R10, R13 ;  /* 0x0000000d000a7202 */ /* 0x000fce0000000f00 */
[----:B------:R-:W-:Y:S05]  /*1e90*/  WARPSYNC.COLLECTIVE R15, `(.L_x_340) ;  /* 0x000000000f087348 */ /* 0x000fea0003c00000 */
[----:B------:R0:W1:Y:S02]  /*1ea0*/  SHFL.BFLY P0, R14, R10, R16, R17 ;  /* 0x0c0000100a0e7389 */ /* 0x0000640000000011 */
[----:B01----:R-:W-:Y:S05]  /*1eb0*/  ENDCOLLECTIVE ;  /* 0x000000000000791b */ /* 0x003fea0003800000 */
.L_x_340:
[----:B------:R-:W-:Y:S05]  /*1ec0*/  BRA `(.L_x_341) ;  /* 0xfffffff000407947 */ /* 0x000fea000383ffff */
        .weak           $__internal_5_$__cuda_sm3x_div_rn_noftz_f32_slowpath
        .type           $__internal_5_$__cuda_sm3x_div_rn_noftz_f32_slowpath,@function
        .size           $__internal_5_$__cuda_sm3x_div_rn_noftz_f32_slowpath,(.L_x_1834 - $__internal_5_$__cuda_sm3x_div_rn_noftz_f32_slowpath)
$__internal_5_$__cuda_sm3x_div_rn_noftz_f32_slowpath:
        /* <DEDUP_REMOVED lines=35> */
.L_x_343:
        /* <DEDUP_REMOVED lines=51> */
.L_x_350:
[----:B------:R-:W-:-:S04]  /*2430*/  LOP3.LUT R10, R10, 0x80000000, RZ, 0xc0, !PT ;  /* 0x800000000a0a7812 */ /* 0x000fc800078ec0ff */
[----:B------:R-:W-:Y:S01]  /*2440*/  LOP3.LUT R10, R10, 0x7f800000, RZ, 0xfc, !PT ;  /* 0x7f8000000a0a7812 */ /* 0x000fe200078efcff */
[----:B------:R-:W-:Y:S06]  /*2450*/  BRA `(.L_x_351) ;  /* 0x0000000000047947 */ /* 0x000fec0003800000 */
.L_x_349:
[----:B------:R-:W-:-:S07]  /*2460*/  LEA R10, R16, R10, 0x17 ;  /* 0x0000000a100a7211 */ /* 0x000fce00078eb8ff */
.L_x_351:
[----:B------:R-:W-:Y:S05]  /*2470*/  BSYNC.RECONVERGENT B2 ;  /* 0x0000000000027941 */ /* 0x000fea0003800200 */
.L_x_348:
[----:B------:R-:W-:Y:S05]  /*2480*/  BRA `(.L_x_352) ;  /* 0x0000000000207947 */ /* 0x000fea0003800000 */
.L_x_347:
[----:B------:R-:W-:-:S04]  /*2490*/  LOP3.LUT R10, R15, 0x80000000, R10, 0x48, !PT ;  /* 0x800000000f0a7812 */ /* 0x000fc800078e480a */
[----:B------:R-:W-:Y:S01]  /*24a0*/  LOP3.LUT R10, R10, 0x7f800000, RZ, 0xfc, !PT ;  /* 0x7f8000000a0a7812 */ /* 0x000fe200078efcff */
[----:B------:R-:W-:Y:S06]  /*24b0*/  BRA `(.L_x_352) ;  /* 0x0000000000147947 */ /* 0x000fec0003800000 */
.L_x_346:
[----:B------:R-:W-:Y:S01]  /*24c0*/  LOP3.LUT R10, R15, 0x80000000, R10, 0x48, !PT ;  /* 0x800000000f0a7812 */ /* 0x000fe200078e480a */
[----:B------:R-:W-:Y:S06]  /*24d0*/  BRA `(.L_x_352) ;  /* 0x00000000000c7947 */ /* 0x000fec0003800000 */
.L_x_345:
[----:B------:R-:W0:Y:S01]  /*24e0*/  MUFU.RSQ R10, -QNAN ;  /* 0xffc00000000a7908 */ /* 0x000e220000001400 */
[----:B------:R-:W-:Y:S05]  /*24f0*/  BRA `(.L_x_352) ;  /* 0x0000000000047947 */ /* 0x000fea0003800000 */
.L_x_344:
[----:B------:R-:W-:-:S07]  /*2500*/  FADD.FTZ R10, R10, R21 ;  /* 0x000000150a0a7221 */ /* 0x000fce0000010000 */
.L_x_352:
[----:B------:R-:W-:Y:S05]  /*2510*/  BSYNC.RECONVERGENT B1 ;  /* 0x0000000000017941 */ /* 0x000fea0003800200 */
.L_x_342:
[----:B------:R-:W-:-:S04]  /*2520*/  HFMA2 R13, -RZ, RZ, 0, 0 ;  /* 0x00000000ff0d7431 */ /* 0x000fc800000001ff */
[----:B0-----:R-:W-:Y:S05]  /*2530*/  RET.REL.NODEC R12 `(_Z16layer_norm_floatILi32ELi27EEvPfS0_S0_S0_ii) ;  /* 0xffffffd80cb07950 */ /* 0x001fea0003c3ffff */
.L_x_353:
        /* <DEDUP_REMOVED lines=12> */
.L_x_1834:


//--------------------- .text._Z16layer_norm_floatILi32ELi26EEvPfS0_S0_S0_ii --------------------------
	.section	.text._Z16layer_norm_floatILi32ELi26EEvPfS0_S0_S0_ii,"ax",@progbits
	.align	128
        .global         _Z16layer_norm_floatILi32ELi26EEvPfS0_S0_S0_ii
        .type           _Z16layer_norm_floatILi32ELi26EEvPfS0_S0_S0_ii,@function
        .size           _Z16layer_norm_floatILi32ELi26EEvPfS0_S0_S0_ii,(.L_x_1835 - _Z16layer_norm_floatILi32ELi26EEvPfS0_S0_S0_ii)
        .other          _Z16layer_norm_floatILi32ELi26EEvPfS0_S0_S0_ii,@"STO_CUDA_ENTRY STV_DEFAULT"
_Z16layer_norm_floatILi32ELi26EEvPfS0_S0_S0_ii:
.text._Z16layer_norm_floatILi32ELi26EEvPfS0_S0_S0_ii:
        /* <DEDUP_REMOVED lines=22> */
.L_x_386:
        /* <DEDUP_REMOVED lines=25> */
.L_x_359:
        /* <DEDUP_REMOVED lines=20> */
.L_x_358:
[----:B------:R-:W-:-:S07]  /*0430*/  MOV R12, R5 ;  /* 0x00000005000c7202 */ /* 0x000fce0000000f00 */
.L_x_357:
[----:B------:R-:W-:Y:S05]  /*0440*/  BSYNC.RECONVERGENT B1 ;  /* 0x0000000000017941 */ /* 0x000fea0003800200 */
.L_x_356:
        /* <DEDUP_REMOVED lines=26> */
.L_x_355:
[----:B------:R-:W-:Y:S05]  /*05f0*/  BSYNC.RECONVERGENT B0 ;  /* 0x0000000000007941 */ /* 0x000fea0003800200 */
.L_x_354:
        /* <DEDUP_REMOVED lines=11> */
.L_x_393:
        /* <DEDUP_REMOVED lines=11> */
[----:B0-----:R-:W-:Y:S05]  /*0760*/  CALL.REL.NOINC `($__internal_6_$__cuda_sm3x_div_rn_noftz_f32_slowpath) ;  /* 0x0000001400e07944 */ /* 0x001fea0003c00000 */
[----:B------:R-:W-:-:S07]  /*0770*/  IMAD.MOV.U32 R9, RZ, RZ, R10 ;  /* 0x000000ffff097224 */ /* 0x000fce00078e000a */
.L_x_362:
[----:B------:R-:W-:Y:S05]  /*0780*/  BSYNC.RECONVERGENT B0 ;  /* 0x0000000000007941 */ /* 0x000fea0003800200 */
.L_x_361:
        /* <DEDUP_REMOVED lines=14> */
.L_x_367:
        /* <DEDUP_REMOVED lines=44> */
.L_x_366:
[----:B------:R-:W-:Y:S05]  /*0b30*/  BSYNC.RECONVERGENT B1 ;  /* 0x0000000000017941 */ /* 0x000fea0003800200 */
.L_x_365:
        /* <DEDUP_REMOVED lines=28> */
.L_x_369:
[----:B------:R-:W-:Y:S05]  /*0d00*/  BSYNC.RECONVERGENT B1 ;  /* 0x0000000000017941 */ /* 0x000fea0003800200 */
.L_x_368:
        /* <DEDUP_REMOVED lines=18> */
.L_x_371:
[----:B------:R-:W-:Y:S05]  /*0e30*/  BSYNC.RECONVERGENT B1 ;  /* 0x0000000000017941 */ /* 0x000fea0003800200 */
.L_x_370:
        /* <DEDUP_REMOVED lines=14> */
.L_x_364:
[----:B------:R-:W-:Y:S05]  /*0f20*/  BSYNC.RECONVERGENT B0 ;  /* 0x0000000000007941 */ /* 0x000fea0003800200 */
.L_x_363:
        /* <DEDUP_REMOVED lines=11> */
.L_x_400:
        /* <DEDUP_REMOVED lines=12> */
[----:B------:R-:W-:Y:S05]  /*10a0*/  CALL.REL.NOINC `($__internal_6_$__cuda_sm3x_div_rn_noftz_f32_slowpath) ;  /* 0x0000000c00907944 */ /* 0x000fea0003c00000 */
.L_x_374:
[----:B------:R-:W-:Y:S05]  /*10b0*/  BSYNC.RECONVERGENT B0 ;  /* 0x0000000000007941 */ /* 0x000fea0003800200 */
.L_x_373:
        /* <DEDUP_REMOVED lines=15> */
.L_x_379:
        /* <DEDUP_REMOVED lines=39> */
.L_x_378:
[----:B------:R-:W-:Y:S05]  /*1420*/  BSYNC.RECONVERGENT B1 ;  /* 0x0000000000017941 */ /* 0x000fea0003800200 */
.L_x_377:
        /* <DEDUP_REMOVED lines=37> */
.L_x_376:
[----:B------:R-:W-:Y:S05]  /*1680*/  BSYNC.RECONVERGENT B0 ;  /* 0x0000000000007941 */ /* 0x000fea0003800200 */
.L_x_375:
        /* <DEDUP_REMOVED lines=12> */
.L_x_385:
        /* <DEDUP_REMOVED lines=17> */
.L_x_384:
[----:B------:R-:W-:-:S07]  /*1860*/  IMAD.MOV.U32 R6, RZ, RZ, R5 ;  /* 0x000000ffff067224 */ /* 0x000fce00078e0005 */
.L_x_383:
[----:B------:R-:W-:Y:S05]  /*1870*/  BSYNC.RECONVERGENT B1 ;  /* 0x0000000000017941 */ /* 0x000fea0003800200 */
.L_x_382:
        /* <DEDUP_REMOVED lines=19> */
.L_x_381:
[----:B------:R-:W-:Y:S05]  /*19b0*/  BSYNC.RECONVERGENT B0 ;  /* 0x0000000000007941 */ /* 0x000fea0003800200 */
.L_x_380:
[----:B------:R-:W-:Y:S05]  /*19c0*/  @!P2 BRA `(.L_x_386) ;  /* 0xffffffe400e4a947 */ /* 0x000fea000383ffff */
[----:B------:R-:W-:Y:S05]  /*19d0*/  EXIT ;  /* 0x000000000000794d */ /* 0x000fea0003800000 */
.L_x_360:
        /* <DEDUP_REMOVED lines=8> */
.L_x_388:
[----:B------:R-:W-:Y:S05]  /*1a60*/  BSYNC B0 ;  /* 0x0000000000007941 */ /* 0x000fea0003800000 */
.L_x_387:
        /* <DEDUP_REMOVED lines=9> */
.L_x_389:
[----:B------:R-:W-:Y:S02]  /*1b00*/  HFMA2 R18, -RZ, RZ, 0, 2.384185791015625e-07 ;  /* 0x00000004ff127431 */ /* 0x000fe400000001ff */
[----:B------:R-:W-:-:S04]  /*1b10*/  IMAD.MOV.U32 R11, RZ, RZ, R14 ;  /* 0x000000ffff0b7224 */ /* 0x000fc800078e000e */
[----:B------:R-:W-:-:S05]  /*1b20*/  FADD R11, R10, R11 ;  /* 0x0000000b0a0b7221 */ /* 0x000fca0000000000 */
[----:B------:R-:W-:-:S07]  /*1b30*/  MOV R17, R11 ;  /* 0x0000000b00117202 */ /* 0x000fce0000000f00 */
[----:B------:R-:W-:Y:S05]  /*1b40*/  WARPSYNC.COLLECTIVE R16, `(.L_x_390) ;  /* 0x0000000010087348 */ /* 0x000fea0003c00000 */
[----:B------:R0:W1:Y:S02]  /*1b50*/  SHFL.BFLY P0, R14, R17, R18, R19 ;  /* 0x0c000012110e7389 */ /* 0x0000640000000013 */
[----:B01----:R-:W-:Y:S05]  /*1b60*/  ENDCOLLECTIVE ;  /* 0x000000000000791b */ /* 0x003fea0003800000 */
.L_x_390:
[----:B------:R-:W-:Y:S02]  /*1b70*/  HFMA2 R18, -RZ, RZ, 0, 1.1920928955078125e-07 ;  /* 0x00000002ff127431 */ /* 0x000fe400000001ff */
[----:B------:R-:W-:-:S04]  /*1b80*/  IMAD.MOV.U32 R12, RZ, RZ, R14 ;  /* 0x000000ffff0c7224 */ /* 0x000fc800078e000e */
[----:B------:R-:W-:-:S05]  /*1b90*/  FADD R12, R11, R12 ;  /* 0x0000000c0b0c7221 */ /* 0x000fca0000000000 */
[----:B------:R-:W-:-:S07]  /*1ba0*/  MOV R17, R12 ;  /* 0x0000000c00117202 */ /* 0x000fce0000000f00 */
[----:B------:R-:W-:Y:S05]  /*1bb0*/  WARPSYNC.COLLECTIVE R16, `(.L_x_391) ;  /* 0x0000000010087348 */ /* 0x000fea0003c00000 */
[----:B------:R0:W1:Y:S02]  /*1bc0*/  SHFL.BFLY P0, R14, R17, R18, R19 ;  /* 0x0c000012110e7389 */ /* 0x0000640000000013 */
[----:B01----:R-:W-:Y:S05]  /*1bd0*/  ENDCOLLECTIVE ;  /* 0x000000000000791b */ /* 0x003fea0003800000 */
.L_x_391:
[----:B------:R-:W-:Y:S02]  /*1be0*/  HFMA2 R18, -RZ, RZ, 0, 5.9604644775390625e-08 ;  /* 0x00000001ff127431 */ /* 0x000fe400000001ff */
[----:B------:R-:W-:-:S04]  /*1bf0*/  IMAD.MOV.U32 R13, RZ, RZ, R14 ;  /* 0x000000ffff0d7224 */ /* 0x000fc800078e000e */
[----:B------:R-:W-:-:S05]  /*1c00*/  FADD R13, R12, R13 ;  /* 0x0000000d0c0d7221 */ /* 0x000fca0000000000 */
[----:B------:R-:W-:-:S07]  /*1c10*/  MOV R17, R13 ;  /* 0x0000000d00117202 */ /* 0x000fce0000000f00 */
[----:B------:R-:W-:Y:S05]  /*1c20*/  WARPSYNC.COLLECTIVE R16, `(.L_x_392) ;  /* 0x0000000010087348 */ /* 0x000fea0003c00000 */
[----:B------:R0:W1:Y:S02]  /*1c30*/  SHFL.BFLY P0, R14, R17, R18, R19 ;  /* 0x0c000012110e7389 */ /* 0x0000640000000013 */
[----:B01----:R-:W-:Y:S05]  /*1c40*/  ENDCOLLECTIVE ;  /* 0x000000000000791b */ /* 0x003fea0003800000 */
.L_x_392:
[----:B------:R-:W-:Y:S05]  /*1c50*/  BRA `(.L_x_393) ;  /* 0xffffffe800947947 */ /* 0x000fea000383ffff */
.L_x_372:
        /* <DEDUP_REMOVED lines=8> */
.L_x_395:
[----:B------:R-:W-:Y:S05]  /*1ce0*/  BSYNC B0 ;  /* 0x0000000000007941 */ /* 0x000fea0003800000 */
.L_x_394:
        /* <DEDUP_REMOVED lines=9> */
.L_x_396:
[----:B------:R-:W-:Y:S02]  /*1d80*/  HFMA2 R18, -RZ, RZ, 0, 2.384185791015625e-07 ;  /* 0x00000004ff127431 */ /* 0x000fe400000001ff */
[----:B------:R-:W-:-:S04]  /*1d90*/  IMAD.MOV.U32 R10, RZ, RZ, R14 ;  /* 0x000000ffff0a7224 */ /* 0x000fc800078e000e */
[----:B------:R-:W-:-:S05]  /*1da0*/  FADD R10, R11, R10 ;  /* 0x0000000a0b0a7221 */ /* 0x000fca0000000000 */
[----:B------:R-:W-:-:S07]  /*1db0*/  MOV R17, R10 ;  /* 0x0000000a00117202 */ /* 0x000fce0000000f00 */
[----:B------:R-:W-:Y:S05]  /*1dc0*/  WARPSYNC.COLLECTIVE R16, `(.L_x_397) ;  /* 0x0000000010087348 */ /* 0x000fea0003c00000 */
[----:B------:R0:W1:Y:S02]  /*1dd0*/  SHFL.BFLY P0, R14, R17, R18, R19 ;  /* 0x0c000012110e7389 */ /* 0x0000640000000013 */
[----:B01----:R-:W-:Y:S05]  /*1de0*/  ENDCOLLECTIVE ;  /* 0x000000000000791b */ /* 0x003fea0003800000 */
.L_x_397:
[----:B------:R-:W-:Y:S02]  /*1df0*/  HFMA2 R18, -RZ, RZ, 0, 1.1920928955078125e-07 ;  /* 0x00000002ff127431 */ /* 0x000fe400000001ff */
[----:B------:R-:W-:-:S04]  /*1e00*/  IMAD.MOV.U32 R13, RZ, RZ, R14 ;  /* 0x000000ffff0d7224 */ /* 0x000fc800078e000e */
[----:B------:R-:W-:-:S05]  /*1e10*/  FADD R13, R10, R13 ;  /* 0x0000000d0a0d7221 */ /* 0x000fca0000000000 */
[----:B------:R-:W-:-:S07]  /*1e20*/  MOV R17, R13 ;  /* 0x0000000d00117202 */ /* 0x000fce0000000f00 */
[----:B------:R-:W-:Y:S05]  /*1e30*/  WARPSYNC.COLLECTIVE R16, `(.L_x_398) ;  /* 0x0000000010087348 */ /* 0x000fea0003c00000 */
[----:B------:R0:W1:Y:S02]  /*1e40*/  SHFL.BFLY P0, R14, R17, R18, R19 ;  /* 0x0c000012110e7389 */ /* 0x0000640000000013 */
[----:B01----:R-:W-:Y:S05]  /*1e50*/  ENDCOLLECTIVE ;  /* 0x000000000000791b */ /* 0x003fea0003800000 */
.L_x_398:
[----:B------:R-:W-:Y:S01]  /*1e60*/  HFMA2 R18, -RZ, RZ, 0, 5.9604644775390625e-08 ;  /* 0x00000001ff127431 */ /* 0x000fe200000001ff */
[----:B------:R-:W-:-:S05]  /*1e70*/  MOV R12, R14 ;  /* 0x0000000e000c7202 */ /* 0x000fca0000000f00 */
[----:B------:R-:W-:-:S04]  /*1e80*/  FADD R12, R13, R12 ;  /* 0x0000000c0d0c7221 */ /* 0x000fc80000000000 */
[----:B------:R-:W-:-:S07]  /*1e90*/  IMAD.MOV.U32 R17, RZ, RZ, R12 ;  /* 0x000000ffff117224 */ /* 0x000fce00078e000c */
[----:B------:R-:W-:Y:S05]  /*1ea0*/  WARPSYNC.COLLECTIVE R16, `(.L_x_399) ;  /* 0x0000000010087348 */ /* 0x000fea0003c00000 */
[----:B------:R0:W1:Y:S02]  /*1eb0*/  SHFL.BFLY P0, R14, R17, R18, R19 ;  /* 0x0c000012110e7389 */ /* 0x0000640000000013 */
[----:B01----:R-:W-:Y:S05]  /*1ec0*/  ENDCOLLECTIVE ;  /* 0x000000000000791b */ /* 0x003fea0003800000 */
.L_x_399:
[----:B------:R-:W-:Y:S01]  /*1ed0*/  MOV R15, R14 ;  /* 0x0000000e000f7202 */ /* 0x000fe20000000f00 */
[----:B------:R-:W-:Y:S06]  /*1ee0*/  BRA `(.L_x_400) ;  /* 0xfffffff0003c7947 */ /* 0x000fec000383ffff */
        .weak           $__internal_6_$__cuda_sm3x_div_rn_noftz_f32_slowpath
        .type           $__internal_6_$__cuda_sm3x_div_rn_noftz_f32_slowpath,@function
        .size           $__internal_6_$__cuda_sm3x_div_rn_noftz_f32_slowpath,(.L_x_1835 - $__internal_6_$__cuda_sm3x_div_rn_noftz_f32_slowpath)
$__internal_6_$__cuda_sm3x_div_rn_noftz_f32_slowpath:
        /* <DEDUP_REMOVED lines=35> */
.L_x_402:
        /* <DEDUP_REMOVED lines=51> */
.L_x_409:
[----:B------:R-:W-:-:S04]  /*2450*/  LOP3.LUT R10, R10, 0x80000000, RZ, 0xc0, !PT ;  /* 0x800000000a0a7812 */ /* 0x000fc800078ec0ff */
[----:B------:R-:W-:Y:S01]  /*2460*/  LOP3.LUT R10, R10, 0x7f800000, RZ, 0xfc, !PT ;  /* 0x7f8000000a0a7812 */ /* 0x000fe200078efcff */
[----:B------:R-:W-:Y:S06]  /*2470*/  BRA `(.L_x_410) ;  /* 0x0000000000047947 */ /* 0x000fec0003800000 */
.L_x_408:
[----:B------:R-:W-:-:S07]  /*2480*/  LEA R10, R16, R10, 0x17 ;  /* 0x0000000a100a7211 */ /* 0x000fce00078eb8ff */
.L_x_410:
[----:B------:R-:W-:Y:S05]  /*2490*/  BSYNC.RECONVERGENT B2 ;  /* 0x0000000000027941 */ /* 0x000fea0003800200 */
.L_x_407:
[----:B------:R-:W-:Y:S05]  /*24a0*/  BRA `(.L_x_411) ;  /* 0x0000000000207947 */ /* 0x000fea0003800000 */
.L_x_406:
[----:B------:R-:W-:-:S04]  /*24b0*/  LOP3.LUT R10, R15, 0x80000000, R10, 0x48, !PT ;  /* 0x800000000f0a7812 */ /* 0x000fc800078e480a */
[----:B------:R-:W-:Y:S01]  /*24c0*/  LOP3.LUT R10, R10, 0x7f800000, RZ, 0xfc, !PT ;  /* 0x7f8000000a0a7812 */ /* 0x000fe200078efcff */
[----:B------:R-:W-:Y:S06]  /*24d0*/  BRA `(.L_x_411) ;  /* 0x0000000000147947 */ /* 0x000fec0003800000 */
.L_x_405:
[----:B------:R-:W-:Y:S01]  /*24e0*/  LOP3.LUT R10, R15, 0x80000000, R10, 0x48, !PT ;  /* 0x800000000f0a7812 */ /* 0x000fe200078e480a */
[----:B------:R-:W-:Y:S06]  /*24f0*/  BRA `(.L_x_411) ;  /* 0x00000000000c7947 */ /* 0x000fec0003800000 */
.L_x_404:
[----:B------:R-:W0:Y:S01]  /*2500*/  MUFU.RSQ R10, -QNAN ;  /* 0xffc00000000a7908 */ /* 0x000e220000001400 */
[----:B------:R-:W-:Y:S05]  /*2510*/  BRA `(.L_x_411) ;  /* 0x0000000000047947 */ /* 0x000fea0003800000 */
.L_x_403:
[----:B------:R-:W-:-:S07]  /*2520*/  FADD.FTZ R10, R10, R4 ;  /* 0x000000040a0a7221 */ /* 0x000fce0000010000 */
.L_x_411:
[----:B------:R-:W-:Y:S05]  /*2530*/  BSYNC.RECONVERGENT B1 ;  /* 0x0000000000017941 */ /* 0x000fea0003800200 */
.L_x_401:
[----:B------:R-:W-:-:S04]  /*2540*/  HFMA2 R13, -RZ, RZ, 0, 0 ;  /* 0x00000000ff0d7431 */ /* 0x000fc800000001ff */
[----:B0-----:R-:W-:Y:S05]  /*2550*/  RET.REL.NODEC R12 `(_Z16layer_norm_floatILi32ELi26EEvPfS0_S0_S0_ii) ;  /* 0xffffffd80ca87950 */ /* 0x001fea0003c3ffff */
.L_x_412:
        /* <DEDUP_REMOVED lines=10> */
.L_x_1835:


//--------------------- .text._Z16layer_norm_floatILi32ELi25EEvPfS0_S0_S0_ii --------------------------
	.section	.text._Z16layer_norm_floatILi32ELi25EEvPfS0_S0_S0_ii,"ax",@progbits
	.align	128
        .global         _Z16layer_norm_floatILi32ELi25EEvPfS0_S0_S0_ii
        .type           _Z16layer_norm_floatILi32ELi25EEvPfS0_S0_S0_ii,@function
        .size           _Z16layer_norm_floatILi32ELi25EEvPfS0_S0_S0_ii,(.L_x_1836 - _Z16layer_norm_floatILi32ELi25EEvPfS0_S0_S0_ii)
        .other          _Z16layer_norm_floatILi32ELi25EEvPfS0_S0_S0_ii,@"STO_CUDA_ENTRY STV_DEFAULT"
_Z16layer_norm_floatILi32ELi25EEvPfS0_S0_S0_ii:
.text._Z16layer_norm_floatILi32ELi25EEvPfS0_S0_S0_ii:
        /* <DEDUP_REMOVED lines=23> */
.L_x_445:
        /* <DEDUP_REMOVED lines=25> */
.L_x_418:
        /* <DEDUP_REMOVED lines=20> */
.L_x_417:
[----:B------:R-:W-:-:S07]  /*0440*/  MOV R12, R5 ;  /* 0x00000005000c7202 */ /* 0x000fce0000000f00 */
.L_x_416:
[----:B------:R-:W-:Y:S05]  /*0450*/  BSYNC.RECONVERGENT B1 ;  /* 0x0000000000017941 */ /* 0x000fea0003800200 */
.L_x_415:
        /* <DEDUP_REMOVED lines=24> */
.L_x_414:
[----:B------:R-:W-:Y:S05]  /*05e0*/  BSYNC.RECONVERGENT B0 ;  /* 0x0000000000007941 */ /* 0x000fea0003800200 */
.L_x_413:
        /* <DEDUP_REMOVED lines=11> */
.L_x_452:
        /* <DEDUP_REMOVED lines=11> */
[----:B0-----:R-:W-:Y:S05]  /*0750*/  CALL.REL.NOINC `($__internal_7_$__cuda_sm3x_div_rn_noftz_f32_slowpath) ;  /* 0x0000001400dc7944 */ /* 0x001fea0003c00000 */
[----:B------:R-:W-:-:S07]  /*0760*/  IMAD.MOV.U32 R9, RZ, RZ, R10 ;  /* 0x000000ffff097224 */ /* 0x000fce00078e000a */
.L_x_421:
[----:B------:R-:W-:Y:S05]  /*0770*/  BSYNC.RECONVERGENT B0 ;  /* 0x0000000000007941 */ /* 0x000fea0003800200 */
.L_x_420:
        /* <DEDUP_REMOVED lines=14> */
.L_x_426:
        /* <DEDUP_REMOVED lines=44> */
.L_x_425:
[----:B------:R-:W-:Y:S05]  /*0b20*/  BSYNC.RECONVERGENT B1 ;  /* 0x0000000000017941 */ /* 0x000fea0003800200 */
.L_x_424:
        /* <DEDUP_REMOVED lines=28> */
.L_x_428:
[----:B------:R-:W-:Y:S05]  /*0cf0*/  BSYNC.RECONVERGENT B1 ;  /* 0x0000000000017941 */ /* 0x000fea0003800200 */
.L_x_427:
        /* <DEDUP_REMOVED lines=18> */
.L_x_430:
[----:B------:R-:W-:Y:S05]  /*0e20*/  BSYNC.RECONVERGENT B1 ;  /* 0x0000000000017941 */ /* 0x000fea0003800200 */
.L_x_429:
        /* <DEDUP_REMOVED lines=14> */
.L_x_423:
[----:B------:R-:W-:Y:S05]  /*0f10*/  BSYNC.RECONVERGENT B0 ;  /* 0x0000000000007941 */ /* 0x000fea0003800200 */
.L_x_422:
        /* <DEDUP_REMOVED lines=11> */
.L_x_459:
        /* <DEDUP_REMOVED lines=12> */
[----:B0-----:R-:W-:Y:S05]  /*1090*/  CALL.REL.NOINC `($__internal_7_$__cuda_sm3x_div_rn_noftz_f32_slowpath) ;  /* 0x0000000c008c7944 */ /* 0x001fea0003c00000 */
.L_x_433:
[----:B------:R-:W-:Y:S05]  /*10a0*/  BSYNC.RECONVERGENT B0 ;  /* 0x0000000000007941 */ /* 0x000fea0003800200 */
.L_x_432:
        /* <DEDUP_REMOVED lines=15> */
.L_x_438:
        /* <DEDUP_REMOVED lines=43> */
.L_x_437:
[----:B------:R-:W-:Y:S05]  /*1450*/  BSYNC.RECONVERGENT B1 ;  /* 0x0000000000017941 */ /* 0x000fea0003800200 */
.L_x_436:
        /* <DEDUP_REMOVED lines=37> */
.L_x_435:
[----:B------:R-:W-:Y:S05]  /*16b0*/  BSYNC.RECONVERGENT B0 ;  /* 0x0000000000007941 */ /* 0x000fea0003800200 */
.L_x_434:
        /* <DEDUP_REMOVED lines=12> */
.L_x_444:
        /* <DEDUP_REMOVED lines=17> */
.L_x_443:
[----:B------:R-:W-:-:S07]  /*1890*/  IMAD.MOV.U32 R6, RZ, RZ, R5 ;  /* 0x000000ffff067224 */ /* 0x000fce00078e0005 */
.L_x_442:
[----:B------:R-:W-:Y:S05]  /*18a0*/  BSYNC.RECONVERGENT B1 ;  /* 0x0000000000017941 */ /* 0x000fea0003800200 */
.L_x_441:
        /* <DEDUP_REMOVED lines=17> */
.L_x_440:
[----:B------:R-:W-:Y:S05]  /*19c0*/  BSYNC.RECONVERGENT B0 ;  /* 0x0000000000007941 */ /* 0x000fea0003800200 */
.L_x_439:
[----:B------:R-:W-:Y:S05]  /*19d0*/  @!P2 BRA `(.L_x_445) ;  /* 0xffffffe400e4a947 */ /* 0x000fea000383ffff */
[----:B------:R-:W-:Y:S05]  /*19e0*/  EXIT ;  /* 0x000000000000794d */ /* 0x000fea0003800000 */
.L_x_419:
        /* <DEDUP_REMOVED lines=8> */
.L_x_447:
[----:B------:R-:W-:Y:S05]  /*1a70*/  BSYNC B0 ;  /* 0x0000000000007941 */ /* 0x000fea0003800000 */
.L_x_446:
        /* <DEDUP_REMOVED lines=8> */
.L_x_448:
[----:B------:R-:W-:Y:S01]  /*1b00*/  HFMA2 R16, -RZ, RZ, 0, 2.384185791015625e-07 ;  /* 0x00000004ff107431 */ /* 0x000fe200000001ff */
[----:B------:R-:W-:-:S05]  /*1b10*/  MOV R11, R14 ;  /* 0x0000000e000b7202 */ /* 0x000fca0000000f00 */
[----:B------:R-:W-:-:S05]  /*1b20*/  FADD R11, R10, R11 ;  /* 0x0000000b0a0b7221 */ /* 0x000fca0000000000 */
[----:B------:R-:W-:-:S07]  /*1b30*/  MOV R10, R11 ;  /* 0x0000000b000a7202 */ /* 0x000fce0000000f00 */
[----:B------:R-:W-:Y:S05]  /*1b40*/  WARPSYNC.COLLECTIVE R15, `(.L_x_449) ;  /* 0x000000000f087348 */ /* 0x000fea0003c00000 */
[----:B------:R0:W1:Y:S02]  /*1b50*/  SHFL.BFLY P0, R14, R10, R16, R17 ;  /* 0x0c0000100a0e7389 */ /* 0x0000640000000011 */
[----:B01----:R-:W-:Y:S05]  /*1b60*/  ENDCOLLECTIVE ;  /* 0x000000000000791b */ /* 0x003fea0003800000 */
.L_x_449:
[----:B------:R-:W-:Y:S02]  /*1b70*/  HFMA2 R16, -RZ, RZ, 0, 1.1920928955078125e-07 ;  /* 0x00000002ff107431 */ /* 0x000fe400000001ff */
[----:B------:R-:W-:-:S04]  /*1b80*/  IMAD.MOV.U32 R12, RZ, RZ, R14 ;  /* 0x000000ffff0c7224 */ /* 0x000fc800078e000e */
[----:B------:R-:W-:-:S05]  /*1b90*/  FADD R12, R11, R12 ;  /* 0x0000000c0b0c7221 */ /* 0x000fca0000000000 */
[----:B------:R-:W-:-:S07]  /*1ba0*/  MOV R10, R12 ;  /* 0x0000000c000a7202 */ /* 0x000fce0000000f00 */
[----:B------:R-:W-:Y:S05]  /*1bb0*/  WARPSYNC.COLLECTIVE R15, `(.L_x_450) ;  /* 0x000000000f087348 */ /* 0x000fea0003c00000 */
[----:B------:R0:W1:Y:S02]  /*1bc0*/  SHFL.BFLY P0, R14, R10, R16, R17 ;  /* 0x0c0000100a0e7389 */ /* 0x0000640000000011 */
[----:B01----:R-:W-:Y:S05]  /*1bd0*/  ENDCOLLECTIVE ;  /* 0x000000000000791b */ /* 0x003fea0003800000 */
.L_x_450:
[----:B------:R-:W-:Y:S01]  /*1be0*/  HFMA2 R16, -RZ, RZ, 0, 5.9604644775390625e-08 ;  /* 0x00000001ff107431 */ /* 0x000fe200000001ff */
[----:B------:R-:W-:-:S05]  /*1bf0*/  MOV R13, R14 ;  /* 0x0000000e000d7202 */ /* 0x000fca0000000f00 */
[----:B------:R-:W-:-:S04]  /*1c00*/  FADD R13, R12, R13 ;  /* 0x0000000d0c0d7221 */ /* 0x000fc80000000000 */
[----:B------:R-:W-:-:S07]  /*1c10*/  IMAD.MOV.U32 R10, RZ, RZ, R13 ;  /* 0x000000ffff0a7224 */ /* 0x000fce00078e000d */
[----:B------:R-:W-:Y:S05]  /*1c20*/  WARPSYNC.COLLECTIVE R15, `(.L_x_451) ;  /* 0x000000000f087348 */ /* 0x000fea0003c00000 */
[----:B------:R0:W1:Y:S02]  /*1c30*/  SHFL.BFLY P0, R14, R10, R16, R17 ;  /* 0x0c0000100a0e7389 */ /* 0x0000640000000011 */
[----:B01----:R-:W-:Y:S05]  /*1c40*/  ENDCOLLECTIVE ;  /* 0x000000000000791b */ /* 0x003fea0003800000 */
.L_x_451:
[----:B------:R-:W-:Y:S05]  /*1c50*/  BRA `(.L_x_452) ;  /* 0xffffffe800907947 */ /* 0x000fea000383ffff */
.L_x_431:
        /* <DEDUP_REMOVED lines=8> */
.L_x_454:
[----:B------:R-:W-:Y:S05]  /*1ce0*/  BSYNC B0 ;  /* 0x0000000000007941 */ /* 0x000fea0003800000 */
.L_x_453:
        /* <DEDUP_REMOVED lines=8> */
.L_x_455:
[----:B------:R-:W-:Y:S01]  /*1d70*/  IMAD.MOV.U32 R16, RZ, RZ, 0x4 ;  /* 0x00000004ff107424 */ /* 0x000fe200078e00ff */
[----:B------:R-:W-:-:S05]  /*1d80*/  MOV R11, R14 ;  /* 0x0000000e000b7202 */ /* 0x000fca0000000f00 */
[----:B------:R-:W-:-:S05]  /*1d90*/  FADD R11, R10, R11 ;  /* 0x0000000b0a0b7221 */ /* 0x000fca0000000000 */
[----:B------:R-:W-:-:S07]  /*1da0*/  MOV R10, R11 ;  /* 0x0000000b000a7202 */ /* 0x000fce0000000f00 */
[----:B------:R-:W-:Y:S05]  /*1db0*/  WARPSYNC.COLLECTIVE R15, `(.L_x_456) ;  /* 0x000000000f087348 */ /* 0x000fea0003c00000 */
[----:B------:R0:W1:Y:S02]  /*1dc0*/  SHFL.BFLY P0, R14, R10, R16, R17 ;  /* 0x0c0000100a0e7389 */ /* 0x0000640000000011 */
[----:B01----:R-:W-:Y:S05]  /*1dd0*/  ENDCOLLECTIVE ;  /* 0x000000000000791b */ /* 0x003fea0003800000 */
.L_x_456:
[----:B------:R-:W-:Y:S01]  /*1de0*/  HFMA2 R16, -RZ, RZ, 0, 1.1920928955078125e-07 ;  /* 0x00000002ff107431 */ /* 0x000fe200000001ff */
[----:B------:R-:W-:-:S05]  /*1df0*/  MOV R12, R14 ;  /* 0x0000000e000c7202 */ /* 0x000fca0000000f00 */
[----:B------:R-:W-:-:S05]  /*1e00*/  FADD R12, R11, R12 ;  /* 0x0000000c0b0c7221 */ /* 0x000fca0000000000 */
[----:B------:R-:W-:-:S07]  /*1e10*/  MOV R10, R12 ;  /* 0x0000000c000a7202 */ /* 0x000fce0000000f00 */
[----:B------:R-:W-:Y:S05]  /*1e20*/  WARPSYNC.COLLECTIVE R15, `(.L_x_457) ;  /* 0x000000000f087348 */ /* 0x000fea0003c00000 */
[----:B------:R0:W1:Y:S02]  /*1e30*/  SHFL.BFLY P0, R14, R10, R16, R17 ;  /* 0x0c0000100a0e7389 */ /* 0x0000640000000011 */
[----:B01----:R-:W-:Y:S05]  /*1e40*/  ENDCOLLECTIVE ;  /* 0x000000000000791b */ /* 0x003fea0003800000 */
.L_x_457:
[----:B------:R-:W-:Y:S02]  /*1e50*/  HFMA2 R16, -RZ, RZ, 0, 5.9604644775390625e-08 ;  /* 0x00000001ff107431 */ /* 0x000fe400000001ff */
[----:B------:R-:W-:-:S04]  /*1e60*/  IMAD.MOV.U32 R13, RZ, RZ, R14 ;  /* 0x000000ffff0d7224 */ /* 0x000fc800078e000e */
[----:B------:R-:W-:-:S05]  /*1e70*/  FADD R13, R12, R13 ;  /* 0x0000000d0c0d7221 */ /* 0x000fca0000000000 */
[----:B------:R-:W-:-:S07]  /*1e80*/  MOV R10, R13 ;  /* 0x0000000d000a7202 */ /* 0x000fce0000000f00 */
[----:B------:R-:W-:Y:S05]  /*1e90*/  WARPSYNC.COLLECTIVE R15, `(.L_x_458) ;  /* 0x000000000f087348 */ /* 0x000fea0003c00000 */
[----:B------:R0:W1:Y:S02]  /*1ea0*/  SHFL.BFLY P0, R14, R10, R16, R17 ;  /* 0x0c0000100a0e7389 */ /* 0x0000640000000011 */
[----:B01----:R-:W-:Y:S05]  /*1eb0*/  ENDCOLLECTIVE ;  /* 0x000000000000791b */ /* 0x003fea0003800000 */
.L_x_458:
[----:B------:R-:W-:Y:S05]  /*1ec0*/  BRA `(.L_x_459) ;  /* 0xfffffff000407947 */ /* 0x000fea000383ffff */
        .weak           $__internal_7_$__cuda_sm3x_div_rn_noftz_f32_slowpath
        .type           $__internal_7_$__cuda_sm3x_div_rn_noftz_f32_slowpath,@function
        .size           $__internal_7_$__cuda_sm3x_div_rn_noftz_f32_slowpath,(.L_x_1836 - $__internal_7_$__cuda_sm3x_div_rn_noftz_f32_slowpath)
$__internal_7_$__cuda_sm3x_div_rn_noftz_f32_slowpath:
        /* <DEDUP_REMOVED lines=35> */
.L_x_461:
        /* <DEDUP_REMOVED lines=51> */
.L_x_468:
[----:B------:R-:W-:-:S04]  /*2430*/  LOP3.LUT R10, R10, 0x80000000, RZ, 0xc0, !PT ;  /* 0x800000000a0a7812 */ /* 0x000fc800078ec0ff */
[----:B------:R-:W-:Y:S01]  /*2440*/  LOP3.LUT R10, R10, 0x7f800000, RZ, 0xfc, !PT ;  /* 0x7f8000000a0a7812 */ /* 0x000fe200078efcff */
[----:B------:R-:W-:Y:S06]  /*2450*/  BRA `(.L_x_469) ;  /* 0x0000000000047947 */ /* 0x000fec0003800000 */
.L_x_467:
[----:B------:R-:W-:-:S07]  /*2460*/  LEA R10, R16, R10, 0x17 ;  /* 0x0000000a100a7211 */ /* 0x000fce00078eb8ff */
.L_x_469:
[----:B------:R-:W-:Y:S05]  /*2470*/  BSYNC.RECONVERGENT B2 ;  /* 0x0000000000027941 */ /* 0x000fea0003800200 */
.L_x_466:
[----:B------:R-:W-:Y:S05]  /*2480*/  BRA `(.L_x_470) ;  /* 0x0000000000207947 */ /* 0x000fea0003800000 */
.L_x_465:
[----:B------:R-:W-:-:S04]  /*2490*/  LOP3.LUT R10, R15, 0x80000000, R10, 0x48, !PT ;  /* 0x800000000f0a7812 */ /* 0x000fc800078e480a */
[----:B------:R-:W-:Y:S01]  /*24a0*/  LOP3.LUT R10, R10, 0x7f800000, RZ, 0xfc, !PT ;  /* 0x7f8000000a0a7812 */ /* 0x000fe200078efcff */
[----:B------:R-:W-:Y:S06]  /*24b0*/  BRA `(.L_x_470) ;  /* 0x0000000000147947 */ /* 0x000fec0003800000 */
.L_x_464:
[----:B------:R-:W-:Y:S01]  /*24c0*/  LOP3.LUT R10, R15, 0x80000000, R10, 0x48, !PT ;  /* 0x800000000f0a7812 */ /* 0x000fe200078e480a */
[----:B------:R-:W-:Y:S06]  /*24d0*/  BRA `(.L_x_470) ;  /* 0x00000000000c7947 */ /* 0x000fec0003800000 */
.L_x_463:
[----:B------:R-:W0:Y:S01]  /*24e0*/  MUFU.RSQ R10, -QNAN ;  /* 0xffc00000000a7908 */ /* 0x000e220000001400 */
[----:B------:R-:W-:Y:S05]  /*24f0*/  BRA `(.L_x_470) ;  /* 0x0000000000047947 */ /* 0x000fea0003800000 */
.L_x_462:
[----:B------:R-:W-:-:S07]  /*2500*/  FADD.FTZ R10, R10, R21 ;  /* 0x000000150a0a7221 */ /* 0x000fce0000010000 */
.L_x_470:
[----:B------:R-:W-:Y:S05]  /*2510*/  BSYNC.RECONVERGENT B1 ;  /* 0x0000000000017941 */ /* 0x000fea0003800200 */
.L_x_460:
[----:B------:R-:W-:-:S04]  /*2520*/  HFMA2 R13, -RZ, RZ, 0, 0 ;  /* 0x00000000ff0d7431 */ /* 0x000fc800000001ff */
[----:B0-----:R-:W-:Y:S05]  /*2530*/  RET.REL.NODEC R12 `(_Z16layer_norm_floatILi32ELi25EEvPfS0_S0_S0_ii) ;  /* 0xffffffd80cb07950 */ /* 0x001fea0003c3ffff */
.L_x_471:
        /* <DEDUP_REMOVED lines=12> */
.L_x_1836:


//--------------------- .text._Z16layer_norm_floatILi32ELi24EEvPfS0_S0_S0_ii --------------------------
	.section	.text._Z16layer_norm_floatILi32ELi24EEvPfS0_S0_S0_ii,"ax",@progbits
	.align	128
        .global         _Z16layer_norm_floatILi32ELi24EEvPfS0_S0_S0_ii
        .type           _Z16layer_norm_floatILi32ELi24EEvPfS0_S0_S0_ii,@function
        .size           _Z16layer_norm_floatILi32ELi24EEvPfS0_S0_S0_ii,(.L_x_1837 - _Z16layer_norm_floatILi32ELi24EEvPfS0_S0_S0_ii)
        .other          _Z16layer_norm_floatILi32ELi24EEvPfS0_S0_S0_ii,@"STO_CUDA_ENTRY STV_DEFAULT"
_Z16layer_norm_floatILi32ELi24EEvPfS0_S0_S0_ii:
.text._Z16layer_norm_floatILi32ELi24EEvPfS0_S0_S0_ii:
        /* <DEDUP_REMOVED lines=19> */
.L_x_504:
        /* <DEDUP_REMOVED lines=28> */
.L_x_477:
        /* <DEDUP_REMOVED lines=19> */
.L_x_476:
[----:B------:R-:W-:-:S07]  /*0420*/  IMAD.MOV.U32 R6, RZ, RZ, R3 ;  /* 0x000000ffff067224 */ /* 0x000fce00078e0003 */
.L_x_475:
[----:B------:R-:W-:Y:S05]  /*0430*/  BSYNC.RECONVERGENT B1 ;  /* 0x0000000000017941 */ /* 0x000fea0003800200 */
.L_x_474:
        /* <DEDUP_REMOVED lines=26> */
.L_x_473:
[----:B------:R-:W-:Y:S05]  /*05e0*/  BSYNC.RECONVERGENT B0 ;  /* 0x0000000000007941 */ /* 0x000fea0003800200 */
.L_x_472:
        /* <DEDUP_REMOVED lines=11> */
.L_x_511:
        /* <DEDUP_REMOVED lines=11> */
[----:B0-----:R-:W-:Y:S05]  /*0750*/  CALL.REL.NOINC `($__internal_8_$__cuda_sm3x_div_rn_noftz_f32_slowpath) ;  /* 0x0000001400b07944 */ /* 0x001fea0003c00000 */
[----:B------:R-:W-:-:S07]  /*0760*/  MOV R24, R4 ;  /* 0x0000000400187202 */ /* 0x000fce0000000f00 */
.L_x_480:
[----:B------:R-:W-:Y:S05]  /*0770*/  BSYNC.RECONVERGENT B0 ;  /* 0x0000000000007941 */ /* 0x000fea0003800200 */
.L_x_479:
        /* <DEDUP_REMOVED lines=14> */
.L_x_485:
        /* <DEDUP_REMOVED lines=40> */
.L_x_484:
[----:B------:R-:W-:Y:S05]  /*0ae0*/  BSYNC.RECONVERGENT B1 ;  /* 0x0000000000017941 */ /* 0x000fea0003800200 */
.L_x_483:
        /* <DEDUP_REMOVED lines=26> */
.L_x_487:
[----:B------:R-:W-:Y:S05]  /*0c90*/  BSYNC.RECONVERGENT B1 ;  /* 0x0000000000017941 */ /* 0x000fea0003800200 */
.L_x_486:
        /* <DEDUP_REMOVED lines=17> */
.L_x_489:
[----:B------:R-:W-:Y:S05]  /*0db0*/  BSYNC.RECONVERGENT B1 ;  /* 0x0000000000017941 */ /* 0x000fea0003800200 */
.L_x_488:
        /* <DEDUP_REMOVED lines=13> */
.L_x_482:
[----:B------:R-:W-:Y:S05]  /*0e90*/  BSYNC.RECONVERGENT B0 ;  /* 0x0000000000007941 */ /* 0x000fea0003800200 */
.L_x_481:
        /* <DEDUP_REMOVED lines=11> */
.L_x_518:
        /* <DEDUP_REMOVED lines=12> */
[----:B------:R-:W-:Y:S05]  /*1010*/  CALL.REL.NOINC `($__internal_8_$__cuda_sm3x_div_rn_noftz_f32_slowpath) ;  /* 0x0000000c00807944 */ /* 0x000fea0003c00000 */
.L_x_492:
[----:B------:R-:W-:Y:S05]  /*1020*/  BSYNC.RECONVERGENT B0 ;  /* 0x0000000000007941 */ /* 0x000fea0003800200 */
.L_x_491:
        /* <DEDUP_REMOVED lines=15> */
.L_x_497:
        /* <DEDUP_REMOVED lines=37> */
.L_x_496:
[----:B------:R-:W-:Y:S05]  /*1370*/  BSYNC.RECONVERGENT B1 ;  /* 0x0000000000017941 */ /* 0x000fea0003800200 */
.L_x_495:
        /* <DEDUP_REMOVED lines=37> */
.L_x_494:
[----:B------:R-:W-:Y:S05]  /*15d0*/  BSYNC.RECONVERGENT B0 ;  /* 0x0000000000007941 */ /* 0x000fea0003800200 */
.L_x_493:
        /* <DEDUP_REMOVED lines=12> */
.L_x_503:
        /* <DEDUP_REMOVED lines=16> */
.L_x_502:
[----:B0-----:R-:W-:-:S07]  /*17a0*/  MOV R4, R3 ;  /* 0x0000000300047202 */ /* 0x001fce0000000f00 */
.L_x_501:
[----:B------:R-:W-:Y:S05]  /*17b0*/  BSYNC.RECONVERGENT B1 ;  /* 0x0000000000017941 */ /* 0x000fea0003800200 */
.L_x_500:
        /* <DEDUP_REMOVED lines=18> */
.L_x_499:
[----:B------:R-:W-:Y:S05]  /*18e0*/  BSYNC.RECONVERGENT B0 ;  /* 0x0000000000007941 */ /* 0x000fea0003800200 */
.L_x_498:
[----:B------:R-:W-:Y:S05]  /*18f0*/  @!P2 BRA `(.L_x_504) ;  /* 0xffffffe8000ca947 */ /* 0x000fea000383ffff */
[----:B------:R-:W-:Y:S05]  /*1900*/  EXIT ;  /* 0x000000000000794d */ /* 0x000fea0003800000 */
.L_x_478:
        /* <DEDUP_REMOVED lines=8> */
.L_x_506:
[----:B------:R-:W-:Y:S05]  /*1990*/  BSYNC B0 ;  /* 0x0000000000007941 */ /* 0x000fea0003800000 */
.L_x_505:
        /* <DEDUP_REMOVED lines=9> */
.L_x_507:
[----:B------:R-:W-:Y:S01]  /*1a30*/  IMAD.MOV.U32 R13, RZ, RZ, 0x4 ;  /* 0x00000004ff0d7424 */ /* 0x000fe200078e00ff */
[----:B------:R-:W-:-:S05]  /*1a40*/  MOV R5, R8 ;  /* 0x0000000800057202 */ /* 0x000fca0000000f00 */
[----:B------:R-:W-:-:S05]  /*1a50*/  FADD R5, R4, R5 ;  /* 0x0000000504057221 */ /* 0x000fca0000000000 */
[----:B------:R-:W-:-:S07]  /*1a60*/  MOV R11, R5 ;  /* 0x00000005000b7202 */ /* 0x000fce0000000f00 */
[----:B------:R-:W-:Y:S05]  /*1a70*/  WARPSYNC.COLLECTIVE R10, `(.L_x_508) ;  /* 0x000000000a087348 */ /* 0x000fea0003c00000 */
[----:B------:R0:W1:Y:S02]  /*1a80*/  SHFL.BFLY P0, R8, R11, R13, R14 ;  /* 0x0c00000d0b087389 */ /* 0x000064000000000e */
[----:B01----:R-:W-:Y:S05]  /*1a90*/  ENDCOLLECTIVE ;  /* 0x000000000000791b */ /* 0x003fea0003800000 */
.L_x_508:
[----:B------:R-:W-:Y:S01]  /*1aa0*/  IMAD.MOV.U32 R13, RZ, RZ, 0x2 ;  /* 0x00000002ff0d7424 */ /* 0x000fe200078e00ff */
[----:B------:R-:W-:-:S05]  /*1ab0*/  MOV R6, R8 ;  /* 0x0000000800067202 */ /* 0x000fca0000000f00 */
[----:B------:R-:W-:-:S05]  /*1ac0*/  FADD R6, R5, R6 ;  /* 0x0000000605067221 */ /* 0x000fca0000000000 */
[----:B------:R-:W-:-:S07]  /*1ad0*/  MOV R11, R6 ;  /* 0x00000006000b7202 */ /* 0x000fce0000000f00 */
[----:B------:R-:W-:Y:S05]  /*1ae0*/  WARPSYNC.COLLECTIVE R10, `(.L_x_509) ;  /* 0x000000000a087348 */ /* 0x000fea0003c00000 */
[----:B------:R0:W1:Y:S02]  /*1af0*/  SHFL.BFLY P0, R8, R11, R13, R14 ;  /* 0x0c00000d0b087389 */ /* 0x000064000000000e */
[----:B01----:R-:W-:Y:S05]  /*1b00*/  ENDCOLLECTIVE ;  /* 0x000000000000791b */ /* 0x003fea0003800000 */
.L_x_509:
[----:B------:R-:W-:Y:S01]  /*1b10*/  IMAD.MOV.U32 R13, RZ, RZ, 0x1 ;  /* 0x00000001ff0d7424 */ /* 0x000fe200078e00ff */
[----:B------:R-:W-:-:S05]  /*1b20*/  MOV R7, R8 ;  /* 0x0000000800077202 */ /* 0x000fca0000000f00 */
[----:B------:R-:W-:-:S05]  /*1b30*/  FADD R7, R6, R7 ;  /* 0x0000000706077221 */ /* 0x000fca0000000000 */
[----:B------:R-:W-:-:S07]  /*1b40*/  MOV R11, R7 ;  /* 0x00000007000b7202 */ /* 0x000fce0000000f00 */
[----:B------:R-:W-:Y:S05]  /*1b50*/  WARPSYNC.COLLECTIVE R10, `(.L_x_510) ;  /* 0x000000000a087348 */ /* 0x000fea0003c00000 */
[----:B------:R0:W1:Y:S02]  /*1b60*/  SHFL.BFLY P0, R8, R11, R13, R14 ;  /* 0x0c00000d0b087389 */ /* 0x000064000000000e */
[----:B01----:R-:W-:Y:S05]  /*1b70*/  ENDCOLLECTIVE ;  /* 0x000000000000791b */ /* 0x003fea0003800000 */
.L_x_510:
[----:B------:R-:W-:Y:S05]  /*1b80*/  BRA `(.L_x_511) ;  /* 0xffffffe800c47947 */ /* 0x000fea000383ffff */
.L_x_490:
        /* <DEDUP_REMOVED lines=8> */
.L_x_513:
[----:B------:R-:W-:Y:S05]  /*1c10*/  BSYNC B0 ;  /* 0x0000000000007941 */ /* 0x000fea0003800000 */
.L_x_512:
        /* <DEDUP_REMOVED lines=9> */
.L_x_514:
[----:B------:R-:W-:Y:S01]  /*1cb0*/  IMAD.MOV.U32 R13, RZ, RZ, 0x4 ;  /* 0x00000004ff0d7424 */ /* 0x000fe200078e00ff */
[----:B------:R-:W-:-:S05]  /*1cc0*/  MOV R4, R8 ;  /* 0x0000000800047202 */ /* 0x000fca0000000f00 */
[----:B------:R-:W-:-:S05]  /*1cd0*/  FADD R4, R5, R4 ;  /* 0x0000000405047221 */ /* 0x000fca0000000000 */
[----:B------:R-:W-:-:S07]  /*1ce0*/  MOV R11, R4 ;  /* 0x00000004000b7202 */ /* 0x000fce0000000f00 */
[----:B------:R-:W-:Y:S05]  /*1cf0*/  WARPSYNC.COLLECTIVE R10, `(.L_x_515) ;  /* 0x000000000a087348 */ /* 0x000fea0003c00000 */
[----:B------:R0:W1:Y:S02]  /*1d00*/  SHFL.BFLY P0, R8, R11, R13, R14 ;  /* 0x0c00000d0b087389 */ /* 0x000064000000000e */
[----:B01----:R-:W-:Y:S05]  /*1d10*/  ENDCOLLECTIVE ;  /* 0x000000000000791b */ /* 0x003fea0003800000 */
.L_x_515:
[----:B------:R-:W-:Y:S01]  /*1d20*/  IMAD.MOV.U32 R13, RZ, RZ, 0x2 ;  /* 0x00000002ff0d7424 */ /* 0x000fe200078e00ff */
[----:B------:R-:W-:-:S05]  /*1d30*/  MOV R7, R8 ;  /* 0x0000000800077202 */ /* 0x000fca0000000f00 */
[----:B------:R-:W-:-:S05]  /*1d40*/  FADD R7, R4, R7 ;  /* 0x0000000704077221 */ /* 0x000fca0000000000 */
[----:B------:R-:W-:-:S07]  /*1d50*/  MOV R11, R7 ;  /* 0x00000007000b7202 */ /* 0x000fce0000000f00 */
[----:B------:R-:W-:Y:S05]  /*1d60*/  WARPSYNC.COLLECTIVE R10, `(.L_x_516) ;  /* 0x000000000a087348 */ /* 0x000fea0003c00000 */
[----:B------:R0:W1:Y:S02]  /*1d70*/  SHFL.BFLY P0, R8, R11, R13, R14 ;  /* 0x0c00000d0b087389 */ /* 0x000064000000000e */
[----:B01----:R-:W-:Y:S05]  /*1d80*/  ENDCOLLECTIVE ;  /* 0x000000000000791b */ /* 0x003fea0003800000 */
.L_x_516:
[----:B------:R-:W-:Y:S01]  /*1d90*/  IMAD.MOV.U32 R13, RZ, RZ, 0x1 ;  /* 0x00000001ff0d7424 */ /* 0x000fe200078e00ff */
[----:B------:R-:W-:-:S05]  /*1da0*/  MOV R6, R8 ;  /* 0x0000000800067202 */ /* 0x000fca0000000f00 */
[----:B------:R-:W-:-:S05]  /*1db0*/  FADD R6, R7, R6 ;  /* 0x0000000607067221 */ /* 0x000fca0000000000 */
[----:B------:R-:W-:-:S07]  /*1dc0*/  MOV R11, R6 ;  /* 0x00000006000b7202 */ /* 0x000fce0000000f00 */
[----:B------:R-:W-:Y:S05]  /*1dd0*/  WARPSYNC.COLLECTIVE R10, `(.L_x_517) ;  /* 0x000000000a087348 */ /* 0x000fea0003c00000 */
[----:B------:R0:W1:Y:S02]  /*1de0*/  SHFL.BFLY P0, R8, R11, R13, R14 ;  /* 0x0c00000d0b087389 */ /* 0x000064000000000e */
[----:B01----:R-:W-:Y:S05]  /*1df0*/  ENDCOLLECTIVE ;  /* 0x000000000000791b */ /* 0x003fea0003800000 */
.L_x_517:
[----:B------:R-:W-:Y:S01]  /*1e00*/  MOV R9, R8 ;  /* 0x0000000800097202 */ /* 0x000fe20000000f00 */
[----:B------:R-:W-:Y:S06]  /*1e10*/  BRA `(.L_x_518) ;  /* 0xfffffff0004c7947 */ /* 0x000fec000383ffff */
        .weak           $__internal_8_$__cuda_sm3x_div_rn_noftz_f32_slowpath
        .type           $__internal_8_$__cuda_sm3x_div_rn_noftz_f32_slowpath,@function
        .size           $__internal_8_$__cuda_sm3x_div_rn_noftz_f32_slowpath,(.L_x_1837 - $__internal_8_$__cuda_sm3x_div_rn_noftz_f32_slowpath)
$__internal_8_$__cuda_sm3x_div_rn_noftz_f32_slowpath:
        /* <DEDUP_REMOVED lines=35> */
.L_x_520:
        /* <DEDUP_REMOVED lines=51> */
.L_x_527:
[----:B------:R-:W-:-:S04]  /*2380*/  LOP3.LUT R4, R4, 0x80000000, RZ, 0xc0, !PT ;  /* 0x8000000004047812 */ /* 0x000fc800078ec0ff */
[----:B------:R-:W-:Y:S01]  /*2390*/  LOP3.LUT R4, R4, 0x7f800000, RZ, 0xfc, !PT ;  /* 0x7f80000004047812 */ /* 0x000fe200078efcff */
[----:B------:R-:W-:Y:S06]  /*23a0*/  BRA `(.L_x_528) ;  /* 0x0000000000047947 */ /* 0x000fec0003800000 */
.L_x_526:
[----:B------:R-:W-:-:S07]  /*23b0*/  LEA R4, R10, R4, 0x17 ;  /* 0x000000040a047211 */ /* 0x000fce00078eb8ff */
.L_x_528:
[----:B------:R-:W-:Y:S05]  /*23c0*/  BSYNC.RECONVERGENT B2 ;  /* 0x0000000000027941 */ /* 0x000fea0003800200 */
.L_x_525:
[----:B------:R-:W-:Y:S05]  /*23d0*/  BRA `(.L_x_529) ;  /* 0x0000000000207947 */ /* 0x000fea0003800000 */
.L_x_524:
[----:B------:R-:W-:-:S04]  /*23e0*/  LOP3.LUT R4, R9, 0x80000000, R4, 0x48, !PT ;  /* 0x8000000009047812 */ /* 0x000fc800078e4804 */
[----:B------:R-:W-:Y:S01]  /*23f0*/  LOP3.LUT R4, R4, 0x7f800000, RZ, 0xfc, !PT ;  /* 0x7f80000004047812 */ /* 0x000fe200078efcff */
[----:B------:R-:W-:Y:S06]  /*2400*/  BRA `(.L_x_529) ;  /* 0x0000000000147947 */ /* 0x000fec0003800000 */
.L_x_523:
[----:B------:R-:W-:Y:S01]  /*2410*/  LOP3.LUT R4, R9, 0x80000000, R4, 0x48, !PT ;  /* 0x8000000009047812 */ /* 0x000fe200078e4804 */
[----:B------:R-:W-:Y:S06]  /*2420*/  BRA `(.L_x_529) ;  /* 0x00000000000c7947 */ /* 0x000fec0003800000 */
.L_x_522:
[----:B------:R-:W0:Y:S01]  /*2430*/  MUFU.RSQ R4, -QNAN ;  /* 0xffc0000000047908 */ /* 0x000e220000001400 */
[----:B------:R-:W-:Y:S05]  /*2440*/  BRA `(.L_x_529) ;  /* 0x0000000000047947 */ /* 0x000fea0003800000 */
.L_x_521:
[----:B------:R-:W-:-:S07]  /*2450*/  FADD.FTZ R4, R4, R23 ;  /* 0x0000001704047221 */ /* 0x000fce0000010000 */
.L_x_529:
[----:B------:R-:W-:Y:S05]  /*2460*/  BSYNC.RECONVERGENT B1 ;  /* 0x0000000000017941 */ /* 0x000fea0003800200 */
.L_x_519:
[----:B------:R-:W-:-:S04]  /*2470*/  HFMA2 R7, -RZ, RZ, 0, 0 ;  /* 0x00000000ff077431 */ /* 0x000fc800000001ff */
[----:B0-----:R-:W-:Y:S05]  /*2480*/  RET.REL.NODEC R6 `(_Z16layer_norm_floatILi32ELi24EEvPfS0_S0_S0_ii) ;  /* 0xffffffd806dc7950 */ /* 0x001fea0003c3ffff */
.L_x_530:
        /* <DEDUP_REMOVED lines=15> */
.L_x_1837:


//--------------------- .text._Z16layer_norm_floatILi32ELi23EEvPfS0_S0_S0_ii --------------------------
	.section	.text._Z16layer_norm_floatILi32ELi23EEvPfS0_S0_S0_ii,"ax",@progbits
	.align	128
        .global         _Z16layer_norm_floatILi32ELi23EEvPfS0_S0_S0_ii
        .type           _Z16layer_norm_floatILi32ELi23EEvPfS0_S0_S0_ii,@function
        .size           _Z16layer_norm_floatILi32ELi23EEvPfS0_S0_S0_ii,(.L_x_1838 - _Z16layer_norm_floatILi32ELi23EEvPfS0_S0_S0_ii)
        .other          _Z16layer_norm_floatILi32ELi23EEvPfS0_S0_S0_ii,@"STO_CUDA_ENTRY STV_DEFAULT"
_Z16layer_norm_floatILi32ELi23EEvPfS0_S0_S0_ii:
.text._Z16layer_norm_floatILi32ELi23EEvPfS0_S0_S0_ii:
        /* <DEDUP_REMOVED lines=23> */
.L_x_563:
        /* <DEDUP_REMOVED lines=25> */
.L_x_536:
        /* <DEDUP_REMOVED lines=20> */
.L_x_535:
[----:B------:R-:W-:-:S07]  /*0440*/  MOV R12, R5 ;  /* 0x00000005000c7202 */ /* 0x000fce0000000f00 */
.L_x_534:
[----:B------:R-:W-:Y:S05]  /*0450*/  BSYNC.RECONVERGENT B1 ;  /* 0x0000000000017941 */ /* 0x000fea0003800200 */
.L_x_533:
        /* <DEDUP_REMOVED lines=24> */
.L_x_532:
[----:B------:R-:W-:Y:S05]  /*05e0*/  BSYNC.RECONVERGENT B0 ;  /* 0x0000000000007941 */ /* 0x000fea0003800200 */
.L_x_531:
        /* <DEDUP_REMOVED lines=11> */
.L_x_570:
        /* <DEDUP_REMOVED lines=11> */
[----:B0-----:R-:W-:Y:S05]  /*0750*/  CALL.REL.NOINC `($__internal_9_$__cuda_sm3x_div_rn_noftz_f32_slowpath) ;  /* 0x0000001400dc7944 */ /* 0x001fea0003c00000 */
[----:B------:R-:W-:-:S07]  /*0760*/  IMAD.MOV.U32 R9, RZ, RZ, R10 ;  /* 0x000000ffff097224 */ /* 0x000fce00078e000a */
.L_x_539:
[----:B------:R-:W-:Y:S05]  /*0770*/  BSYNC.RECONVERGENT B0 ;  /* 0x0000000000007941 */ /* 0x000fea0003800200 */
.L_x_538:
        /* <DEDUP_REMOVED lines=14> */
.L_x_544:
        /* <DEDUP_REMOVED lines=44> */
.L_x_543:
[----:B------:R-:W-:Y:S05]  /*0b20*/  BSYNC.RECONVERGENT B1 ;  /* 0x0000000000017941 */ /* 0x000fea0003800200 */
.L_x_542:
        /* <DEDUP_REMOVED lines=28> */
.L_x_546:
[----:B------:R-:W-:Y:S05]  /*0cf0*/  BSYNC.RECONVERGENT B1 ;  /* 0x0000000000017941 */ /* 0x000fea0003800200 */
.L_x_545:
        /* <DEDUP_REMOVED lines=18> */
.L_x_548:
[----:B------:R-:W-:Y:S05]  /*0e20*/  BSYNC.RECONVERGENT B1 ;  /* 0x0000000000017941 */ /* 0x000fea0003800200 */
.L_x_547:
        /* <DEDUP_REMOVED lines=14> */
.L_x_541:
[----:B------:R-:W-:Y:S05]  /*0f10*/  BSYNC.RECONVERGENT B0 ;  /* 0x0000000000007941 */ /* 0x000fea0003800200 */
.L_x_540:
        /* <DEDUP_REMOVED lines=11> */
.L_x_577:
        /* <DEDUP_REMOVED lines=12> */
[----:B0-----:R-:W-:Y:S05]  /*1090*/  CALL.REL.NOINC `($__internal_9_$__cuda_sm3x_div_rn_noftz_f32_slowpath) ;  /* 0x0000000c008c7944 */ /* 0x001fea0003c00000 */
.L_x_551:
[----:B------:R-:W-:Y:S05]  /*10a0*/  BSYNC.RECONVERGENT B0 ;  /* 0x0000000000007941 */ /* 0x000fea0003800200 */
.L_x_550:
        /* <DEDUP_REMOVED lines=15> */
.L_x_556:
        /* <DEDUP_REMOVED lines=43> */
.L_x_555:
[----:B------:R-:W-:Y:S05]  /*1450*/  BSYNC.RECONVERGENT B1 ;  /* 0x0000000000017941 */ /* 0x000fea0003800200 */
.L_x_554:
        /* <DEDUP_REMOVED lines=37> */
.L_x_553:
[----:B------:R-:W-:Y:S05]  /*16b0*/  BSYNC.RECONVERGENT B0 ;  /* 0x0000000000007941 */ /* 0x000fea0003800200 */
.L_x_552:
        /* <DEDUP_REMOVED lines=12> */
.L_x_562:
        /* <DEDUP_REMOVED lines=17> */
.L_x_561:
[----:B------:R-:W-:-:S07]  /*1890*/  IMAD.MOV.U32 R6, RZ, RZ, R5 ;  /* 0x000000ffff067224 */ /* 0x000fce00078e0005 */
.L_x_560:
[----:B------:R-:W-:Y:S05]  /*18a0*/  BSYNC.RECONVERGENT B1 ;  /* 0x0000000000017941 */ /* 0x000fea0003800200 */
.L_x_559:
        /* <DEDUP_REMOVED lines=17> */
.L_x_558:
[----:B------:R-:W-:Y:S05]  /*19c0*/  BSYNC.RECONVERGENT B0 ;  /* 0x0000000000007941 */ /* 0x000fea0003800200 */
.L_x_557:
[----:B------:R-:W-:Y:S05]  /*19d0*/  @!P2 BRA `(.L_x_563) ;  /* 0xffffffe400e4a947 */ /* 0x000fea000383ffff */
[----:B------:R-:W-:Y:S05]  /*19e0*/  EXIT ;  /* 0x000000000000794d */ /* 0x000fea0003800000 */
.L_x_537:
        /* <DEDUP_REMOVED lines=8> */
.L_x_565:
[----:B------:R-:W-:Y:S05]  /*1a70*/  BSYNC B0 ;  /* 0x0000000000007941 */ /* 0x000fea0003800000 */
.L_x_564:
        /* <DEDUP_REMOVED lines=8> */
.L_x_566:
[----:B------:R-:W-:Y:S01]  /*1b00*/  HFMA2 R16, -RZ, RZ, 0, 2.384185791015625e-07 ;  /* 0x00000004ff107431 */ /* 0x000fe200000001ff */
[----:B------:R-:W-:-:S05]  /*1b10*/  MOV R11, R14 ;  /* 0x0000000e000b7202 */ /* 0x000fca0000000f00 */
[----:B------:R-:W-:-:S05]  /*1b20*/  FADD R11, R10, R11 ;  /* 0x0000000b0a0b7221 */ /* 0x000fca0000000000 */
[----:B------:R-:W-:-:S07]  /*1b30*/  MOV R10, R11 ;  /* 0x0000000b000a7202 */ /* 0x000fce0000000f00 */
[----:B------:R-:W-:Y:S05]  /*1b40*/  WARPSYNC.COLLECTIVE R15, `(.L_x_567) ;  /* 0x000000000f087348 */ /* 0x000fea0003c00000 */
[----:B------:R0:W1:Y:S02]  /*1b50*/  SHFL.BFLY P0, R14, R10, R16, R17 ;  /* 0x0c0000100a0e7389 */ /* 0x0000640000000011 */
[----:B01----:R-:W-:Y:S05]  /*1b60*/  ENDCOLLECTIVE ;  /* 0x000000000000791b */ /* 0x003fea0003800000 */
.L_x_567:
[----:B------:R-:W-:Y:S02]  /*1b70*/  HFMA2 R16, -RZ, RZ, 0, 1.1920928955078125e-07 ;  /* 0x00000002ff107431 */ /* 0x000fe400000001ff */
[----:B------:R-:W-:-:S04]  /*1b80*/  IMAD.MOV.U32 R12, RZ, RZ, R14 ;  /* 0x000000ffff0c7224 */ /* 0x000fc800078e000e */
[----:B------:R-:W-:-:S05]  /*1b90*/  FADD R12, R11, R12 ;  /* 0x0000000c0b0c7221 */ /* 0x000fca0000000000 */
[----:B------:R-:W-:-:S07]  /*1ba0*/  MOV R10, R12 ;  /* 0x0000000c000a7202 */ /* 0x000fce0000000f00 */
[----:B------:R-:W-:Y:S05]  /*1bb0*/  WARPSYNC.COLLECTIVE R15, `(.L_x_568) ;  /* 0x000000000f087348 */ /* 0x000fea0003c00000 */
[----:B------:R0:W1:Y:S02]  /*1bc0*/  SHFL.BFLY P0, R14, R10, R16, R17 ;  /* 0x0c0000100a0e7389 */ /* 0x0000640000000011 */
[----:B01----:R-:W-:Y:S05]  /*1bd0*/  ENDCOLLECTIVE ;  /* 0x000000000000791b */ /* 0x003fea0003800000 */
.L_x_568:
[----:B------:R-:W-:Y:S01]  /*1be0*/  HFMA2 R16, -RZ, RZ, 0, 5.9604644775390625e-08 ;  /* 0x00000001ff107431 */ /* 0x000fe200000001ff */
[----:B------:R-:W-:-:S05]  /*1bf0*/  MOV R13, R14 ;  /* 0x0000000e000d7202 */ /* 0x000fca0000000f00 */
[----:B------:R-:W-:-:S04]  /*1c00*/  FADD R13, R12, R13 ;  /* 0x0000000d0c0d7221 */ /* 0x000fc80000000000 */
[----:B------:R-:W-:-:S07]  /*1c10*/  IMAD.MOV.U32 R10, RZ, RZ, R13 ;  /* 0x000000ffff0a7224 */ /* 0x000fce00078e000d */
[----:B------:R-:W-:Y:S05]  /*1c20*/  WARPSYNC.COLLECTIVE R15, `(.L_x_569) ;  /* 0x000000000f087348 */ /* 0x000fea0003c00000 */
[----:B------:R0:W1:Y:S02]  /*1c30*/  SHFL.BFLY P0, R14, R10, R16, R17 ;  /* 0x0c0000100a0e7389 */ /* 0x0000640000000011 */
[----:B01----:R-:W-:Y:S05]  /*1c40*/  ENDCOLLECTIVE ;  /* 0x000000000000791b */ /* 0x003fea0003800000 */
.L_x_569:
[----:B------:R-:W-:Y:S05]  /*1c50*/  BRA `(.L_x_570) ;  /* 0xffffffe800907947 */ /* 0x000fea000383ffff */
.L_x_549:
        /* <DEDUP_REMOVED lines=8> */
.L_x_572:
[----:B------:R-:W-:Y:S05]  /*1ce0*/  BSYNC B0 ;  /* 0x0000000000007941 */ /* 0x000fea0003800000 */
.L_x_571:
        /* <DEDUP_REMOVED lines=8> */
.L_x_573:
[----:B------:R-:W-:Y:S01]  /*1d70*/  IMAD.MOV.U32 R16, RZ, RZ, 0x4 ;  /* 0x00000004ff107424 */ /* 0x000fe200078e00ff */
[----:B------:R-:W-:-:S05]  /*1d80*/  MOV R11, R14 ;  /* 0x0000000e000b7202 */ /* 0x000fca0000000f00 */
[----:B------:R-:W-:-:S05]  /*1d90*/  FADD R11, R10, R11 ;  /* 0x0000000b0a0b7221 */ /* 0x000fca0000000000 */
[----:B------:R-:W-:-:S07]  /*1da0*/  MOV R10, R11 ;  /* 0x0000000b000a7202 */ /* 0x000fce0000000f00 */
[----:B------:R-:W-:Y:S05]  /*1db0*/  WARPSYNC.COLLECTIVE R15, `(.L_x_574) ;  /* 0x000000000f087348 */ /* 0x000fea0003c00000 */
[----:B------:R0:W1:Y:S02]  /*1dc0*/  SHFL.BFLY P0, R14, R10, R16, R17 ;  /* 0x0c0000100a0e7389 */ /* 0x0000640000000011 */
[----:B01----:R-:W-:Y:S05]  /*1dd0*/  ENDCOLLECTIVE ;  /* 0x000000000000791b */ /* 0x003fea0003800000 */
.L_x_574:
[----:B------:R-:W-:Y:S01]  /*1de0*/  HFMA2 R16, -RZ, RZ, 0, 1.1920928955078125e-07 ;  /* 0x00000002ff107431 */ /* 0x000fe200000001ff */
[----:B------:R-:W-:-:S05]  /*1df0*/  MOV R12, R14 ;  /* 0x0000000e000c7202 */ /* 0x000fca0000000f00 */
[----:B------:R-:W-:-:S05]  /*1e00*/  FADD R12, R11, R12 ;  /* 0x0000000c0b0c7221 */ /* 0x000fca0000000000 */
[----:B------:R-:W-:-:S07]  /*1e10*/  MOV R10, R12 ;  /* 0x0000000c000a7202 */ /* 0x000fce0000000f00 */
[----:B------:R-:W-:Y:S05]  /*1e20*/  WARPSYNC.COLLECTIVE R15, `(.L_x_575) ;  /* 0x000000000f087348 */ /* 0x000fea0003c00000 */
[----:B------:R0:W1:Y:S02]  /*1e30*/  SHFL.BFLY P0, R14, R10, R16, R17 ;  /* 0x0c0000100a0e7389 */ /* 0x0000640000000011 */
[----:B01----:R-:W-:Y:S05]  /*1e40*/  ENDCOLLECTIVE ;  /* 0x000000000000791b */ /* 0x003fea0003800000 */
.L_x_575:
[----:B------:R-:W-:Y:S02]  /*1e50*/  HFMA2 R16, -RZ, RZ, 0, 5.9604644775390625e-08 ;  /* 0x00000001ff107431 */ /* 0x000fe400000001ff */
[----:B------:R-:W-:-:S04]  /*1e60*/  IMAD.MOV.U32 R13, RZ, RZ, R14 ;  /* 0x000000ffff0d7224 */ /* 0x000fc800078e000e */
[----:B------:R-:W-:-:S05]  /*1e70*/  FADD R13, R12, R13 ;  /* 0x0000000d0c0d7221 */ /* 0x000fca0000000000 */
[----:B------:R-:W-:-:S07]  /*1e80*/  MOV R10, R13 ;  /* 0x0000000d000a7202 */ /* 0x000fce0000000f00 */
[----:B------:R-:W-:Y:S05]  /*1e90*/  WARPSYNC.COLLECTIVE R15, `(.L_x_576) ;  /* 0x000000000f087348 */ /* 0x000fea0003c00000 */
[----:B------:R0:W1:Y:S02]  /*1ea0*/  SHFL.BFLY P0, R14, R10, R16, R17 ;  /* 0x0c0000100a0e7389 */ /* 0x0000640000000011 */
[----:B01----:R-:W-:Y:S05]  /*1eb0*/  ENDCOLLECTIVE ;  /* 0x000000000000791b */ /* 0x003fea0003800000 */
.L_x_576:
[----:B------:R-:W-:Y:S05]  /*1ec0*/  BRA `(.L_x_577) ;  /* 0xfffffff000407947 */ /* 0x000fea000383ffff */
        .weak           $__internal_9_$__cuda_sm3x_div_rn_noftz_f32_slowpath
        .type           $__internal_9_$__cuda_sm3x_div_rn_noftz_f32_slowpath,@function
        .size           $__internal_9_$__cuda_sm3x_div_rn_noftz_f32_slowpath,(.L_x_1838 - $__internal_9_$__cuda_sm3x_div_rn_noftz_f32_slowpath)
$__internal_9_$__cuda_sm3x_div_rn_noftz_f32_slowpath:
        /* <DEDUP_REMOVED lines=35> */
.L_x_579:
        /* <DEDUP_REMOVED lines=51> */
.L_x_586:
[----:B------:R-:W-:-:S04]  /*2430*/  LOP3.LUT R10, R10, 0x80000000, RZ, 0xc0, !PT ;  /* 0x800000000a0a7812 */ /* 0x000fc800078ec0ff */
[----:B------:R-:W-:Y:S01]  /*2440*/  LOP3.LUT R10, R10, 0x7f800000, RZ, 0xfc, !PT ;  /* 0x7f8000000a0a7812 */ /* 0x000fe200078efcff */
[----:B------:R-:W-:Y:S06]  /*2450*/  BRA `(.L_x_587) ;  /* 0x0000000000047947 */ /* 0x000fec0003800000 */
.L_x_585:
[----:B------:R-:W-:-:S07]  /*2460*/  LEA R10, R16, R10, 0x17 ;  /* 0x0000000a100a7211 */ /* 0x000fce00078eb8ff */
.L_x_587:
[----:B------:R-:W-:Y:S05]  /*2470*/  BSYNC.RECONVERGENT B2 ;  /* 0x0000000000027941 */ /* 0x000fea0003800200 */
.L_x_584:
[----:B------:R-:W-:Y:S05]  /*2480*/  BRA `(.L_x_588) ;  /* 0x0000000000207947 */ /* 0x000fea0003800000 */
.L_x_583:
[----:B------:R-:W-:-:S04]  /*2490*/  LOP3.LUT R10, R15, 0x80000000, R10, 0x48, !PT ;  /* 0x800000000f0a7812 */ /* 0x000fc800078e480a */
[----:B------:R-:W-:Y:S01]  /*24a0*/  LOP3.LUT R10, R10, 0x7f800000, RZ, 0xfc, !PT ;  /* 0x7f8000000a0a7812 */ /* 0x000fe200078efcff */
[----:B------:R-:W-:Y:S06]  /*24b0*/  BRA `(.L_x_588) ;  /* 0x0000000000147947 */ /* 0x000fec0003800000 */
.L_x_582:
[----:B------:R-:W-:Y:S01]  /*24c0*/  LOP3.LUT R10, R15, 0x80000000, R10, 0x48, !PT ;  /* 0x800000000f0a7812 */ /* 0x000fe200078e480a */
[----:B------:R-:W-:Y:S06]  /*24d0*/  BRA `(.L_x_588) ;  /* 0x00000000000c7947 */ /* 0x000fec0003800000 */
.L_x_581:
[----:B------:R-:W0:Y:S01]  /*24e0*/  MUFU.RSQ R10, -QNAN ;  /* 0xffc00000000a7908 */ /* 0x000e220000001400 */
[----:B------:R-:W-:Y:S05]  /*24f0*/  BRA `(.L_x_588) ;  /* 0x0000000000047947 */ /* 0x000fea0003800000 */
.L_x_580:
[----:B------:R-:W-:-:S07]  /*2500*/  FADD.FTZ R10, R10, R21 ;  /* 0x000000150a0a7221 */ /* 0x000fce0000010000 */
.L_x_588:
[----:B------:R-:W-:Y:S05]  /*2510*/  BSYNC.RECONVERGENT B1 ;  /* 0x0000000000017941 */ /* 0x000fea0003800200 */
.L_x_578:
[----:B------:R-:W-:-:S04]  /*2520*/  HFMA2 R13, -RZ, RZ, 0, 0 ;  /* 0x00000000ff0d7431 */ /* 0x000fc800000001ff */
[----:B0-----:R-:W-:Y:S05]  /*2530*/  RET.REL.NODEC R12 `(_Z16layer_norm_floatILi32ELi23EEvPfS0_S0_S0_ii) ;  /* 0xffffffd80cb07950 */ /* 0x001fea0003c3ffff */
.L_x_589:
        /* <DEDUP_REMOVED lines=12> */
.L_x_1838:


//--------------------- .text._Z16layer_norm_floatILi32ELi22EEvPfS0_S0_S0_ii --------------------------
	.section	.text._Z16layer_norm_floatILi32ELi22EEvPfS0_S0_S0_ii,"ax",@progbits
	.align	128
        .global         _Z16layer_norm_floatILi32ELi22EEvPfS0_S0_S0_ii
        .type           _Z16layer_norm_floatILi32ELi22EEvPfS0_S0_S0_ii,@function
        .size           _Z16layer_norm_floatILi32ELi22EEvPfS0_S0_S0_ii,(.L_x_1839 - _Z16layer_norm_floatILi32ELi22EEvPfS0_S0_S0_ii)
        .other          _Z16layer_norm_floatILi32ELi22EEvPfS0_S0_S0_ii,@"STO_CUDA_ENTRY STV_DEFAULT"
_Z16layer_norm_floatILi32ELi22EEvPfS0_S0_S0_ii:
.text._Z16layer_norm_floatILi32ELi22EEvPfS0_S0_S0_ii:
        /* <DEDUP_REMOVED lines=22> */
.L_x_622:
        /* <DEDUP_REMOVED lines=25> */
.L_x_595:
        /* <DEDUP_REMOVED lines=20> */
.L_x_594:
[----:B------:R-:W-:-:S07]  /*0430*/  MOV R12, R5 ;  /* 0x00000005000c7202 */ /* 0x000fce0000000f00 */
.L_x_593:
[----:B------:R-:W-:Y:S05]  /*0440*/  BSYNC.RECONVERGENT B1 ;  /* 0x0000000000017941 */ /* 0x000fea0003800200 */
.L_x_592:
        /* <DEDUP_REMOVED lines=26> */
.L_x_591:
[----:B------:R-:W-:Y:S05]  /*05f0*/  BSYNC.RECONVERGENT B0 ;  /* 0x0000000000007941 */ /* 0x000fea0003800200 */
.L_x_590:
        /* <DEDUP_REMOVED lines=11> */
.L_x_629:
        /* <DEDUP_REMOVED lines=11> */
[----:B0-----:R-:W-:Y:S05]  /*0760*/  CALL.REL.NOINC `($__internal_10_$__cuda_sm3x_div_rn_noftz_f32_slowpath) ;  /* 0x0000001400e07944 */ /* 0x001fea0003c00000 */
[----:B------:R-:W-:-:S07]  /*0770*/  IMAD.MOV.U32 R9, RZ, RZ, R10 ;  /* 0x000000ffff097224 */ /* 0x000fce00078e000a */
.L_x_598:
[----:B------:R-:W-:Y:S05]  /*0780*/  BSYNC.RECONVERGENT B0 ;  /* 0x0000000000007941 */ /* 0x000fea0003800200 */
.L_x_597:
        /* <DEDUP_REMOVED lines=14> */
.L_x_603:
        /* <DEDUP_REMOVED lines=44> */
.L_x_602:
[----:B------:R-:W-:Y:S05]  /*0b30*/  BSYNC.RECONVERGENT B1 ;  /* 0x0000000000017941 */ /* 0x000fea0003800200 */
.L_x_601:
        /* <DEDUP_REMOVED lines=28> */
.L_x_605:
[----:B------:R-:W-:Y:S05]  /*0d00*/  BSYNC.RECONVERGENT B1 ;  /* 0x0000000000017941 */ /* 0x000fea0003800200 */
.L_x_604:
        /* <DEDUP_REMOVED lines=18> */
.L_x_607:
[----:B------:R-:W-:Y:S05]  /*0e30*/  BSYNC.RECONVERGENT B1 ;  /* 0x0000000000017941 */ /* 0x000fea0003800200 */
.L_x_606:
        /* <DEDUP_REMOVED lines=14> */
.L_x_600:
[----:B------:R-:W-:Y:S05]  /*0f20*/  BSYNC.RECONVERGENT B0 ;  /* 0x0000000000007941 */ /* 0x000fea0003800200 */
.L_x_599:
        /* <DEDUP_REMOVED lines=11> */
.L_x_636:
        /* <DEDUP_REMOVED lines=12> */
[----:B------:R-:W-:Y:S05]  /*10a0*/  CALL.REL.NOINC `($__internal_10_$__cuda_sm3x_div_rn_noftz_f32_slowpath) ;  /* 0x0000000c00907944 */ /* 0x000fea0003c00000 */
.L_x_610:
[----:B------:R-:W-:Y:S05]  /*10b0*/  BSYNC.RECONVERGENT B0 ;  /* 0x0000000000007941 */ /* 0x000fea0003800200 */
.L_x_609:
        /* <DEDUP_REMOVED lines=15> */
.L_x_615:
        /* <DEDUP_REMOVED lines=39> */
.L_x_614:
[----:B------:R-:W-:Y:S05]  /*1420*/  BSYNC.RECONVERGENT B1 ;  /* 0x0000000000017941 */ /* 0x000fea0003800200 */
.L_x_613:
        /* <DEDUP_REMOVED lines=37> */
.L_x_612:
[----:B------:R-:W-:Y:S05]  /*1680*/  BSYNC.RECONVERGENT B0 ;  /* 0x0000000000007941 */ /* 0x000fea0003800200 */
.L_x_611:
        /* <DEDUP_REMOVED lines=12> */
.L_x_621:
        /* <DEDUP_REMOVED lines=17> */
.L_x_620:
[----:B------:R-:W-:-:S07]  /*1860*/  IMAD.MOV.U32 R6, RZ, RZ, R5 ;  /* 0x000000ffff067224 */ /* 0x000fce00078e0005 */
.L_x_619:
[----:B------:R-:W-:Y:S05]  /*1870*/  BSYNC.RECONVERGENT B1 ;  /* 0x0000000000017941 */ /* 0x000fea0003800200 */
.L_x_618:
        /* <DEDUP_REMOVED lines=19> */
.L_x_617:
[----:B------:R-:W-:Y:S05]  /*19b0*/  BSYNC.RECONVERGENT B0 ;  /* 0x0000000000007941 */ /* 0x000fea0003800200 */
.L_x_616:
[----:B------:R-:W-:Y:S05]  /*19c0*/  @!P2 BRA `(.L_x_622) ;  /* 0xffffffe400e4a947 */ /* 0x000fea000383ffff */
[----:B------:R-:W-:Y:S05]  /*19d0*/  EXIT ;  /* 0x000000000000794d */ /* 0x000fea0003800000 */
.L_x_596:
        /* <DEDUP_REMOVED lines=8> */
.L_x_624:
[----:B------:R-:W-:Y:S05]  /*1a60*/  BSYNC B0 ;  /* 0x0000000000007941 */ /* 0x000fea0003800000 */
.L_x_623:
        /* <DEDUP_REMOVED lines=9> */
.L_x_625:
[----:B------:R-:W-:Y:S02]  /*1b00*/  HFMA2 R18, -RZ, RZ, 0, 2.384185791015625e-07 ;  /* 0x00000004ff127431 */ /* 0x000fe400000001ff */
[----:B------:R-:W-:-:S04]  /*1b10*/  IMAD.MOV.U32 R11, RZ, RZ, R14 ;  /* 0x000000ffff0b7224 */ /* 0x000fc800078e000e */
[----:B------:R-:W-:-:S05]  /*1b20*/  FADD R11, R10, R11 ;  /* 0x0000000b0a0b7221 */ /* 0x000fca0000000000 */
[----:B------:R-:W-:-:S07]  /*1b30*/  MOV R17, R11 ;  /* 0x0000000b00117202 */ /* 0x000fce0000000f00 */
[----:B------:R-:W-:Y:S05]  /*1b40*/  WARPSYNC.COLLECTIVE R16, `(.L_x_626) ;  /* 0x0000000010087348 */ /* 0x000fea0003c00000 */
[----:B------:R0:W1:Y:S02]  /*1b50*/  SHFL.BFLY P0, R14, R17, R18, R19 ;  /* 0x0c000012110e7389 */ /* 0x0000640000000013 */
[----:B01----:R-:W-:Y:S05]  /*1b60*/  ENDCOLLECTIVE ;  /* 0x000000000000791b */ /* 0x003fea0003800000 */
.L_x_626:
[----:B------:R-:W-:Y:S02]  /*1b70*/  HFMA2 R18, -RZ, RZ, 0, 1.1920928955078125e-07 ;  /* 0x00000002ff127431 */ /* 0x000fe400000001ff */
[----:B------:R-:W-:-:S04]  /*1b80*/  IMAD.MOV.U32 R12, RZ, RZ, R14 ;  /* 0x000000ffff0c7224 */ /* 0x000fc800078e000e */
[----:B------:R-:W-:-:S05]  /*1b90*/  FADD R12, R11, R12 ;  /* 0x0000000c0b0c7221 */ /* 0x000fca0000000000 */
[----:B------:R-:W-:-:S07]  /*1ba0*/  MOV R17, R12 ;  /* 0x0000000c00117202 */ /* 0x000fce0000000f00 */
[----:B------:R-:W-:Y:S05]  /*1bb0*/  WARPSYNC.COLLECTIVE R16, `(.L_x_627) ;  /* 0x0000000010087348 */ /* 0x000fea0003c00000 */
[----:B------:R0:W1:Y:S02]  /*1bc0*/  SHFL.BFLY P0, R14, R17, R18, R19 ;  /* 0x0c000012110e7389 */ /* 0x0000640000000013 */
[----:B01----:R-:W-:Y:S05]  /*1bd0*/  ENDCOLLECTIVE ;  /* 0x000000000000791b */ /* 0x003fea0003800000 */
.L_x_627:
[----:B------:R-:W-:Y:S02]  /*1be0*/  HFMA2 R18, -RZ, RZ, 0, 5.9604644775390625e-08 ;  /* 0x00000001ff127431 */ /* 0x000fe400000001ff */
[----:B------:R-:W-:-:S04]  /*1bf0*/  IMAD.MOV.U32 R13, RZ, RZ, R14 ;  /* 0x000000ffff0d7224 */ /* 0x000fc800078e000e */
[----:B------:R-:W-:-:S05]  /*1c00*/  FADD R13, R12, R13 ;  /* 0x0000000d0c0d7221 */ /* 0x000fca0000000000 */
[----:B------:R-:W-:-:S07]  /*1c10*/  MOV R17, R13 ;  /* 0x0000000d00117202 */ /* 0x000fce0000000f00 */
[----:B------:R-:W-:Y:S05]  /*1c20*/  WARPSYNC.COLLECTIVE R16, `(.L_x_628) ;  /* 0x0000000010087348 */ /* 0x000fea0003c00000 */
[----:B------:R0:W1:Y:S02]  /*1c30*/  SHFL.BFLY P0, R14, R17, R18, R19 ;  /* 0x0c000012110e7389 */ /* 0x0000640000000013 */
[----:B01----:R-:W-:Y:S05]  /*1c40*/  ENDCOLLECTIVE ;  /* 0x000000000000791b */ /* 0x003fea0003800000 */
.L_x_628:
[----:B------:R-:W-:Y:S05]  /*1c50*/  BRA `(.L_x_629) ;  /* 0xffffffe800947947 */ /* 0x000fea000383ffff */
.L_x_608:
        /* <DEDUP_REMOVED lines=8> */
.L_x_631:
[----:B------:R-:W-:Y:S05]  /*1ce0*/  BSYNC B0 ;  /* 0x0000000000007941 */ /* 0x000fea0003800000 */
.L_x_630:
        /* <DEDUP_REMOVED lines=9> */
.L_x_632:
[----:B------:R-:W-:Y:S02]  /*1d80*/  HFMA2 R18, -RZ, RZ, 0, 2.384185791015625e-07 ;  /* 0x00000004ff127431 */ /* 0x000fe400000001ff */
[----:B------:R-:W-:-:S04]  /*1d90*/  IMAD.MOV.U32 R10, RZ, RZ, R14 ;  /* 0x000000ffff0a7224 */ /* 0x000fc800078e000e */
[----:B------:R-:W-:-:S05]  /*1da0*/  FADD R10, R11, R10 ;  /* 0x0000000a0b0a7221 */ /* 0x000fca0000000000 */
[----:B------:R-:W-:-:S07]  /*1db0*/  MOV R17, R10 ;  /* 0x0000000a00117202 */ /* 0x000fce0000000f00 */
[----:B------:R-:W-:Y:S05]  /*1dc0*/  WARPSYNC.COLLECTIVE R16, `(.L_x_633) ;  /* 0x0000000010087348 */ /* 0x000fea0003c00000 */
[----:B------:R0:W1:Y:S02]  /*1dd0*/  SHFL.BFLY P0, R14, R17, R18, R19 ;  /* 0x0c000012110e7389 */ /* 0x0000640000000013 */
[----:B01----:R-:W-:Y:S05]  /*1de0*/  ENDCOLLECTIVE ;  /* 0x000000000000791b */ /* 0x003fea0003800000 */
.L_x_633:
[----:B------:R-:W-:Y:S02]  /*1df0*/  HFMA2 R18, -RZ, RZ, 0, 1.1920928955078125e-07 ;  /* 0x00000002ff127431 */ /* 0x000fe400000001ff */
[----:B------:R-:W-:-:S04]  /*1e00*/  IMAD.MOV.U32 R13, RZ, RZ, R14 ;  /* 0x000000ffff0d7224 */ /* 0x000fc800078e000e */
[----:B------:R-:W-:-:S05]  /*1e10*/  FADD R13, R10, R13 ;  /* 0x0000000d0a0d7221 */ /* 0x000fca0000000000 */
[----:B------:R-:W-:-:S07]  /*1e20*/  MOV R17, R13 ;  /* 0x0000000d00117202 */ /* 0x000fce0000000f00 */
[----:B------:R-:W-:Y:S05]  /*1e30*/  WARPSYNC.COLLECTIVE R16, `(.L_x_634) ;  /* 0x0000000010087348 */ /* 0x000fea0003c00000 */
[----:B------:R0:W1:Y:S02]  /*1e40*/  SHFL.BFLY P0, R14, R17, R18, R19 ;  /* 0x0c000012110e7389 */ /* 0x0000640000000013 */
[----:B01----:R-:W-:Y:S05]  /*1e50*/  ENDCOLLECTIVE ;  /* 0x000000000000791b */ /* 0x003fea0003800000 */
.L_x_634:
[----:B------:R-:W-:Y:S01]  /*1e60*/  HFMA2 R18, -RZ, RZ, 0, 5.9604644775390625e-08 ;  /* 0x00000001ff127431 */ /* 0x000fe200000001ff */
[----:B------:R-:W-:-:S05]  /*1e70*/  MOV R12, R14 ;  /* 0x0000000e000c7202 */ /* 0x000fca0000000f00 */
[----:B------:R-:W-:-:S04]  /*1e80*/  FADD R12, R13, R12 ;  /* 0x0000000c0d0c7221 */ /* 0x000fc80000000000 */
[----:B------:R-:W-:-:S07]  /*1e90*/  IMAD.MOV.U32 R17, RZ, RZ, R12 ;  /* 0x000000ffff117224 */ /* 0x000fce00078e000c */
[----:B------:R-:W-:Y:S05]  /*1ea0*/  WARPSYNC.COLLECTIVE R16, `(.L_x_635) ;  /* 0x0000000010087348 */ /* 0x000fea0003c00000 */
[----:B------:R0:W1:Y:S02]  /*1eb0*/  SHFL.BFLY P0, R14, R17, R18, R19 ;  /* 0x0c000012110e7389 */ /* 0x0000640000000013 */
[----:B01----:R-:W-:Y:S05]  /*1ec0*/  ENDCOLLECTIVE ;  /* 0x000000000000791b */ /* 0x003fea0003800000 */
.L_x_635:
[----:B------:R-:W-:Y:S01]  /*1ed0*/  MOV R15, R14 ;  /* 0x0000000e000f7202 */ /* 0x000fe20000000f00 */
[----:B------:R-:W-:Y:S06]  /*1ee0*/  BRA `(.L_x_636) ;  /* 0xfffffff0003c7947 */ /* 0x000fec000383ffff */
        .weak           $__internal_10_$__cuda_sm3x_div_rn_noftz_f32_slowpath
        .type           $__internal_10_$__cuda_sm3x_div_rn_noftz_f32_slowpath,@function
        .size           $__internal_10_$__cuda_sm3x_div_rn_noftz_f32_slowpath,(.L_x_1839 - $__internal_10_$__cuda_sm3x_div_rn_noftz_f32_slowpath)
$__internal_10_$__cuda_sm3x_div_rn_noftz_f32_slowpath:
        /* <DEDUP_REMOVED lines=35> */
.L_x_638:
        /* <DEDUP_REMOVED lines=51> */
.L_x_645:
[----:B------:R-:W-:-:S04]  /*2450*/  LOP3.LUT R10, R10, 0x80000000, RZ, 0xc0, !PT ;  /* 0x800000000a0a7812 */ /* 0x000fc800078ec0ff */
[----:B------:R-:W-:Y:S01]  /*2460*/  LOP3.LUT R10, R10, 0x7f800000, RZ, 0xfc, !PT ;  /* 0x7f8000000a0a7812 */ /* 0x000fe200078efcff */
[----:B------:R-:W-:Y:S06]  /*2470*/  BRA `(.L_x_646) ;  /* 0x0000000000047947 */ /* 0x000fec0003800000 */
.L_x_644:
[----:B------:R-:W-:-:S07]  /*2480*/  LEA R10, R16, R10, 0x17 ;  /* 0x0000000a100a7211 */ /* 0x000fce00078eb8ff */
.L_x_646:
[----:B------:R-:W-:Y:S05]  /*2490*/  BSYNC.RECONVERGENT B2 ;  /* 0x0000000000027941 */ /* 0x000fea0003800200 */
.L_x_643:
[----:B------:R-:W-:Y:S05]  /*24a0*/  BRA `(.L_x_647) ;  /* 0x0000000000207947 */ /* 0x000fea0003800000 */
.L_x_642:
[----:B------:R-:W-:-:S04]  /*24b0*/  LOP3.LUT R10, R15, 0x80000000, R10, 0x48, !PT ;  /* 0x800000000f0a7812 */ /* 0x000fc800078e480a */
[----:B------:R-:W-:Y:S01]  /*24c0*/  LOP3.LUT R10, R10, 0x7f800000, RZ, 0xfc, !PT ;  /* 0x7f8000000a0a7812 */ /* 0x000fe200078efcff */
[----:B------:R-:W-:Y:S06]  /*24d0*/  BRA `(.L_x_647) ;  /* 0x0000000000147947 */ /* 0x000fec0003800000 */
.L_x_641:
[----:B------:R-:W-:Y:S01]  /*24e0*/  LOP3.LUT R10, R15, 0x80000000, R10, 0x48, !PT ;  /* 0x800000000f0a7812 */ /* 0x000fe200078e480a */
[----:B------:R-:W-:Y:S06]  /*24f0*/  BRA `(.L_x_647) ;  /* 0x00000000000c7947 */ /* 0x000fec0003800000 */
.L_x_640:
[----:B------:R-:W0:Y:S01]  /*2500*/  MUFU.RSQ R10, -QNAN ;  /* 0xffc00000000a7908 */ /* 0x000e220000001400 */
[----:B------:R-:W-:Y:S05]  /*2510*/  BRA `(.L_x_647) ;  /* 0x0000000000047947 */ /* 0x000fea0003800000 */
.L_x_639:
[----:B------:R-:W-:-:S07]  /*2520*/  FADD.FTZ R10, R10, R4 ;  /* 0x000000040a0a7221 */ /* 0x000fce0000010000 */
.L_x_647:
[----:B------:R-:W-:Y:S05]  /*2530*/  BSYNC.RECONVERGENT B1 ;  /* 0x0000000000017941 */ /* 0x000fea0003800200 */
.L_x_637:
[----:B------:R-:W-:-:S04]  /*2540*/  HFMA2 R13, -RZ, RZ, 0, 0 ;  /* 0x00000000ff0d7431 */ /* 0x000fc800000001ff */
[----:B0-----:R-:W-:Y:S05]  /*2550*/  RET.REL.NODEC R12 `(_Z16layer_norm_floatILi32ELi22EEvPfS0_S0_S0_ii) ;  /* 0xffffffd80ca87950 */ /* 0x001fea0003c3ffff */
.L_x_648:
        /* <DEDUP_REMOVED lines=10> */
.L_x_1839:


//--------------------- .text._Z16layer_norm_floatILi32ELi21EEvPfS0_S0_S0_ii --------------------------
	.section	.text._Z16layer_norm_floatILi32ELi21EEvPfS0_S0_S0_ii,"ax",@progbits
	.align	128
        .global         _Z16layer_norm_floatILi32ELi21EEvPfS0_S0_S0_ii
        .type           _Z16layer_norm_floatILi32ELi21EEvPfS0_S0_S0_ii,@function
        .size           _Z16layer_norm_floatILi32ELi21EEvPfS0_S0_S0_ii,(.L_x_1840 - _Z16layer_norm_floatILi32ELi21EEvPfS0_S0_S0_ii)
        .other          _Z16layer_norm_floatILi32ELi21EEvPfS0_S0_S0_ii,@"STO_CUDA_ENTRY STV_DEFAULT"
_Z16layer_norm_floatILi32ELi21EEvPfS0_S0_S0_ii:
.text._Z16layer_norm_floatILi32ELi21EEvPfS0_S0_S0_ii:
        /* <DEDUP_REMOVED lines=23> */
.L_x_681:
        /* <DEDUP_REMOVED lines=25> */
.L_x_654:
        /* <DEDUP_REMOVED lines=20> */
.L_x_653:
[----:B------:R-:W-:-:S07]  /*0440*/  MOV R12, R5 ;  /* 0x00000005000c7202 */ /* 0x000fce0000000f00 */
.L_x_652:
[----:B------:R-:W-:Y:S05]  /*0450*/  BSYNC.RECONVERGENT B1 ;  /* 0x0000000000017941 */ /* 0x000fea0003800200 */
.L_x_651:
        /* <DEDUP_REMOVED lines=24> */
.L_x_650:
[----:B------:R-:W-:Y:S05]  /*05e0*/  BSYNC.RECONVERGENT B0 ;  /* 0x0000000000007941 */ /* 0x000fea0003800200 */
.L_x_649:
        /* <DEDUP_REMOVED lines=11> */
.L_x_688:
        /* <DEDUP_REMOVED lines=11> */
[----:B0-----:R-:W-:Y:S05]  /*0750*/  CALL.REL.NOINC `($__internal_11_$__cuda_sm3x_div_rn_noftz_f32_slowpath) ;  /* 0x0000001400dc7944 */ /* 0x001fea0003c00000 */
[----:B------:R-:W-:-:S07]  /*0760*/  IMAD.MOV.U32 R9, RZ, RZ, R10 ;  /* 0x000000ffff097224 */ /* 0x000fce00078e000a */
.L_x_657:
[----:B------:R-:W-:Y:S05]  /*0770*/  BSYNC.RECONVERGENT B0 ;  /* 0x0000000000007941 */ /* 0x000fea0003800200 */
.L_x_656:
        /* <DEDUP_REMOVED lines=14> */
.L_x_662:
        /* <DEDUP_REMOVED lines=44> */
.L_x_661:
[----:B------:R-:W-:Y:S05]  /*0b20*/  BSYNC.RECONVERGENT B1 ;  /* 0x0000000000017941 */ /* 0x000fea0003800200 */
.L_x_660:
        /* <DEDUP_REMOVED lines=28> */
.L_x_664:
[----:B------:R-:W-:Y:S05]  /*0cf0*/  BSYNC.RECONVERGENT B1 ;  /* 0x0000000000017941 */ /* 0x000fea0003800200 */
.L_x_663:
        /* <DEDUP_REMOVED lines=18> */
.L_x_666:
[----:B------:R-:W-:Y:S05]  /*0e20*/  BSYNC.RECONVERGENT B1 ;  /* 0x0000000000017941 */ /* 0x000fea0003800200 */
.L_x_665:
        /* <DEDUP_REMOVED lines=14> */
.L_x_659:
[----:B------:R-:W-:Y:S05]  /*0f10*/  BSYNC.RECONVERGENT B0 ;  /* 0x0000000000007941 */ /* 0x000fea0003800200 */
.L_x_658:
        /* <DEDUP_REMOVED lines=11> */
.L_x_695:
        /* <DEDUP_REMOVED lines=12> */
[----:B0-----:R-:W-:Y:S05]  /*1090*/  CALL.REL.NOINC `($__internal_11_$__cuda_sm3x_div_rn_noftz_f32_slowpath) ;  /* 0x0000000c008c7944 */ /* 0x001fea0003c00000 */
.L_x_669:
[----:B------:R-:W-:Y:S05]  /*10a0*/  BSYNC.RECONVERGENT B0 ;  /* 0x0000000000007941 */ /* 0x000fea0003800200 */
.L_x_668:
        /* <DEDUP_REMOVED lines=15> */
.L_x_674:
        /* <DEDUP_REMOVED lines=43> */
.L_x_673:
[----:B------:R-:W-:Y:S05]  /*1450*/  BSYNC.RECONVERGENT B1 ;  /* 0x0000000000017941 */ /* 0x000fea0003800200 */
.L_x_672:
        /* <DEDUP_REMOVED lines=37> */
.L_x_671:
[----:B------:R-:W-:Y:S05]  /*16b0*/  BSYNC.RECONVERGENT B0 ;  /* 0x0000000000007941 */ /* 0x000fea0003800200 */
.L_x_670:
        /* <DEDUP_REMOVED lines=12> */
.L_x_680:
        /* <DEDUP_REMOVED lines=17> */
.L_x_679:
[----:B------:R-:W-:-:S07]  /*1890*/  IMAD.MOV.U32 R6, RZ, RZ, R5 ;  /* 0x000000ffff067224 */ /* 0x000fce00078e0005 */
.L_x_678:
[----:B------:R-:W-:Y:S05]  /*18a0*/  BSYNC.RECONVERGENT B1 ;  /* 0x0000000000017941 */ /* 0x000fea0003800200 */
.L_x_677:
        /* <DEDUP_REMOVED lines=17> */
.L_x_676:
[----:B------:R-:W-:Y:S05]  /*19c0*/  BSYNC.RECONVERGENT B0 ;  /* 0x0000000000007941 */ /* 0x000fea0003800200 */
.L_x_675:
[----:B------:R-:W-:Y:S05]  /*19d0*/  @!P2 BRA `(.L_x_681) ;  /* 0xffffffe400e4a947 */ /* 0x000fea000383ffff */
[----:B------:R-:W-:Y:S05]  /*19e0*/  EXIT ;  /* 0x000000000000794d */ /* 0x000fea0003800000 */
.L_x_655:
        /* <DEDUP_REMOVED lines=8> */
.L_x_683:
[----:B------:R-:W-:Y:S05]  /*1a70*/  BSYNC B0 ;  /* 0x0000000000007941 */ /* 0x000fea0003800000 */
.L_x_682:
        /* <DEDUP_REMOVED lines=8> */
.L_x_684:
[----:B------:R-:W-:Y:S01]  /*1b00*/  HFMA2 R16, -RZ, RZ, 0, 2.384185791015625e-07 ;  /* 0x00000004ff107431 */ /* 0x000fe200000001ff */
[----:B------:R-:W-:-:S05]  /*1b10*/  MOV R11, R14 ;  /* 0x0000000e000b7202 */ /* 0x000fca0000000f00 */
[----:B------:R-:W-:-:S05]  /*1b20*/  FADD R11, R10, R11 ;  /* 0x0000000b0a0b7221 */ /* 0x000fca0000000000 */
[----:B------:R-:W-:-:S07]  /*1b30*/  MOV R10, R11 ;  /* 0x0000000b000a7202 */ /* 0x000fce0000000f00 */
[----:B------:R-:W-:Y:S05]  /*1b40*/  WARPSYNC.COLLECTIVE R15, `(.L_x_685) ;  /* 0x000000000f087348 */ /* 0x000fea0003c00000 */
[----:B------:R0:W1:Y:S02]  /*1b50*/  SHFL.BFLY P0, R14, R10, R16, R17 ;  /* 0x0c0000100a0e7389 */ /* 0x0000640000000011 */
[----:B01----:R-:W-:Y:S05]  /*1b60*/  ENDCOLLECTIVE ;  /* 0x000000000000791b */ /* 0x003fea0003800000 */
.L_x_685:
[----:B------:R-:W-:Y:S02]  /*1b70*/  HFMA2 R16, -RZ, RZ, 0, 1.1920928955078125e-07 ;  /* 0x00000002ff107431 */ /* 0x000fe400000001ff */
[----:B------:R-:W-:-:S04]  /*1b80*/  IMAD.MOV.U32 R12, RZ, RZ, R14 ;  /* 0x000000ffff0c7224 */ /* 0x000fc800078e000e */
[----:B------:R-:W-:-:S05]  /*1b90*/  FADD R12, R11, R12 ;  /* 0x0000000c0b0c7221 */ /* 0x000fca0000000000 */
[----:B------:R-:W-:-:S07]  /*1ba0*/  MOV R10, R12 ;  /* 0x0000000c000a7202 */ /* 0x000fce0000000f00 */
[----:B------:R-:W-:Y:S05]  /*1bb0*/  WARPSYNC.COLLECTIVE R15, `(.L_x_686) ;  /* 0x000000000f087348 */ /* 0x000fea0003c00000 */
[----:B------:R0:W1:Y:S02]  /*1bc0*/  SHFL.BFLY P0, R14, R10, R16, R17 ;  /* 0x0c0000100a0e7389 */ /* 0x0000640000000011 */
[----:B01----:R-:W-:Y:S05]  /*1bd0*/  ENDCOLLECTIVE ;  /* 0x000000000000791b */ /* 0x003fea0003800000 */
.L_x_686:
[----:B------:R-:W-:Y:S01]  /*1be0*/  HFMA2 R16, -RZ, RZ, 0, 5.9604644775390625e-08 ;  /* 0x00000001ff107431 */ /* 0x000fe200000001ff */
[----:B------:R-:W-:-:S05]  /*1bf0*/  MOV R13, R14 ;  /* 0x0000000e000d7202 */ /* 0x000fca0000000f00 */
[----:B------:R-:W-:-:S04]  /*1c00*/  FADD R13, R12, R13 ;  /* 0x0000000d0c0d7221 */ /* 0x000fc80000000000 */
[----:B------:R-:W-:-:S07]  /*1c10*/  IMAD.MOV.U32 R10, RZ, RZ, R13 ;  /* 0x000000ffff0a7224 */ /* 0x000fce00078e000d */
[----:B------:R-:W-:Y:S05]  /*1c20*/  WARPSYNC.COLLECTIVE R15, `(.L_x_687) ;  /* 0x000000000f087348 */ /* 0x000fea0003c00000 */
[----:B------:R0:W1:Y:S02]  /*1c30*/  SHFL.BFLY P0, R14, R10, R16, R17 ;  /* 0x0c0000100a0e7389 */ /* 0x0000640000000011 */
[----:B01----:R-:W-:Y:S05]  /*1c40*/  ENDCOLLECTIVE ;  /* 0x000000000000791b */ /* 0x003fea0003800000 */
.L_x_687:
[----:B------:R-:W-:Y:S05]  /*1c50*/  BRA `(.L_x_688) ;  /* 0xffffffe800907947 */ /* 0x000fea000383ffff */
.L_x_667:
        /* <DEDUP_REMOVED lines=8> */
.L_x_690:
[----:B------:R-:W-:Y:S05]  /*1ce0*/  BSYNC B0 ;  /* 0x0000000000007941 */ /* 0x000fea0003800000 */
.L_x_689:
        /* <DEDUP_REMOVED lines=8> */
.L_x_691:
[----:B------:R-:W-:Y:S01]  /*1d70*/  IMAD.MOV.U32 R16, RZ, RZ, 0x4 ;  /* 0x00000004ff107424 */ /* 0x000fe200078e00ff */
[----:B------:R-:W-:-:S05]  /*1d80*/  MOV R11, R14 ;  /* 0x0000000e000b7202 */ /* 0x000fca0000000f00 */
[----:B------:R-:W-:-:S05]  /*1d90*/  FADD R11, R10, R11 ;  /* 0x0000000b0a0b7221 */ /* 0x000fca0000000000 */
[----:B------:R-:W-:-:S07]  /*1da0*/  MOV R10, R11 ;  /* 0x0000000b000a7202 */ /* 0x000fce0000000f00 */
[----:B------:R-:W-:Y:S05]  /*1db0*/  WARPSYNC.COLLECTIVE R15, `(.L_x_692) ;  /* 0x000000000f087348 */ /* 0x000fea0003c00000 */
[----:B------:R0:W1:Y:S02]  /*1dc0*/  SHFL.BFLY P0, R14, R10, R16, R17 ;  /* 0x0c0000100a0e7389 */ /* 0x0000640000000011 */
[----:B01----:R-:W-:Y:S05]  /*1dd0*/  ENDCOLLECTIVE ;  /* 0x000000000000791b */ /* 0x003fea0003800000 */
.L_x_692:
[----:B------:R-:W-:Y:S01]  /*1de0*/  HFMA2 R16, -RZ, RZ, 0, 1.1920928955078125e-07 ;  /* 0x00000002ff107431 */ /* 0x000fe200000001ff */
[----:B------:R-:W-:-:S05]  /*1df0*/  MOV R12, R14 ;  /* 0x0000000e000c7202 */ /* 0x000fca0000000f00 */
[----:B------:R-:W-:-:S05]  /*1e00*/  FADD R12, R11, R12 ;  /* 0x0000000c0b0c7221 */ /* 0x000fca0000000000 */
[----:B------:R-:W-:-:S07]  /*1e10*/  MOV R10, R12 ;  /* 0x0000000c000a7202 */ /* 0x000fce0000000f00 */
[----:B------:R-:W-:Y:S05]  /*1e20*/  WARPSYNC.COLLECTIVE R15, `(.L_x_693) ;  /* 0x000000000f087348 */ /* 0x000fea0003c00000 */
[----:B------:R0:W1:Y:S02]  /*1e30*/  SHFL.BFLY P0, R14, R10, R16, R17 ;  /* 0x0c0000100a0e7389 */ /* 0x0000640000000011 */
[----:B01----:R-:W-:Y:S05]  /*1e40*/  ENDCOLLECTIVE ;  /* 0x000000000000791b */ /* 0x003fea0003800000 */
.L_x_693:
[----:B------:R-:W-:Y:S02]  /*1e50*/  HFMA2 R16, -RZ, RZ, 0, 5.9604644775390625e-08 ;  /* 0x00000001ff107431 */ /* 0x000fe400000001ff */
[----:B------:R-:W-:-:S04]  /*1e60*/  IMAD.MOV.U32 R13, RZ, RZ, R14 ;  /* 0x000000ffff0d7224 */ /* 0x000fc800078e000e */
[----:B------:R-:W-:-:S05]  /*1e70*/  FADD R13, R12, R13 ;  /* 0x0000000d0c0d7221 */ /* 0x000fca0000000000 */
[----:B------:R-:W-:-:S07]  /*1e80*/  MOV R10, R13 ;  /* 0x0000000d000a7202 */ /* 0x000fce0000000f00 */
[----:B------:R-:W-:Y:S05]  /*1e90*/  WARPSYNC.COLLECTIVE R15, `(.L_x_694) ;  /* 0x000000000f087348 */ /* 0x000fea0003c00000 */
[----:B------:R0:W1:Y:S02]  /*1ea0*/  SHFL.BFLY P0, R14, R10, R16, R17 ;  /* 0x0c0000100a0e7389 */ /* 0x0000640000000011 */
[----:B01----:R-:W-:Y:S05]  /*1eb0*/  ENDCOLLECTIVE ;  /* 0x000000000000791b */ /* 0x003fea0003800000 */
.L_x_694:
[----:B------:R-:W-:Y:S05]  /*1ec0*/  BRA `(.L_x_695) ;  /* 0xfffffff000407947 */ /* 0x000fea000383ffff */
        .weak           $__internal_11_$__cuda_sm3x_div_rn_noftz_f32_slowpath
        .type           $__internal_11_$__cuda_sm3x_div_rn_noftz_f32_slowpath,@function
        .size           $__internal_11_$__cuda_sm3x_div_rn_noftz_f32_slowpath,(.L_x_1840 - $__internal_11_$__cuda_sm3x_div_rn_noftz_f32_slowpath)
$__internal_11_$__cuda_sm3x_div_rn_noftz_f32_slowpath:
        /* <DEDUP_REMOVED lines=35> */
.L_x_697:
        /* <DEDUP_REMOVED lines=51> */
.L_x_704:
[----:B------:R-:W-:-:S04]  /*2430*/  LOP3.LUT R10, R10, 0x80000000, RZ, 0xc0, !PT ;  /* 0x800000000a0a7812 */ /* 0x000fc800078ec0ff */
[----:B------:R-:W-:Y:S01]  /*2440*/  LOP3.LUT R10, R10, 0x7f800000, RZ, 0xfc, !PT ;  /* 0x7f8000000a0a7812 */ /* 0x000fe200078efcff */
[----:B------:R-:W-:Y:S06]  /*2450*/  BRA `(.L_x_705) ;  /* 0x0000000000047947 */ /* 0x000fec0003800000 */
.L_x_703:
[----:B------:R-:W-:-:S07]  /*2460*/  LEA R10, R16, R10, 0x17 ;  /* 0x0000000a100a7211 */ /* 0x000fce00078eb8ff */
.L_x_705:
[----:B------:R-:W-:Y:S05]  /*2470*/  BSYNC.RECONVERGENT B2 ;  /* 0x0000000000027941 */ /* 0x000fea0003800200 */
.L_x_702:
[----:B------:R-:W-:Y:S05]  /*2480*/  BRA `(.L_x_706) ;  /* 0x0000000000207947 */ /* 0x000fea0003800000 */
.L_x_701:
[----:B------:R-:W-:-:S04]  /*2490*/  LOP3.LUT R10, R15, 0x80000000, R10, 0x48, !PT ;  /* 0x800000000f0a7812 */ /* 0x000fc800078e480a */
[----:B------:R-:W-:Y:S01]  /*24a0*/  LOP3.LUT R10, R10, 0x7f800000, RZ, 0xfc, !PT ;  /* 0x7f8000000a0a7812 */ /* 0x000fe200078efcff */
[----:B------:R-:W-:Y:S06]  /*24b0*/  BRA `(.L_x_706) ;  /* 0x0000000000147947 */ /* 0x000fec0003800000 */
.L_x_700:
[----:B------:R-:W-:Y:S01]  /*24c0*/  LOP3.LUT R10, R15, 0x80000000, R10, 0x48, !PT ;  /* 0x800000000f0a7812 */ /* 0x000fe200078e480a */
[----:B------:R-:W-:Y:S06]  /*24d0*/  BRA `(.L_x_706) ;  /* 0x00000000000c7947 */ /* 0x000fec0003800000 */
.L_x_699:
[----:B------:R-:W0:Y:S01]  /*24e0*/  MUFU.RSQ R10, -QNAN ;  /* 0xffc00000000a7908 */ /* 0x000e220000001400 */
[----:B------:R-:W-:Y:S05]  /*24f0*/  BRA `(.L_x_706) ;  /* 0x0000000000047947 */ /* 0x000fea0003800000 */
.L_x_698:
[----:B------:R-:W-:-:S07]  /*2500*/  FADD.FTZ R10, R10, R21 ;  /* 0x000000150a0a7221 */ /* 0x000fce0000010000 */
.L_x_706:
[----:B------:R-:W-:Y:S05]  /*2510*/  BSYNC.RECONVERGENT B1 ;  /* 0x0000000000017941 */ /* 0x000fea0003800200 */
.L_x_696:
[----:B------:R-:W-:-:S04]  /*2520*/  HFMA2 R13, -RZ, RZ, 0, 0 ;  /* 0x00000000ff0d7431 */ /* 0x000fc800000001ff */
[----:B0-----:R-:W-:Y:S05]  /*2530*/  RET.REL.NODEC R12 `(_Z16layer_norm_floatILi32ELi21EEvPfS0_S0_S0_ii) ;  /* 0xffffffd80cb07950 */ /* 0x001fea0003c3ffff */
.L_x_707:
        /* <DEDUP_REMOVED lines=12> */
.L_x_1840:


//--------------------- .text._Z16layer_norm_floatILi32ELi20EEvPfS0_S0_S0_ii --------------------------
	.section	.text._Z16layer_norm_floatILi32ELi20EEvPfS0_S0_S0_ii,"ax",@progbits
	.align	128
        .global         _Z16layer_norm_floatILi32ELi20EEvPfS0_S0_S0_ii
        .type           _Z16layer_norm_floatILi32ELi20EEvPfS0_S0_S0_ii,@function
        .size           _Z16layer_norm_floatILi32ELi20EEvPfS0_S0_S0_ii,(.L_x_1841 - _Z16layer_norm_floatILi32ELi20EEvPfS0_S0_S0_ii)
        .other          _Z16layer_norm_floatILi32ELi20EEvPfS0_S0_S0_ii,@"STO_CUDA_ENTRY STV_DEFAULT"
_Z16layer_norm_floatILi32ELi20EEvPfS0_S0_S0_ii:
.text._Z16layer_norm_floatILi32ELi20EEvPfS0_S0_S0_ii:
        /* <DEDUP_REMOVED lines=19> */
.L_x_740:
        /* <DEDUP_REMOVED lines=28> */
.L_x_713:
        /* <DEDUP_REMOVED lines=19> */
.L_x_712:
[----:B------:R-:W-:-:S07]  /*0420*/  IMAD.MOV.U32 R6, RZ, RZ, R3 ;  /* 0x000000ffff067224 */ /* 0x000fce00078e0003 */
.L_x_711:
[----:B------:R-:W-:Y:S05]  /*0430*/  BSYNC.RECONVERGENT B1 ;  /* 0x0000000000017941 */ /* 0x000fea0003800200 */
.L_x_710:
        /* <DEDUP_REMOVED lines=26> */
.L_x_709:
[----:B------:R-:W-:Y:S05]  /*05e0*/  BSYNC.RECONVERGENT B0 ;  /* 0x0000000000007941 */ /* 0x000fea0003800200 */
.L_x_708:
        /* <DEDUP_REMOVED lines=11> */
.L_x_747:
        /* <DEDUP_REMOVED lines=11> */
[----:B0-----:R-:W-:Y:S05]  /*0750*/  CALL.REL.NOINC `($__internal_12_$__cuda_sm3x_div_rn_noftz_f32_slowpath) ;  /* 0x0000001400b07944 */ /* 0x001fea0003c00000 */
[----:B------:R-:W-:-:S07]  /*0760*/  MOV R24, R4 ;  /* 0x0000000400187202 */ /* 0x000fce0000000f00 */
.L_x_716:
[----:B------:R-:W-:Y:S05]  /*0770*/  BSYNC.RECONVERGENT B0 ;  /* 0x0000000000007941 */ /* 0x000fea0003800200 */
.L_x_715:
        /* <DEDUP_REMOVED lines=14> */
.L_x_721:
        /* <DEDUP_REMOVED lines=40> */
.L_x_720:
[----:B------:R-:W-:Y:S05]  /*0ae0*/  BSYNC.RECONVERGENT B1 ;  /* 0x0000000000017941 */ /* 0x000fea0003800200 */
.L_x_719:
        /* <DEDUP_REMOVED lines=26> */
.L_x_723:
[----:B------:R-:W-:Y:S05]  /*0c90*/  BSYNC.RECONVERGENT B1 ;  /* 0x0000000000017941 */ /* 0x000fea0003800200 */
.L_x_722:
        /* <DEDUP_REMOVED lines=17> */
.L_x_725:
[----:B------:R-:W-:Y:S05]  /*0db0*/  BSYNC.RECONVERGENT B1 ;  /* 0x0000000000017941 */ /* 0x000fea0003800200 */
.L_x_724:
        /* <DEDUP_REMOVED lines=13> */
.L_x_718:
[----:B------:R-:W-:Y:S05]  /*0e90*/  BSYNC.RECONVERGENT B0 ;  /* 0x0000000000007941 */ /* 0x000fea0003800200 */
.L_x_717:
        /* <DEDUP_REMOVED lines=11> */
.L_x_754:
        /* <DEDUP_REMOVED lines=12> */
[----:B------:R-:W-:Y:S05]  /*1010*/  CALL.REL.NOINC `($__internal_12_$__cuda_sm3x_div_rn_noftz_f32_slowpath) ;  /* 0x0000000c00807944 */ /* 0x000fea0003c00000 */
.L_x_728:
[----:B------:R-:W-:Y:S05]  /*1020*/  BSYNC.RECONVERGENT B0 ;  /* 0x0000000000007941 */ /* 0x000fea0003800200 */
.L_x_727:
        /* <DEDUP_REMOVED lines=15> */
.L_x_733:
        /* <DEDUP_REMOVED lines=37> */
.L_x_732:
[----:B------:R-:W-:Y:S05]  /*1370*/  BSYNC.RECONVERGENT B1 ;  /* 0x0000000000017941 */ /* 0x000fea0003800200 */
.L_x_731:
        /* <DEDUP_REMOVED lines=37> */
.L_x_730:
[----:B------:R-:W-:Y:S05]  /*15d0*/  BSYNC.RECONVERGENT B0 ;  /* 0x0000000000007941 */ /* 0x000fea0003800200 */
.L_x_729:
        /* <DEDUP_REMOVED lines=12> */
.L_x_739:
        /* <DEDUP_REMOVED lines=16> */
.L_x_738:
[----:B0-----:R-:W-:-:S07]  /*17a0*/  MOV R4, R3 ;  /* 0x0000000300047202 */ /* 0x001fce0000000f00 */
.L_x_737:
[----:B------:R-:W-:Y:S05]  /*17b0*/  BSYNC.RECONVERGENT B1 ;  /* 0x0000000000017941 */ /* 0x000fea0003800200 */
.L_x_736:
        /* <DEDUP_REMOVED lines=18> */
.L_x_735:
[----:B------:R-:W-:Y:S05]  /*18e0*/  BSYNC.RECONVERGENT B0 ;  /* 0x0000000000007941 */ /* 0x000fea0003800200 */
.L_x_734:
[----:B------:R-:W-:Y:S05]  /*18f0*/  @!P2 BRA `(.L_x_740) ;  /* 0xffffffe8000ca947 */ /* 0x000fea000383ffff */
[----:B------:R-:W-:Y:S05]  /*1900*/  EXIT ;  /* 0x000000000000794d */ /* 0x000fea0003800000 */
.L_x_714:
        /* <DEDUP_REMOVED lines=8> */
.L_x_742:
[----:B------:R-:W-:Y:S05]  /*1990*/  BSYNC B0 ;  /* 0x0000000000007941 */ /* 0x000fea0003800000 */
.L_x_741:
        /* <DEDUP_REMOVED lines=9> */
.L_x_743:
[----:B------:R-:W-:Y:S01]  /*1a30*/  IMAD.MOV.U32 R13, RZ, RZ, 0x4 ;  /* 0x00000004ff0d7424 */ /* 0x000fe200078e00ff */
[----:B------:R-:W-:-:S05]  /*1a40*/  MOV R5, R8 ;  /* 0x0000000800057202 */ /* 0x000fca0000000f00 */
[----:B------:R-:W-:-:S05]  /*1a50*/  FADD R5, R4, R5 ;  /* 0x0000000504057221 */ /* 0x000fca0000000000 */
[----:B------:R-:W-:-:S07]  /*1a60*/  MOV R11, R5 ;  /* 0x00000005000b7202 */ /* 0x000fce0000000f00 */
[----:B------:R-:W-:Y:S05]  /*1a70*/  WARPSYNC.COLLECTIVE R10, `(.L_x_744) ;  /* 0x000000000a087348 */ /* 0x000fea0003c00000 */
[----:B------:R0:W1:Y:S02]  /*1a80*/  SHFL.BFLY P0, R8, R11, R13, R14 ;  /* 0x0c00000d0b087389 */ /* 0x000064000000000e */
[----:B01----:R-:W-:Y:S05]  /*1a90*/  ENDCOLLECTIVE ;  /* 0x000000000000791b */ /* 0x003fea0003800000 */
.L_x_744:
[----:B------:R-:W-:Y:S01]  /*1aa0*/  IMAD.MOV.U32 R13, RZ, RZ, 0x2 ;  /* 0x00000002ff0d7424 */ /* 0x000fe200078e00ff */
[----:B------:R-:W-:-:S05]  /*1ab0*/  MOV R6, R8 ;  /* 0x0000000800067202 */ /* 0x000fca0000000f00 */
[----:B------:R-:W-:-:S05]  /*1ac0*/  FADD R6, R5, R6 ;  /* 0x0000000605067221 */ /* 0x000fca0000000000 */
[----:B------:R-:W-:-:S07]  /*1ad0*/  MOV R11, R6 ;  /* 0x00000006000b7202 */ /* 0x000fce0000000f00 */
[----:B------:R-:W-:Y:S05]  /*1ae0*/  WARPSYNC.COLLECTIVE R10, `(.L_x_745) ;  /* 0x000000000a087348 */ /* 0x000fea0003c00000 */
[----:B------:R0:W1:Y:S02]  /*1af0*/  SHFL.BFLY P0, R8, R11, R13, R14 ;  /* 0x0c00000d0b087389 */ /* 0x000064000000000e */
[----:B01----:R-:W-:Y:S05]  /*1b00*/  ENDCOLLECTIVE ;  /* 0x000000000000791b */ /* 0x003fea0003800000 */
.L_x_745:
[----:B------:R-:W-:Y:S01]  /*1b10*/  IMAD.MOV.U32 R13, RZ, RZ, 0x1 ;  /* 0x00000001ff0d7424 */ /* 0x000fe200078e00ff */
[----:B------:R-:W-:-:S05]  /*1b20*/  MOV R7, R8 ;  /* 0x0000000800077202 */ /* 0x000fca0000000f00 */
[----:B------:R-:W-:-:S05]  /*1b30*/  FADD R7, R6, R7 ;  /* 0x0000000706077221 */ /* 0x000fca0000000000 */
[----:B------:R-:W-:-:S07]  /*1b40*/  MOV R11, R7 ;  /* 0x00000007000b7202 */ /* 0x000fce0000000f00 */
[----:B------:R-:W-:Y:S05]  /*1b50*/  WARPSYNC.COLLECTIVE R10, `(.L_x_746) ;  /* 0x000000000a087348 */ /* 0x000fea0003c00000 */
[----:B------:R0:W1:Y:S02]  /*1b60*/  SHFL.BFLY P0, R8, R11, R13, R14 ;  /* 0x0c00000d0b087389 */ /* 0x000064000000000e */
[----:B01----:R-:W-:Y:S05]  /*1b70*/  ENDCOLLECTIVE ;  /* 0x000000000000791b */ /* 0x003fea0003800000 */
.L_x_746:
[----:B------:R-:W-:Y:S05]  /*1b80*/  BRA `(.L_x_747) ;  /* 0xffffffe800c47947 */ /* 0x000fea000383ffff */
.L_x_726:
        /* <DEDUP_REMOVED lines=8> */
.L_x_749:
[----:B------:R-:W-:Y:S05]  /*1c10*/  BSYNC B0 ;  /* 0x0000000000007941 */ /* 0x000fea0003800000 */
.L_x_748:
        /* <DEDUP_REMOVED lines=9> */
.L_x_750:
[----:B------:R-:W-:Y:S01]  /*1cb0*/  IMAD.MOV.U32 R13, RZ, RZ, 0x4 ;  /* 0x00000004ff0d7424 */ /* 0x000fe200078e00ff */
[----:B------:R-:W-:-:S05]  /*1cc0*/  MOV R4, R8 ;  /* 0x0000000800047202 */ /* 0x000fca0000000f00 */
[----:B------:R-:W-:-:S05]  /*1cd0*/  FADD R4, R5, R4 ;  /* 0x0000000405047221 */ /* 0x000fca0000000000 */
[----:B------:R-:W-:-:S07]  /*1ce0*/  MOV R11, R4 ;  /* 0x00000004000b7202 */ /* 0x000fce0000000f00 */
[----:B------:R-:W-:Y:S05]  /*1cf0*/  WARPSYNC.COLLECTIVE R10, `(.L_x_751) ;  /* 0x000000000a087348 */ /* 0x000fea0003c00000 */
[----:B------:R0:W1:Y:S02]  /*1d00*/  SHFL.BFLY P0, R8, R11, R13, R14 ;  /* 0x0c00000d0b087389 */ /* 0x000064000000000e */
[----:B01----:R-:W-:Y:S05]  /*1d10*/  ENDCOLLECTIVE ;  /* 0x000000000000791b */ /* 0x003fea0003800000 */
.L_x_751:
[----:B------:R-:W-:Y:S01]  /*1d20*/  IMAD.MOV.U32 R13, RZ, RZ, 0x2 ;  /* 0x00000002ff0d7424 */ /* 0x000fe200078e00ff */
[----:B------:R-:W-:-:S05]  /*1d30*/  MOV R7, R8 ;  /* 0x0000000800077202 */ /* 0x000fca0000000f00 */
[----:B------:R-:W-:-:S05]  /*1d40*/  FADD R7, R4, R7 ;  /* 0x0000000704077221 */ /* 0x000fca0000000000 */
[----:B------:R-:W-:-:S07]  /*1d50*/  MOV R11, R7 ;  /* 0x00000007000b7202 */ /* 0x000fce0000000f00 */
[----:B------:R-:W-:Y:S05]  /*1d60*/  WARPSYNC.COLLECTIVE R10, `(.L_x_752) ;  /* 0x000000000a087348 */ /* 0x000fea0003c00000 */
[----:B------:R0:W1:Y:S02]  /*1d70*/  SHFL.BFLY P0, R8, R11, R13, R14 ;  /* 0x0c00000d0b087389 */ /* 0x000064000000000e */
[----:B01----:R-:W-:Y:S05]  /*1d80*/  ENDCOLLECTIVE ;  /* 0x000000000000791b */ /* 0x003fea0003800000 */
.L_x_752:
[----:B------:R-:W-:Y:S01]  /*1d90*/  IMAD.MOV.U32 R13, RZ, RZ, 0x1 ;  /* 0x00000001ff0d7424 */ /* 0x000fe200078e00ff */
[----:B------:R-:W-:-:S05]  /*1da0*/  MOV R6, R8 ;  /* 0x0000000800067202 */ /* 0x000fca0000000f00 */
[----:B------:R-:W-:-:S05]  /*1db0*/  FADD R6, R7, R6 ;  /* 0x0000000607067221 */ /* 0x000fca0000000000 */
[----:B------:R-:W-:-:S07]  /*1dc0*/  MOV R11, R6 ;  /* 0x00000006000b7202 */ /* 0x000fce0000000f00 */
[----:B------:R-:W-:Y:S05]  /*1dd0*/  WARPSYNC.COLLECTIVE R10, `(.L_x_753) ;  /* 0x000000000a087348 */ /* 0x000fea0003c00000 */
[----:B------:R0:W1:Y:S02]  /*1de0*/  SHFL.BFLY P0, R8, R11, R13, R14 ;  /* 0x0c00000d0b087389 */ /* 0x000064000000000e */
[----:B01----:R-:W-:Y:S05]  /*1df0*/  ENDCOLLECTIVE ;  /* 0x000000000000791b */ /* 0x003fea0003800000 */
.L_x_753:
[----:B------:R-:W-:Y:S01]  /*1e00*/  MOV R9, R8 ;  /* 0x0000000800097202 */ /* 0x000fe20000000f00 */
[----:B------:R-:W-:Y:S06]  /*1e10*/  BRA `(.L_x_754) ;  /* 0xfffffff0004c7947 */ /* 0x000fec000383ffff */
        .weak           $__internal_12_$__cuda_sm3x_div_rn_noftz_f32_slowpath
        .type           $__internal_12_$__cuda_sm3x_div_rn_noftz_f32_slowpath,@function
        .size           $__internal_12_$__cuda_sm3x_div_rn_noftz_f32_slowpath,(.L_x_1841 - $__internal_12_$__cuda_sm3x_div_rn_noftz_f32_slowpath)
$__internal_12_$__cuda_sm3x_div_rn_noftz_f32_slowpath:
        /* <DEDUP_REMOVED lines=35> */
.L_x_756:
        /* <DEDUP_REMOVED lines=51> */
.L_x_763:
[----:B------:R-:W-:-:S04]  /*2380*/  LOP3.LUT R4, R4, 0x80000000, RZ, 0xc0, !PT ;  /* 0x8000000004047812 */ /* 0x000fc800078ec0ff */
[----:B------:R-:W-:Y:S01]  /*2390*/  LOP3.LUT R4, R4, 0x7f800000, RZ, 0xfc, !PT ;  /* 0x7f80000004047812 */ /* 0x000fe200078efcff */
[----:B------:R-:W-:Y:S06]  /*23a0*/  BRA `(.L_x_764) ;  /* 0x0000000000047947 */ /* 0x000fec0003800000 */
.L_x_762:
[----:B------:R-:W-:-:S07]  /*23b0*/  LEA R4, R10, R4, 0x17 ;  /* 0x000000040a047211 */ /* 0x000fce00078eb8ff */
.L_x_764:
[----:B------:R-:W-:Y:S05]  /*23c0*/  BSYNC.RECONVERGENT B2 ;  /* 0x0000000000027941 */ /* 0x000fea0003800200 */
.L_x_761:
[----:B------:R-:W-:Y:S05]  /*23d0*/  BRA `(.L_x_765) ;  /* 0x0000000000207947 */ /* 0x000fea0003800000 */
.L_x_760:
[----:B------:R-:W-:-:S04]  /*23e0*/  LOP3.LUT R4, R9, 0x80000000, R4, 0x48, !PT ;  /* 0x8000000009047812 */ /* 0x000fc800078e4804 */
[----:B------:R-:W-:Y:S01]  /*23f0*/  LOP3.LUT R4, R4, 0x7f800000, RZ, 0xfc, !PT ;  /* 0x7f80000004047812 */ /* 0x000fe200078efcff */
[----:B------:R-:W-:Y:S06]  /*2400*/  BRA `(.L_x_765) ;  /* 0x0000000000147947 */ /* 0x000fec0003800000 */
.L_x_759:
[----:B------:R-:W-:Y:S01]  /*2410*/  LOP3.LUT R4, R9, 0x80000000, R4, 0x48, !PT ;  /* 0x8000000009047812 */ /* 0x000fe200078e4804 */
[----:B------:R-:W-:Y:S06]  /*2420*/  BRA `(.L_x_765) ;  /* 0x00000000000c7947 */ /* 0x000fec0003800000 */
.L_x_758:
[----:B------:R-:W0:Y:S01]  /*2430*/  MUFU.RSQ R4, -QNAN ;  /* 0xffc0000000047908 */ /* 0x000e220000001400 */
[----:B------:R-:W-:Y:S05]  /*2440*/  BRA `(.L_x_765) ;  /* 0x0000000000047947 */ /* 0x000fea0003800000 */
.L_x_757:
[----:B------:R-:W-:-:S07]  /*2450*/  FADD.FTZ R4, R4, R23 ;  /* 0x0000001704047221 */ /* 0x000fce0000010000 */
.L_x_765:
[----:B------:R-:W-:Y:S05]  /*2460*/  BSYNC.RECONVERGENT B1 ;  /* 0x0000000000017941 */ /* 0x000fea0003800200 */
.L_x_755:
[----:B------:R-:W-:-:S04]  /*2470*/  HFMA2 R7, -RZ, RZ, 0, 0 ;  /* 0x00000000ff077431 */ /* 0x000fc800000001ff */
[----:B0-----:R-:W-:Y:S05]  /*2480*/  RET.REL.NODEC R6 `(_Z16layer_norm_floatILi32ELi20EEvPfS0_S0_S0_ii) ;  /* 0xffffffd806dc7950 */ /* 0x001fea0003c3ffff */
.L_x_766:
        /* <DEDUP_REMOVED lines=15> */
.L_x_1841:


//--------------------- .text._Z16layer_norm_floatILi32ELi19EEvPfS0_S0_S0_ii --------------------------
	.section	.text._Z16layer_norm_floatILi32ELi19EEvPfS0_S0_S0_ii,"ax",@progbits
	.align	128
        .global         _Z16layer_norm_floatILi32ELi19EEvPfS0_S0_S0_ii
        .type           _Z16layer_norm_floatILi32ELi19EEvPfS0_S0_S0_ii,@function
        .size           _Z16layer_norm_floatILi32ELi19EEvPfS0_S0_S0_ii,(.L_x_1842 - _Z16layer_norm_floatILi32ELi19EEvPfS0_S0_S0_ii)
        .other          _Z16layer_norm_floatILi32ELi19EEvPfS0_S0_S0_ii,@"STO_CUDA_ENTRY STV_DEFAULT"
_Z16layer_norm_floatILi32ELi19EEvPfS0_S0_S0_ii:
.text._Z16layer_norm_floatILi32ELi19EEvPfS0_S0_S0_ii:
        /* <DEDUP_REMOVED lines=23> */
.L_x_799:
        /* <DEDUP_REMOVED lines=25> */
.L_x_772:
        /* <DEDUP_REMOVED lines=20> */
.L_x_771:
[----:B------:R-:W-:-:S07]  /*0440*/  MOV R12, R5 ;  /* 0x00000005000c7202 */ /* 0x000fce0000000f00 */
.L_x_770:
[----:B------:R-:W-:Y:S05]  /*0450*/  BSYNC.RECONVERGENT B1 ;  /* 0x0000000000017941 */ /* 0x000fea0003800200 */
.L_x_769:
        /* <DEDUP_REMOVED lines=24> */
.L_x_768:
[----:B------:R-:W-:Y:S05]  /*05e0*/  BSYNC.RECONVERGENT B0 ;  /* 0x0000000000007941 */ /* 0x000fea0003800200 */
.L_x_767:
        /* <DEDUP_REMOVED lines=11> */
.L_x_806:
        /* <DEDUP_REMOVED lines=11> */
[----:B0-----:R-:W-:Y:S05]  /*0750*/  CALL.REL.NOINC `($__internal_13_$__cuda_sm3x_div_rn_noftz_f32_slowpath) ;  /* 0x0000001400dc7944 */ /* 0x001fea0003c00000 */
[----:B------:R-:W-:-:S07]  /*0760*/  IMAD.MOV.U32 R9, RZ, RZ, R10 ;  /* 0x000000ffff097224 */ /* 0x000fce00078e000a */
.L_x_775:
[----:B------:R-:W-:Y:S05]  /*0770*/  BSYNC.RECONVERGENT B0 ;  /* 0x0000000000007941 */ /* 0x000fea0003800200 */
.L_x_774:
        /* <DEDUP_REMOVED lines=14> */
.L_x_780:
        /* <DEDUP_REMOVED lines=44> */
.L_x_779:
[----:B------:R-:W-:Y:S05]  /*0b20*/  BSYNC.RECONVERGENT B1 ;  /* 0x0000000000017941 */ /* 0x000fea0003800200 */
.L_x_778:
        /* <DEDUP_REMOVED lines=28> */
.L_x_782:
[----:B------:R-:W-:Y:S05]  /*0cf0*/  BSYNC.RECONVERGENT B1 ;  /* 0x0000000000017941 */ /* 0x000fea0003800200 */
.L_x_781:
        /* <DEDUP_REMOVED lines=18> */
.L_x_784:
[----:B------:R-:W-:Y:S05]  /*0e20*/  BSYNC.RECONVERGENT B1 ;  /* 0x0000000000017941 */ /* 0x000fea0003800200 */
.L_x_783:
        /* <DEDUP_REMOVED lines=14> */
.L_x_777:
[----:B------:R-:W-:Y:S05]  /*0f10*/  BSYNC.RECONVERGENT B0 ;  /* 0x0000000000007941 */ /* 0x000fea0003800200 */
.L_x_776:
        /* <DEDUP_REMOVED lines=11> */
.L_x_813:
        /* <DEDUP_REMOVED lines=12> */
[----:B0-----:R-:W-:Y:S05]  /*1090*/  CALL.REL.NOINC `($__internal_13_$__cuda_sm3x_div_rn_noftz_f32_slowpath) ;  /* 0x0000000c008c7944 */ /* 0x001fea0003c00000 */
.L_x_787:
[----:B------:R-:W-:Y:S05]  /*10a0*/  BSYNC.RECONVERGENT B0 ;  /* 0x0000000000007941 */ /* 0x000fea0003800200 */
.L_x_786:
        /* <DEDUP_REMOVED lines=15> */
.L_x_792:
        /* <DEDUP_REMOVED lines=43> */
.L_x_791:
[----:B------:R-:W-:Y:S05]  /*1450*/  BSYNC.RECONVERGENT B1 ;  /* 0x0000000000017941 */ /* 0x000fea0003800200 */
.L_x_790:
        /* <DEDUP_REMOVED lines=37> */
.L_x_789:
[----:B------:R-:W-:Y:S05]  /*16b0*/  BSYNC.RECONVERGENT B0 ;  /* 0x0000000000007941 */ /* 0x000fea0003800200 */
.L_x_788:
        /* <DEDUP_REMOVED lines=12> */
.L_x_798:
        /* <DEDUP_REMOVED lines=17> */
.L_x_797:
[----:B------:R-:W-:-:S07]  /*1890*/  IMAD.MOV.U32 R6, RZ, RZ, R5 ;  /* 0x000000ffff067224 */ /* 0x000fce00078e0005 */
.L_x_796:
[----:B------:R-:W-:Y:S05]  /*18a0*/  BSYNC.RECONVERGENT B1 ;  /* 0x0000000000017941 */ /* 0x000fea0003800200 */
.L_x_795:
        /* <DEDUP_REMOVED lines=17> */
.L_x_794:
[----:B------:R-:W-:Y:S05]  /*19c0*/  BSYNC.RECONVERGENT B0 ;  /* 0x0000000000007941 */ /* 0x000fea0003800200 */
.L_x_793:
[----:B------:R-:W-:Y:S05]  /*19d0*/  @!P2 BRA `(.L_x_799) ;  /* 0xffffffe400e4a947 */ /* 0x000fea000383ffff */
[----:B------:R-:W-:Y:S05]  /*19e0*/  EXIT ;  /* 0x000000000000794d */ /* 0x000fea0003800000 */
.L_x_773:
        /* <DEDUP_REMOVED lines=8> */
.L_x_801:
[----:B------:R-:W-:Y:S05]  /*1a70*/  BSYNC B0 ;  /* 0x0000000000007941 */ /* 0x000fea0003800000 */
.L_x_800:
        /* <DEDUP_REMOVED lines=8> */
.L_x_802:
[----:B------:R-:W-:Y:S01]  /*1b00*/  HFMA2 R16, -RZ, RZ, 0, 2.384185791015625e-07 ;  /* 0x00000004ff107431 */ /* 0x000fe200000001ff */
[----:B------:R-:W-:-:S05]  /*1b10*/  MOV R11, R14 ;  /* 0x0000000e000b7202 */ /* 0x000fca0000000f00 */
[----:B------:R-:W-:-:S05]  /*1b20*/  FADD R11, R10, R11 ;  /* 0x0000000b0a0b7221 */ /* 0x000fca0000000000 */
[----:B------:R-:W-:-:S07]  /*1b30*/  MOV R10, R11 ;  /* 0x0000000b000a7202 */ /* 0x000fce0000000f00 */
[----:B------:R-:W-:Y:S05]  /*1b40*/  WARPSYNC.COLLECTIVE R15, `(.L_x_803) ;  /* 0x000000000f087348 */ /* 0x000fea0003c00000 */
[----:B------:R0:W1:Y:S02]  /*1b50*/  SHFL.BFLY P0, R14, R10, R16, R17 ;  /* 0x0c0000100a0e7389 */ /* 0x0000640000000011 */
[----:B01----:R-:W-:Y:S05]  /*1b60*/  ENDCOLLECTIVE ;  /* 0x000000000000791b */ /* 0x003fea0003800000 */
.L_x_803:
[----:B------:R-:W-:Y:S02]  /*1b70*/  HFMA2 R16, -RZ, RZ, 0, 1.1920928955078125e-07 ;  /* 0x00000002ff107431 */ /* 0x000fe400000001ff */
[----:B------:R-:W-:-:S04]  /*1b80*/  IMAD.MOV.U32 R12, RZ, RZ, R14 ;  /* 0x000000ffff0c7224 */ /* 0x000fc800078e000e */
[----:B------:R-:W-:-:S05]  /*1b90*/  FADD R12, R11, R12 ;  /* 0x0000000c0b0c7221 */ /* 0x000fca0000000000 */
[----:B------:R-:W-:-:S07]  /*1ba0*/  MOV R10, R12 ;  /* 0x0000000c000a7202 */ /* 0x000fce0000000f00 */
[----:B------:R-:W-:Y:S05]  /*1bb0*/  WARPSYNC.COLLECTIVE R15, `(.L_x_804) ;  /* 0x000000000f087348 */ /* 0x000fea0003c00000 */
[----:B------:R0:W1:Y:S02]  /*1bc0*/  SHFL.BFLY P0, R14, R10, R16, R17 ;  /* 0x0c0000100a0e7389 */ /* 0x0000640000000011 */
[----:B01----:R-:W-:Y:S05]  /*1bd0*/  ENDCOLLECTIVE ;  /* 0x000000000000791b */ /* 0x003fea0003800000 */
.L_x_804:
[----:B------:R-:W-:Y:S01]  /*1be0*/  HFMA2 R16, -RZ, RZ, 0, 5.9604644775390625e-08 ;  /* 0x00000001ff107431 */ /* 0x000fe200000001ff */
[----:B------:R-:W-:-:S05]  /*1bf0*/  MOV R13, R14 ;  /* 0x0000000e000d7202 */ /* 0x000fca0000000f00 */
[----:B------:R-:W-:-:S04]  /*1c00*/  FADD R13, R12, R13 ;  /* 0x0000000d0c0d7221 */ /* 0x000fc80000000000 */
[----:B------:R-:W-:-:S07]  /*1c10*/  IMAD.MOV.U32 R10, RZ, RZ, R13 ;  /* 0x000000ffff0a7224 */ /* 0x000fce00078e000d */
[----:B------:R-:W-:Y:S05]  /*1c20*/  WARPSYNC.COLLECTIVE R15, `(.L_x_805) ;  /* 0x000000000f087348 */ /* 0x000fea0003c00000 */
[----:B------:R0:W1:Y:S02]  /*1c30*/  SHFL.BFLY P0, R14, R10, R16, R17 ;  /* 0x0c0000100a0e7389 */ /* 0x0000640000000011 */
[----:B01----:R-:W-:Y:S05]  /*1c40*/  ENDCOLLECTIVE ;  /* 0x000000000000791b */ /* 0x003fea0003800000 */
.L_x_805:
[----:B------:R-:W-:Y:S05]  /*1c50*/  BRA `(.L_x_806) ;  /* 0xffffffe800907947 */ /* 0x000fea000383ffff */
.L_x_785:
        /* <DEDUP_REMOVED lines=8> */
.L_x_808:
[----:B------:R-:W-:Y:S05]  /*1ce0*/  BSYNC B0 ;  /* 0x0000000000007941 */ /* 0x000fea0003800000 */
.L_x_807:
        /* <DEDUP_REMOVED lines=8> */
.L_x_809:
[----:B------:R-:W-:Y:S01]  /*1d70*/  IMAD.MOV.U32 R16, RZ, RZ, 0x4 ;  /* 0x00000004ff107424 */ /* 0x000fe200078e00ff */
[----:B------:R-:W-:-:S05]  /*1d80*/  MOV R11, R14 ;  /* 0x0000000e000b7202 */ /* 0x000fca0000000f00 */
[----:B------:R-:W-:-:S05]  /*1d90*/  FADD R11, R10, R11 ;  /* 0x0000000b0a0b7221 */ /* 0x000fca0000000000 */
[----:B------:R-:W-:-:S07]  /*1da0*/  MOV R10, R11 ;  /* 0x0000000b000a7202 */ /* 0x000fce0000000f00 */
[----:B------:R-:W-:Y:S05]  /*1db0*/  WARPSYNC.COLLECTIVE R15, `(.L_x_810) ;  /* 0x000000000f087348 */ /* 0x000fea0003c00000 */
[----:B------:R0:W1:Y:S02]  /*1dc0*/  SHFL.BFLY P0, R14, R10, R16, R17 ;  /* 0x0c0000100a0e7389 */ /* 0x0000640000000011 */
[----:B01----:R-:W-:Y:S05]  /*1dd0*/  ENDCOLLECTIVE ;  /* 0x000000000000791b */ /* 0x003fea0003800000 */
.L_x_810:
[----:B------:R-:W-:Y:S01]  /*1de0*/  HFMA2 R16, -RZ, RZ, 0, 1.1920928955078125e-07 ;  /* 0x00000002ff107431 */ /* 0x000fe200000001ff */
[----:B------:R-:W-:-:S05]  /*1df0*/  MOV R12, R14 ;  /* 0x0000000e000c7202 */ /* 0x000fca0000000f00 */
[----:B------:R-:W-:-:S05]  /*1e00*/  FADD R12, R11, R12 ;  /* 0x0000000c0b0c7221 */ /* 0x000fca0000000000 */
[----:B------:R-:W-:-:S07]  /*1e10*/  MOV R10, R12 ;  /* 0x0000000c000a7202 */ /* 0x000fce0000000f00 */
[----:B------:R-:W-:Y:S05]  /*1e20*/  WARPSYNC.COLLECTIVE R15, `(.L_x_811) ;  /* 0x000000000f087348 */ /* 0x000fea0003c00000 */
[----:B------:R0:W1:Y:S02]  /*1e30*/  SHFL.BFLY P0, R14, R10, R16, R17 ;  /* 0x0c0000100a0e7389 */ /* 0x0000640000000011 */
[----:B01----:R-:W-:Y:S05]  /*1e40*/  ENDCOLLECTIVE ;  /* 0x000000000000791b */ /* 0x003fea0003800000 */
.L_x_811:
[----:B------:R-:W-:Y:S02]  /*1e50*/  HFMA2 R16, -RZ, RZ, 0, 5.9604644775390625e-08 ;  /* 0x00000001ff107431 */ /* 0x000fe400000001ff */
[----:B------:R-:W-:-:S04]  /*1e60*/  IMAD.MOV.U32 R13, RZ, RZ, R14 ;  /* 0x000000ffff0d7224 */ /* 0x000fc800078e000e */
[----:B------:R-:W-:-:S05]  /*1e70*/  FADD R13, R12, R13 ;  /* 0x0000000d0c0d7221 */ /* 0x000fca0000000000 */
[----:B------:R-:W-:-:S07]  /*1e80*/  MOV R10, R13 ;  /* 0x0000000d000a7202 */ /* 0x000fce0000000f00 */
[----:B------:R-:W-:Y:S05]  /*1e90*/  WARPSYNC.COLLECTIVE R15, `(.L_x_812) ;  /* 0x000000000f087348 */ /* 0x000fea0003c00000 */
[----:B------:R0:W1:Y:S02]  /*1ea0*/  SHFL.BFLY P0, R14, R10, R16, R17 ;  /* 0x0c0000100a0e7389 */ /* 0x0000640000000011 */
[----:B01----:R-:W-:Y:S05]  /*1eb0*/  ENDCOLLECTIVE ;  /* 0x000000000000791b */ /* 0x003fea0003800000 */
.L_x_812:
[----:B------:R-:W-:Y:S05]  /*1ec0*/  BRA `(.L_x_813) ;  /* 0xfffffff000407947 */ /* 0x000fea000383ffff */
        .weak           $__internal_13_$__cuda_sm3x_div_rn_noftz_f32_slowpath
        .type           $__internal_13_$__cuda_sm3x_div_rn_noftz_f32_slowpath,@function
        .size           $__internal_13_$__cuda_sm3x_div_rn_noftz_f32_slowpath,(.L_x_1842 - $__internal_13_$__cuda_sm3x_div_rn_noftz_f32_slowpath)
$__internal_13_$__cuda_sm3x_div_rn_noftz_f32_slowpath:
        /* <DEDUP_REMOVED lines=35> */
.L_x_815:
        /* <DEDUP_REMOVED lines=51> */
.L_x_822:
[----:B------:R-:W-:-:S04]  /*2430*/  LOP3.LUT R10, R10, 0x80000000, RZ, 0xc0, !PT ;  /* 0x800000000a0a7812 */ /* 0x000fc800078ec0ff */
[----:B------:R-:W-:Y:S01]  /*2440*/  LOP3.LUT R10, R10, 0x7f800000, RZ, 0xfc, !PT ;  /* 0x7f8000000a0a7812 */ /* 0x000fe200078efcff */
[----:B------:R-:W-:Y:S06]  /*2450*/  BRA `(.L_x_823) ;  /* 0x0000000000047947 */ /* 0x000fec0003800000 */
.L_x_821:
[----:B------:R-:W-:-:S07]  /*2460*/  LEA R10, R16, R10, 0x17 ;  /* 0x0000000a100a7211 */ /* 0x000fce00078eb8ff */
.L_x_823:
[----:B------:R-:W-:Y:S05]  /*2470*/  BSYNC.RECONVERGENT B2 ;  /* 0x0000000000027941 */ /* 0x000fea0003800200 */
.L_x_820:
[----:B------:R-:W-:Y:S05]  /*2480*/  BRA `(.L_x_824) ;  /* 0x0000000000207947 */ /* 0x000fea0003800000 */
.L_x_819:
[----:B------:R-:W-:-:S04]  /*2490*/  LOP3.LUT R10, R15, 0x80000000, R10, 0x48, !PT ;  /* 0x800000000f0a7812 */ /* 0x000fc800078e480a */
[----:B------:R-:W-:Y:S01]  /*24a0*/  LOP3.LUT R10, R10, 0x7f800000, RZ, 0xfc, !PT ;  /* 0x7f8000000a0a7812 */ /* 0x000fe200078efcff */
[----:B------:R-:W-:Y:S06]  /*24b0*/  BRA `(.L_x_824) ;  /* 0x0000000000147947 */ /* 0x000fec0003800000 */
.L_x_818:
[----:B------:R-:W-:Y:S01]  /*24c0*/  LOP3.LUT R10, R15, 0x80000000, R10, 0x48, !PT ;  /* 0x800000000f0a7812 */ /* 0x000fe200078e480a */
[----:B------:R-:W-:Y:S06]  /*24d0*/  BRA `(.L_x_824) ;  /* 0x00000000000c7947 */ /* 0x000fec0003800000 */
.L_x_817:
[----:B------:R-:W0:Y:S01]  /*24e0*/  MUFU.RSQ R10, -QNAN ;  /* 0xffc00000000a7908 */ /* 0x000e220000001400 */
[----:B------:R-:W-:Y:S05]  /*24f0*/  BRA `(.L_x_824) ;  /* 0x0000000000047947 */ /* 0x000fea0003800000 */
.L_x_816:
[----:B------:R-:W-:-:S07]  /*2500*/  FADD.FTZ R10, R10, R21 ;  /* 0x000000150a0a7221 */ /* 0x000fce0000010000 */
.L_x_824:
[----:B------:R-:W-:Y:S05]  /*2510*/  BSYNC.RECONVERGENT B1 ;  /* 0x0000000000017941 */ /* 0x000fea0003800200 */
.L_x_814:
[----:B------:R-:W-:-:S04]  /*2520*/  HFMA2 R13, -RZ, RZ, 0, 0 ;  /* 0x00000000ff0d7431 */ /* 0x000fc800000001ff */
[----:B0-----:R-:W-:Y:S05]  /*2530*/  RET.REL.NODEC R12 `(_Z16layer_norm_floatILi32ELi19EEvPfS0_S0_S0_ii) ;  /* 0xffffffd80cb07950 */ /* 0x001fea0003c3ffff */
.L_x_825:
        /* <DEDUP_REMOVED lines=12> */
.L_x_1842:


//--------------------- .text._Z16layer_norm_floatILi32ELi18EEvPfS0_S0_S0_ii --------------------------
	.section	.text._Z16layer_norm_floatILi32ELi18EEvPfS0_S0_S0_ii,"ax",@progbits
	.align	128
        .global         _Z16layer_norm_floatILi32ELi18EEvPfS0_S0_S0_ii
        .type           _Z16layer_norm_floatILi32ELi18EEvPfS0_S0_S0_ii,@function
        .size           _Z16layer_norm_floatILi32ELi18EEvPfS0_S0_S0_ii,(.L_x_1843 - _Z16layer_norm_floatILi32ELi18EEvPfS0_S0_S0_ii)
        .other          _Z16layer_norm_floatILi32ELi18EEvPfS0_S0_S0_ii,@"STO_CUDA_ENTRY STV_DEFAULT"
_Z16layer_norm_floatILi32ELi18EEvPfS0_S0_S0_ii:
.text._Z16layer_norm_floatILi32ELi18EEvPfS0_S0_S0_ii:
        /* <DEDUP_REMOVED lines=22> */
.L_x_858:
        /* <DEDUP_REMOVED lines=25> */
.L_x_831:
        /* <DEDUP_REMOVED lines=20> */
.L_x_830:
[----:B------:R-:W-:-:S07]  /*0430*/  MOV R12, R5 ;  /* 0x00000005000c7202 */ /* 0x000fce0000000f00 */
.L_x_829:
[----:B------:R-:W-:Y:S05]  /*0440*/  BSYNC.RECONVERGENT B1 ;  /* 0x0000000000017941 */ /* 0x000fea0003800200 */
.L_x_828:
        /* <DEDUP_REMOVED lines=26> */
.L_x_827:
[----:B------:R-:W-:Y:S05]  /*05f0*/  BSYNC.RECONVERGENT B0 ;  /* 0x0000000000007941 */ /* 0x000fea0003800200 */
.L_x_826:
        /* <DEDUP_REMOVED lines=11> */
.L_x_865:
        /* <DEDUP_REMOVED lines=11> */
[----:B0-----:R-:W-:Y:S05]  /*0760*/  CALL.REL.NOINC `($__internal_14_$__cuda_sm3x_div_rn_noftz_f32_slowpath) ;  /* 0x0000001400e07944 */ /* 0x001fea0003c00000 */
[----:B------:R-:W-:-:S07]  /*0770*/  IMAD.MOV.U32 R9, RZ, RZ, R10 ;  /* 0x000000ffff097224 */ /* 0x000fce00078e000a */
.L_x_834:
[----:B------:R-:W-:Y:S05]  /*0780*/  BSYNC.RECONVERGENT B0 ;  /* 0x0000000000007941 */ /* 0x000fea0003800200 */
.L_x_833:
        /* <DEDUP_REMOVED lines=14> */
.L_x_839:
        /* <DEDUP_REMOVED lines=44> */
.L_x_838:
[----:B------:R-:W-:Y:S05]  /*0b30*/  BSYNC.RECONVERGENT B1 ;  /* 0x0000000000017941 */ /* 0x000fea0003800200 */
.L_x_837:
        /* <DEDUP_REMOVED lines=28> */
.L_x_841:
[----:B------:R-:W-:Y:S05]  /*0d00*/  BSYNC.RECONVERGENT B1 ;  /* 0x0000000000017941 */ /* 0x000fea0003800200 */
.L_x_840:
        /* <DEDUP_REMOVED lines=18> */
.L_x_843:
[----:B------:R-:W-:Y:S05]  /*0e30*/  BSYNC.RECONVERGENT B1 ;  /* 0x0000000000017941 */ /* 0x000fea0003800200 */
.L_x_842:
        /* <DEDUP_REMOVED lines=14> */
.L_x_836:
[----:B------:R-:W-:Y:S05]  /*0f20*/  BSYNC.RECONVERGENT B0 ;  /* 0x0000000000007941 */ /* 0x000fea0003800200 */
.L_x_835:
        /* <DEDUP_REMOVED lines=11> */
.L_x_872:
        /* <DEDUP_REMOVED lines=12> */
[----:B------:R-:W-:Y:S05]  /*10a0*/  CALL.REL.NOINC `($__internal_14_$__cuda_sm3x_div_rn_noftz_f32_slowpath) ;  /* 0x0000000c00907944 */ /* 0x000fea0003c00000 */
.L_x_846:
[----:B------:R-:W-:Y:S05]  /*10b0*/  BSYNC.RECONVERGENT B0 ;  /* 0x0000000000007941 */ /* 0x000fea0003800200 */
.L_x_845:
        /* <DEDUP_REMOVED lines=15> */
.L_x_851:
        /* <DEDUP_REMOVED lines=39> */
.L_x_850:
[----:B------:R-:W-:Y:S05]  /*1420*/  BSYNC.RECONVERGENT B1 ;  /* 0x0000000000017941 */ /* 0x000fea0003800200 */
.L_x_849:
        /* <DEDUP_REMOVED lines=37> */
.L_x_848:
[----:B------:R-:W-:Y:S05]  /*1680*/  BSYNC.RECONVERGENT B0 ;  /* 0x0000000000007941 */ /* 0x000fea0003800200 */
.L_x_847:
        /* <DEDUP_REMOVED lines=12> */
.L_x_857:
        /* <DEDUP_REMOVED lines=17> */
.L_x_856:
[----:B------:R-:W-:-:S07]  /*1860*/  IMAD.MOV.U32 R6, RZ, RZ, R5 ;  /* 0x000000ffff067224 */ /* 0x000fce00078e0005 */
.L_x_855:
[----:B------:R-:W-:Y:S05]  /*1870*/  BSYNC.RECONVERGENT B1 ;  /* 0x0000000000017941 */ /* 0x000fea0003800200 */
.L_x_854:
        /* <DEDUP_REMOVED lines=19> */
.L_x_853:
[----:B------:R-:W-:Y:S05]  /*19b0*/  BSYNC.RECONVERGENT B0 ;  /* 0x0000000000007941 */ /* 0x000fea0003800200 */
.L_x_852:
[----:B------:R-:W-:Y:S05]  /*19c0*/  @!P2 BRA `(.L_x_858) ;  /* 0xffffffe400e4a947 */ /* 0x000fea000383ffff */
[----:B------:R-:W-:Y:S05]  /*19d0*/  EXIT ;  /* 0x000000000000794d */ /* 0x000fea0003800000 */
.L_x_832:
        /* <DEDUP_REMOVED lines=8> */
.L_x_860:
[----:B------:R-:W-:Y:S05]  /*1a60*/  BSYNC B0 ;  /* 0x0000000000007941 */ /* 0x000fea0003800000 */
.L_x_859:
        /* <DEDUP_REMOVED lines=9> */
.L_x_861:
[----:B------:R-:W-:Y:S02]  /*1b00*/  HFMA2 R18, -RZ, RZ, 0, 2.384185791015625e-07 ;  /* 0x00000004ff127431 */ /* 0x000fe400000001ff */
[----:B------:R-:W-:-:S04]  /*1b10*/  IMAD.MOV.U32 R11, RZ, RZ, R14 ;  /* 0x000000ffff0b7224 */ /* 0x000fc800078e000e */
[----:B------:R-:W-:-:S05]  /*1b20*/  FADD R11, R10, R11 ;  /* 0x0000000b0a0b7221 */ /* 0x000fca0000000000 */
[----:B------:R-:W-:-:S07]  /*1b30*/  MOV R17, R11 ;  /* 0x0000000b00117202 */ /* 0x000fce0000000f00 */
[----:B------:R-:W-:Y:S05]  /*1b40*/  WARPSYNC.COLLECTIVE R16, `(.L_x_862) ;  /* 0x0000000010087348 */ /* 0x000fea0003c00000 */
[----:B------:R0:W1:Y:S02]  /*1b50*/  SHFL.BFLY P0, R14, R17, R18, R19 ;  /* 0x0c000012110e7389 */ /* 0x0000640000000013 */
[----:B01----:R-:W-:Y:S05]  /*1b60*/  ENDCOLLECTIVE ;  /* 0x000000000000791b */ /* 0x003fea0003800000 */
.L_x_862:
[----:B------:R-:W-:Y:S02]  /*1b70*/  HFMA2 R18, -RZ, RZ, 0, 1.1920928955078125e-07 ;  /* 0x00000002ff127431 */ /* 0x000fe400000001ff */
[----:B------:R-:W-:-:S04]  /*1b80*/  IMAD.MOV.U32 R12, RZ, RZ, R14 ;  /* 0x000000ffff0c7224 */ /* 0x000fc800078e000e */
[----:B------:R-:W-:-:S05]  /*1b90*/  FADD R12, R11, R12 ;  /* 0x0000000c0b0c7221 */ /* 0x000fca0000000000 */
[----:B------:R-:W-:-:S07]  /*1ba0*/  MOV R17, R12 ;  /* 0x0000000c00117202 */ /* 0x000fce0000000f00 */
[----:B------:R-:W-:Y:S05]  /*1bb0*/  WARPSYNC.COLLECTIVE R16, `(.L_x_863) ;  /* 0x0000000010087348 */ /* 0x000fea0003c00000 */
[----:B------:R0:W1:Y:S02]  /*1bc0*/  SHFL.BFLY P0, R14, R17, R18, R19 ;  /* 0x0c000012110e7389 */ /* 0x0000640000000013 */
[----:B01----:R-:W-:Y:S05]  /*1bd0*/  ENDCOLLECTIVE ;  /* 0x000000000000791b */ /* 0x003fea0003800000 */
.L_x_863:
[----:B------:R-:W-:Y:S02]  /*1be0*/  HFMA2 R18, -RZ, RZ, 0, 5.9604644775390625e-08 ;  /* 0x00000001ff127431 */ /* 0x000fe400000001ff */
[----:B------:R-:W-:-:S04]  /*1bf0*/  IMAD.MOV.U32 R13, RZ, RZ, R14 ;  /* 0x000000ffff0d7224 */ /* 0x000fc800078e000e */
[----:B------:R-:W-:-:S05]  /*1c00*/  FADD R13, R12, R13 ;  /* 0x0000000d0c0d7221 */ /* 0x000fca0000000000 */
[----:B------:R-:W-:-:S07]  /*1c10*/  MOV R17, R13 ;  /* 0x0000000d00117202 */ /* 0x000fce0000000f00 */
[----:B------:R-:W-:Y:S05]  /*1c20*/  WARPSYNC.COLLECTIVE R16, `(.L_x_864) ;  /* 0x0000000010087348 */ /* 0x000fea0003c00000 */
[----:B------:R0:W1:Y:S02]  /*1c30*/  SHFL.BFLY P0, R14, R17, R18, R19 ;  /* 0x0c000012110e7389 */ /* 0x0000640000000013 */
[----:B01----:R-:W-:Y:S05]  /*1c40*/  ENDCOLLECTIVE ;  /* 0x000000000000791b */ /* 0x003fea0003800000 */
.L_x_864:
[----:B------:R-:W-:Y:S05]  /*1c50*/  BRA `(.L_x_865) ;  /* 0xffffffe800947947 */ /* 0x000fea000383ffff */
.L_x_844:
        /* <DEDUP_REMOVED lines=8> */
.L_x_867:
[----:B------:R-:W-:Y:S05]  /*1ce0*/  BSYNC B0 ;  /* 0x0000000000007941 */ /* 0x000fea0003800000 */
.L_x_866:
        /* <DEDUP_REMOVED lines=9> */
.L_x_868:
[----:B------:R-:W-:Y:S02]  /*1d80*/  HFMA2 R18, -RZ, RZ, 0, 2.384185791015625e-07 ;  /* 0x00000004ff127431 */ /* 0x000fe400000001ff */
[----:B------:R-:W-:-:S04]  /*1d90*/  IMAD.MOV.U32 R10, RZ, RZ, R14 ;  /* 0x000000ffff0a7224 */ /* 0x000fc800078e000e */
[----:B------:R-:W-:-:S05]  /*1da0*/  FADD R10, R11, R10 ;  /* 0x0000000a0b0a7221 */ /* 0x000fca0000000000 */
[----:B------:R-:W-:-:S07]  /*1db0*/  MOV R17, R10 ;  /* 0x0000000a00117202 */ /* 0x000fce0000000f00 */
[----:B------:R-:W-:Y:S05]  /*1dc0*/  WARPSYNC.COLLECTIVE R16, `(.L_x_869) ;  /* 0x0000000010087348 */ /* 0x000fea0003c00000 */
[----:B------:R0:W1:Y:S02]  /*1dd0*/  SHFL.BFLY P0, R14, R17, R18, R19 ;  /* 0x0c000012110e7389 */ /* 0x0000640000000013 */
[----:B01----:R-:W-:Y:S05]  /*1de0*/  ENDCOLLECTIVE ;  /* 0x000000000000791b */ /* 0x003fea0003800000 */
.L_x_869:
[----:B------:R-:W-:Y:S02]  /*1df0*/  HFMA2 R18, -RZ, RZ, 0, 1.1920928955078125e-07 ;  /* 0x00000002ff127431 */ /* 0x000fe400000001ff */
[----:B------:R-:W-:-:S04]  /*1e00*/  IMAD.MOV.U32 R13, RZ, RZ, R14 ;  /* 0x000000ffff0d7224 */ /* 0x000fc800078e000e */
[----:B------:R-:W-:-:S05]  /*1e10*/  FADD R13, R10, R13 ;  /* 0x0000000d0a0d7221 */ /* 0x000fca0000000000 */
[----:B------:R-:W-:-:S07]  /*1e20*/  MOV R17, R13 ;  /* 0x0000000d00117202 */ /* 0x000fce0000000f00 */
[----:B------:R-:W-:Y:S05]  /*1e30*/  WARPSYNC.COLLECTIVE R16, `(.L_x_870) ;  /* 0x0000000010087348 */ /* 0x000fea0003c00000 */
[----:B------:R0:W1:Y:S02]  /*1e40*/  SHFL.BFLY P0, R14, R17, R18, R19 ;  /* 0x0c000012110e7389 */ /* 0x0000640000000013 */
[----:B01----:R-:W-:Y:S05]  /*1e50*/  ENDCOLLECTIVE ;  /* 0x000000000000791b */ /* 0x003fea0003800000 */
.L_x_870:
[----:B------:R-:W-:Y:S01]  /*1e60*/  HFMA2 R18, -RZ, RZ, 0, 5.9604644775390625e-08 ;  /* 0x00000001ff127431 */ /* 0x000fe200000001ff */
[----:B------:R-:W-:-:S05]  /*1e70*/  MOV R12, R14 ;  /* 0x0000000e000c7202 */ /* 0x000fca0000000f00 */
[----:B------:R-:W-:-:S04]  /*1e80*/  FADD R12, R13, R12 ;  /* 0x0000000c0d0c7221 */ /* 0x000fc80000000000 */
[----:B------:R-:W-:-:S07]  /*1e90*/  IMAD.MOV.U32 R17, RZ, RZ, R12 ;  /* 0x000000ffff117224 */ /* 0x000fce00078e000c */
[----:B------:R-:W-:Y:S05]  /*1ea0*/  WARPSYNC.COLLECTIVE R16, `(.L_x_871) ;  /* 0x0000000010087348 */ /* 0x000fea0003c00000 */
[----:B------:R0:W1:Y:S02]  /*1eb0*/  SHFL.BFLY P0, R14, R17, R18, R19 ;  /* 0x0c000012110e7389 */ /* 0x0000640000000013 */
[----:B01----:R-:W-:Y:S05]  /*1ec0*/  ENDCOLLECTIVE ;  /* 0x000000000000791b */ /* 0x003fea0003800000 */
.L_x_871:
[----:B------:R-:W-:Y:S01]  /*1ed0*/  MOV R15, R14 ;  /* 0x0000000e000f7202 */ /* 0x000fe20000000f00 */
[----:B------:R-:W-:Y:S06]  /*1ee0*/  BRA `(.L_x_872) ;  /* 0xfffffff0003c7947 */ /* 0x000fec000383ffff */
        .weak           $__internal_14_$__cuda_sm3x_div_rn_noftz_f32_slowpath
        .type           $__internal_14_$__cuda_sm3x_div_rn_noftz_f32_slowpath,@function
        .size           $__internal_14_$__cuda_sm3x_div_rn_noftz_f32_slowpath,(.L_x_1843 - $__internal_14_$__cuda_sm3x_div_rn_noftz_f32_slowpath)
$__internal_14_$__cuda_sm3x_div_rn_noftz_f32_slowpath:
        /* <DEDUP_REMOVED lines=35> */
.L_x_874:
        /* <DEDUP_REMOVED lines=51> */
.L_x_881:
[----:B------:R-:W-:-:S04]  /*2450*/  LOP3.LUT R10, R10, 0x80000000, RZ, 0xc0, !PT ;  /* 0x800000000a0a7812 */ /* 0x000fc800078ec0ff */
[----:B------:R-:W-:Y:S01]  /*2460*/  LOP3.LUT R10, R10, 0x7f800000, RZ, 0xfc, !PT ;  /* 0x7f8000000a0a7812 */ /* 0x000fe200078efcff */
[----:B------:R-:W-:Y:S06]  /*2470*/  BRA `(.L_x_882) ;  /* 0x0000000000047947 */ /* 0x000fec0003800000 */
.L_x_880:
[----:B------:R-:W-:-:S07]  /*2480*/  LEA R10, R16, R10, 0x17 ;  /* 0x0000000a100a7211 */ /* 0x000fce00078eb8ff */
.L_x_882:
[----:B------:R-:W-:Y:S05]  /*2490*/  BSYNC.RECONVERGENT B2 ;  /* 0x0000000000027941 */ /* 0x000fea0003800200 */
.L_x_879:
[----:B------:R-:W-:Y:S05]  /*24a0*/  BRA `(.L_x_883) ;  /* 0x0000000000207947 */ /* 0x000fea0003800000 */
.L_x_878:
[----:B------:R-:W-:-:S04]  /*24b0*/  LOP3.LUT R10, R15, 0x80000000, R10, 0x48, !PT ;  /* 0x800000000f0a7812 */ /* 0x000fc800078e480a */
[----:B------:R-:W-:Y:S01]  /*24c0*/  LOP3.LUT R10, R10, 0x7f800000, RZ, 0xfc, !PT ;  /* 0x7f8000000a0a7812 */ /* 0x000fe200078efcff */
[----:B------:R-:W-:Y:S06]  /*24d0*/  BRA `(.L_x_883) ;  /* 0x0000000000147947 */ /* 0x000fec0003800000 */
.L_x_877:
[----:B------:R-:W-:Y:S01]  /*24e0*/  LOP3.LUT R10, R15, 0x80000000, R10, 0x48, !PT ;  /* 0x800000000f0a7812 */ /* 0x000fe200078e480a */
[----:B------:R-:W-:Y:S06]  /*24f0*/  BRA `(.L_x_883) ;  /* 0x00000000000c7947 */ /* 0x000fec0003800000 */
.L_x_876:
[----:B------:R-:W0:Y:S01]  /*2500*/  MUFU.RSQ R10, -QNAN ;  /* 0xffc00000000a7908 */ /* 0x000e220000001400 */
[----:B------:R-:W-:Y:S05]  /*2510*/  BRA `(.L_x_883) ;  /* 0x0000000000047947 */ /* 0x000fea0003800000 */
.L_x_875:
[----:B------:R-:W-:-:S07]  /*2520*/  FADD.FTZ R10, R10, R4 ;  /* 0x000000040a0a7221 */ /* 0x000fce0000010000 */
.L_x_883:
[----:B------:R-:W-:Y:S05]  /*2530*/  BSYNC.RECONVERGENT B1 ;  /* 0x0000000000017941 */ /* 0x000fea0003800200 */
.L_x_873:
[----:B------:R-:W-:-:S04]  /*2540*/  HFMA2 R13, -RZ, RZ, 0, 0 ;  /* 0x00000000ff0d7431 */ /* 0x000fc800000001ff */
[----:B0-----:R-:W-:Y:S05]  /*2550*/  RET.REL.NODEC R12 `(_Z16layer_norm_floatILi32ELi18EEvPfS0_S0_S0_ii) ;  /* 0xffffffd80ca87950 */ /* 0x001fea0003c3ffff */
.L_x_884:
        /* <DEDUP_REMOVED lines=10> */
.L_x_1843:


//--------------------- .text._Z16layer_norm_floatILi32ELi17EEvPfS0_S0_S0_ii --------------------------
	.section	.text._Z16layer_norm_floatILi32ELi17EEvPfS0_S0_S0_ii,"ax",@progbits
	.align	128
        .global         _Z16layer_norm_floatILi32ELi17EEvPfS0_S0_S0_ii
        .type           _Z16layer_norm_floatILi32ELi17EEvPfS0_S0_S0_ii,@function
        .size           _Z16layer_norm_floatILi32ELi17EEvPfS0_S0_S0_ii,(.L_x_1844 - _Z16layer_norm_floatILi32ELi17EEvPfS0_S0_S0_ii)
        .other          _Z16layer_norm_floatILi32ELi17EEvPfS0_S0_S0_ii,@"STO_CUDA_ENTRY STV_DEFAULT"
_Z16layer_norm_floatILi32ELi17EEvPfS0_S0_S0_ii:
.text._Z16layer_norm_floatILi32ELi17EEvPfS0_S0_S0_ii:
        /* <DEDUP_REMOVED lines=23> */
.L_x_917:
        /* <DEDUP_REMOVED lines=25> */
.L_x_890:
        /* <DEDUP_REMOVED lines=20> */
.L_x_889:
[----:B------:R-:W-:-:S07]  /*0440*/  MOV R12, R5 ;  /* 0x00000005000c7202 */ /* 0x000fce0000000f00 */
.L_x_888:
[----:B------:R-:W-:Y:S05]  /*0450*/  BSYNC.RECONVERGENT B1 ;  /* 0x0000000000017941 */ /* 0x000fea0003800200 */
.L_x_887:
        /* <DEDUP_REMOVED lines=24> */
.L_x_886:
[----:B------:R-:W-:Y:S05]  /*05e0*/  BSYNC.RECONVERGENT B0 ;  /* 0x0000000000007941 */ /* 0x000fea0003800200 */
.L_x_885:
        /* <DEDUP_REMOVED lines=11> */
.L_x_924:
        /* <DEDUP_REMOVED lines=11> */
[----:B0-----:R-:W-:Y:S05]  /*0750*/  CALL.REL.NOINC `($__internal_15_$__cuda_sm3x_div_rn_noftz_f32_slowpath) ;  /* 0x0000001400dc7944 */ /* 0x001fea0003c00000 */
[----:B------:R-:W-:-:S07]  /*0760*/  IMAD.MOV.U32 R9, RZ, RZ, R10 ;  /* 0x000000ffff097224 */ /* 0x000fce00078e000a */
.L_x_893:
[----:B------:R-:W-:Y:S05]  /*0770*/  BSYNC.RECONVERGENT B0 ;  /* 0x0000000000007941 */ /* 0x000fea0003800200 */
.L_x_892:
        /* <DEDUP_REMOVED lines=14> */
.L_x_898:
        /* <DEDUP_REMOVED lines=44> */
.L_x_897:
[----:B------:R-:W-:Y:S05]  /*0b20*/  BSYNC.RECONVERGENT B1 ;  /* 0x0000000000017941 */ /* 0x000fea0003800200 */
.L_x_896:
        /* <DEDUP_REMOVED lines=28> */
.L_x_900:
[----:B------:R-:W-:Y:S05]  /*0cf0*/  BSYNC.RECONVERGENT B1 ;  /* 0x0000000000017941 */ /* 0x000fea0003800200 */
.L_x_899:
        /* <DEDUP_REMOVED lines=18> */
.L_x_902:
[----:B------:R-:W-:Y:S05]  /*0e20*/  BSYNC.RECONVERGENT B1 ;  /* 0x0000000000017941 */ /* 0x000fea0003800200 */
.L_x_901:
        /* <DEDUP_REMOVED lines=14> */
.L_x_895:
[----:B------:R-:W-:Y:S05]  /*0f10*/  BSYNC.RECONVERGENT B0 ;  /* 0x0000000000007941 */ /* 0x000fea0003800200 */
.L_x_894:
        /* <DEDUP_REMOVED lines=11> */
.L_x_931:
        /* <DEDUP_REMOVED lines=12> */
[----:B0-----:R-:W-:Y:S05]  /*1090*/  CALL.REL.NOINC `($__internal_15_$__cuda_sm3x_div_rn_noftz_f32_slowpath) ;  /* 0x0000000c008c7944 */ /* 0x001fea0003c00000 */
.L_x_905:
[----:B------:R-:W-:Y:S05]  /*10a0*/  BSYNC.RECONVERGENT B0 ;  /* 0x0000000000007941 */ /* 0x000fea0003800200 */
.L_x_904:
        /* <DEDUP_REMOVED lines=15> */
.L_x_910:
        /* <DEDUP_REMOVED lines=43> */
.L_x_909:
[----:B------:R-:W-:Y:S05]  /*1450*/  BSYNC.RECONVERGENT B1 ;  /* 0x0000000000017941 */ /* 0x000fea0003800200 */
.L_x_908:
        /* <DEDUP_REMOVED lines=37> */
.L_x_907:
[----:B------:R-:W-:Y:S05]  /*16b0*/  BSYNC.RECONVERGENT B0 ;  /* 0x0000000000007941 */ /* 0x000fea0003800200 */
.L_x_906:
        /* <DEDUP_REMOVED lines=12> */
.L_x_916:
        /* <DEDUP_REMOVED lines=17> */
.L_x_915:
[----:B------:R-:W-:-:S07]  /*1890*/  IMAD.MOV.U32 R6, RZ, RZ, R5 ;  /* 0x000000ffff067224 */ /* 0x000fce00078e0005 */
.L_x_914:
[----:B------:R-:W-:Y:S05]  /*18a0*/  BSYNC.RECONVERGENT B1 ;  /* 0x0000000000017941 */ /* 0x000fea0003800200 */
.L_x_913:
        /* <DEDUP_REMOVED lines=17> */
.L_x_912:
[----:B------:R-:W-:Y:S05]  /*19c0*/  BSYNC.RECONVERGENT B0 ;  /* 0x0000000000007941 */ /* 0x000fea0003800200 */
.L_x_911:
[----:B------:R-:W-:Y:S05]  /*19d0*/  @!P2 BRA `(.L_x_917) ;  /* 0xffffffe400e4a947 */ /* 0x000fea000383ffff */
[----:B------:R-:W-:Y:S05]  /*19e0*/  EXIT ;  /* 0x000000000000794d */ /* 0x000fea0003800000 */
.L_x_891:
        /* <DEDUP_REMOVED lines=8> */
.L_x_919:
[----:B------:R-:W-:Y:S05]  /*1a70*/  BSYNC B0 ;  /* 0x0000000000007941 */ /* 0x000fea0003800000 */
.L_x_918:
        /* <DEDUP_REMOVED lines=8> */
.L_x_920:
[----:B------:R-:W-:Y:S01]  /*1b00*/  HFMA2 R16, -RZ, RZ, 0, 2.384185791015625e-07 ;  /* 0x00000004ff107431 */ /* 0x000fe200000001ff */
[----:B------:R-:W-:-:S05]  /*1b10*/  MOV R11, R14 ;  /* 0x0000000e000b7202 */ /* 0x000fca0000000f00 */
[----:B------:R-:W-:-:S05]  /*1b20*/  FADD R11, R10, R11 ;  /* 0x0000000b0a0b7221 */ /* 0x000fca0000000000 */
[----:B------:R-:W-:-:S07]  /*1b30*/  MOV R10, R11 ;  /* 0x0000000b000a7202 */ /* 0x000fce0000000f00 */
[----:B------:R-:W-:Y:S05]  /*1b40*/  WARPSYNC.COLLECTIVE R15, `(.L_x_921) ;  /* 0x000000000f087348 */ /* 0x000fea0003c00000 */
[----:B------:R0:W1:Y:S02]  /*1b50*/  SHFL.BFLY P0, R14, R10, R16, R17 ;  /* 0x0c0000100a0e7389 */ /* 0x0000640000000011 */
[----:B01----:R-:W-:Y:S05]  /*1b60*/  ENDCOLLECTIVE ;  /* 0x000000000000791b */ /* 0x003fea0003800000 */
.L_x_921:
[----:B------:R-:W-:Y:S02]  /*1b70*/  HFMA2 R16, -RZ, RZ, 0, 1.1920928955078125e-07 ;  /* 0x00000002ff107431 */ /* 0x000fe400000001ff */
[----:B------:R-:W-:-:S04]  /*1b80*/  IMAD.MOV.U32 R12, RZ, RZ, R14 ;  /* 0x000000ffff0c7224 */ /* 0x000fc800078e000e */
[----:B------:R-:W-:-:S05]  /*1b90*/  FADD R12, R11, R12 ;  /* 0x0000000c0b0c7221 */ /* 0x000fca0000000000 */
[----:B------:R-:W-:-:S07]  /*1ba0*/  MOV R10, R12 ;  /* 0x0000000c000a7202 */ /* 0x000fce0000000f00 */
[----:B------:R-:W-:Y:S05]  /*1bb0*/  WARPSYNC.COLLECTIVE R15, `(.L_x_922) ;  /* 0x000000000f087348 */ /* 0x000fea0003c00000 */
[----:B------:R0:W1:Y:S02]  /*1bc0*/  SHFL.BFLY P0, R14, R10, R16, R17 ;  /* 0x0c0000100a0e7389 */ /* 0x0000640000000011 */
[----:B01----:R-:W-:Y:S05]  /*1bd0*/  ENDCOLLECTIVE ;  /* 0x000000000000791b */ /* 0x003fea0003800000 */
.L_x_922:
[----:B------:R-:W-:Y:S01]  /*1be0*/  HFMA2 R16, -RZ, RZ, 0, 5.9604644775390625e-08 ;  /* 0x00000001ff107431 */ /* 0x000fe200000001ff */
[----:B------:R-:W-:-:S05]  /*1bf0*/  MOV R13, R14 ;  /* 0x0000000e000d7202 */ /* 0x000fca0000000f00 */
[----:B------:R-:W-:-:S04]  /*1c00*/  FADD R13, R12, R13 ;  /* 0x0000000d0c0d7221 */ /* 0x000fc80000000000 */
[----:B------:R-:W-:-:S07]  /*1c10*/  IMAD.MOV.U32 R10, RZ, RZ, R13 ;  /* 0x000000ffff0a7224 */ /* 0x000fce00078e000d */
[----:B------:R-:W-:Y:S05]  /*1c20*/  WARPSYNC.COLLECTIVE R15, `(.L_x_923) ;  /* 0x000000000f087348 */ /* 0x000fea0003c00000 */
[----:B------:R0:W1:Y:S02]  /*1c30*/  SHFL.BFLY P0, R14, R10, R16, R17 ;  /* 0x0c0000100a0e7389 */ /* 0x0000640000000011 */
[----:B01----:R-:W-:Y:S05]  /*1c40*/  ENDCOLLECTIVE ;  /* 0x000000000000791b */ /* 0x003fea0003800000 */
.L_x_923:
[----:B------:R-:W-:Y:S05]  /*1c50*/  BRA `(.L_x_924) ;  /* 0xffffffe800907947 */ /* 0x000fea000383ffff */
.L_x_903:
        /* <DEDUP_REMOVED lines=8> */
.L_x_926:
[----:B------:R-:W-:Y:S05]  /*1ce0*/  BSYNC B0 ;  /* 0x0000000000007941 */ /* 0x000fea0003800000 */
.L_x_925:
        /* <DEDUP_REMOVED lines=8> */
.L_x_927:
[----:B------:R-:W-:Y:S01]  /*1d70*/  IMAD.MOV.U32 R16, RZ, RZ, 0x4 ;  /* 0x00000004ff107424 */ /* 0x000fe200078e00ff */
[----:B------:R-:W-:-:S05]  /*1d80*/  MOV R11, R14 ;  /* 0x0000000e000b7202 */ /* 0x000fca0000000f00 */
[----:B------:R-:W-:-:S05]  /*1d90*/  FADD R11, R10, R11 ;  /* 0x0000000b0a0b7221 */ /* 0x000fca0000000000 */
[----:B------:R-:W-:-:S07]  /*1da0*/  MOV R10, R11 ;  /* 0x0000000b000a7202 */ /* 0x000fce0000000f00 */
[----:B------:R-:W-:Y:S05]  /*1db0*/  WARPSYNC.COLLECTIVE R15, `(.L_x_928) ;  /* 0x000000000f087348 */ /* 0x000fea0003c00000 */
[----:B------:R0:W1:Y:S02]  /*1dc0*/  SHFL.BFLY P0, R14, R10, R16, R17 ;  /* 0x0c0000100a0e7389 */ /* 0x0000640000000011 */
[----:B01----:R-:W-:Y:S05]  /*1dd0*/  ENDCOLLECTIVE ;  /* 0x000000000000791b */ /* 0x003fea0003800000 */
.L_x_928:
[----:B------:R-:W-:Y:S01]  /*1de0*/  HFMA2 R16, -RZ, RZ, 0, 1.1920928955078125e-07 ;  /* 0x00000002ff107431 */ /* 0x000fe200000001ff */
[----:B------:R-:W-:-:S05]  /*1df0*/  MOV R12, R14 ;  /* 0x0000000e000c7202 */ /* 0x000fca0000000f00 */
[----:B------:R-:W-:-:S05]  /*1e00*/  FADD R12, R11, R12 ;  /* 0x0000000c0b0c7221 */ /* 0x000fca0000000000 */
[----:B------:R-:W-:-:S07]  /*1e10*/  MOV R10, R12 ;  /* 0x0000000c000a7202 */ /* 0x000fce0000000f00 */
[----:B------:R-:W-:Y:S05]  /*1e20*/  WARPSYNC.COLLECTIVE R15, `(.L_x_929) ;  /* 0x000000000f087348 */ /* 0x000fea0003c00000 */
[----:B------:R0:W1:Y:S02]  /*1e30*/  SHFL.BFLY P0, R14, R10, R16, R17 ;  /* 0x0c0000100a0e7389 */ /* 0x0000640000000011 */
[----:B01----:R-:W-:Y:S05]  /*1e40*/  ENDCOLLECTIVE ;  /* 0x000000000000791b */ /* 0x003fea0003800000 */
.L_x_929:
[----:B------:R-:W-:Y:S02]  /*1e50*/  HFMA2 R16, -RZ, RZ, 0, 5.9604644775390625e-08 ;  /* 0x00000001ff107431 */ /* 0x000fe400000001ff */
[----:B------:R-:W-:-:S04]  /*1e60*/  IMAD.MOV.U32 R13, RZ, RZ, R14 ;  /* 0x000000ffff0d7224 */ /* 0x000fc800078e000e */
[----:B------:R-:W-:-:S05]  /*1e70*/  FADD R13, R12, R13 ;  /* 0x0000000d0c0d7221 */ /* 0x000fca0000000000 */
[----:B------:R-:W-:-:S07]  /*1e80*/  MOV R10, R13 ;  /* 0x0000000d000a7202 */ /* 0x000fce0000000f00 */
[----:B------:R-:W-:Y:S05]  /*1e90*/  WARPSYNC.COLLECTIVE R15, `(.L_x_930) ;  /* 0x000000000f087348 */ /* 0x000fea0003c00000 */
[----:B------:R0:W1:Y:S02]  /*1ea0*/  SHFL.BFLY P0, R14, R10, R16, R17 ;  /* 0x0c0000100a0e7389 */ /* 0x0000640000000011 */
[----:B01----:R-:W-:Y:S05]  /*1eb0*/  ENDCOLLECTIVE ;  /* 0x000000000000791b */ /* 0x003fea0003800000 */
.L_x_930:
[----:B------:R-:W-:Y:S05]  /*1ec0*/  BRA `(.L_x_931) ;  /* 0xfffffff000407947 */ /* 0x000fea000383ffff */
        .weak           $__internal_15_$__cuda_sm3x_div_rn_noftz_f32_slowpath
        .type           $__internal_15_$__cuda_sm3x_div_rn_noftz_f32_slowpath,@function
        .size           $__internal_15_$__cuda_sm3x_div_rn_noftz_f32_slowpath,(.L_x_1844 - $__internal_15_$__cuda_sm3x_div_rn_noftz_f32_slowpath)
$__internal_15_$__cuda_sm3x_div_rn_noftz_f32_slowpath:
        /* <DEDUP_REMOVED lines=35> */
.L_x_933:
        /* <DEDUP_REMOVED lines=51> */
.L_x_940:
[----:B------:R-:W-:-:S04]  /*2430*/  LOP3.LUT R10, R10, 0x80000000, RZ, 0xc0, !PT ;  /* 0x800000000a0a7812 */ /* 0x000fc800078ec0ff */
[----:B------:R-:W-:Y:S01]  /*2440*/  LOP3.LUT R10, R10, 0x7f800000, RZ, 0xfc, !PT ;  /* 0x7f8000000a0a7812 */ /* 0x000fe200078efcff */
[----:B------:R-:W-:Y:S06]  /*2450*/  BRA `(.L_x_941) ;  /* 0x0000000000047947 */ /* 0x000fec0003800000 */
.L_x_939:
[----:B------:R-:W-:-:S07]  /*2460*/  LEA R10, R16, R10, 0x17 ;  /* 0x0000000a100a7211 */ /* 0x000fce00078eb8ff */
.L_x_941:
[----:B------:R-:W-:Y:S05]  /*2470*/  BSYNC.RECONVERGENT B2 ;  /* 0x0000000000027941 */ /* 0x000fea0003800200 */
.L_x_938:
[----:B------:R-:W-:Y:S05]  /*2480*/  BRA `(.L_x_942) ;  /* 0x0000000000207947 */ /* 0x000fea0003800000 */
.L_x_937:
[----:B------:R-:W-:-:S04]  /*2490*/  LOP3.LUT R10, R15, 0x80000000, R10, 0x48, !PT ;  /* 0x800000000f0a7812 */ /* 0x000fc800078e480a */
[----:B------:R-:W-:Y:S01]  /*24a0*/  LOP3.LUT R10, R10, 0x7f800000, RZ, 0xfc, !PT ;  /* 0x7f8000000a0a7812 */ /* 0x000fe200078efcff */
[----:B------:R-:W-:Y:S06]  /*24b0*/  BRA `(.L_x_942) ;  /* 0x0000000000147947 */ /* 0x000fec0003800000 */
.L_x_936:
[----:B------:R-:W-:Y:S01]  /*24c0*/  LOP3.LUT R10, R15, 0x80000000, R10, 0x48, !PT ;  /* 0x800000000f0a7812 */ /* 0x000fe200078e480a */
[----:B------:R-:W-:Y:S06]  /*24d0*/  BRA `(.L_x_942) ;  /* 0x00000000000c7947 */ /* 0x000fec0003800000 */
.L_x_935:
[----:B------:R-:W0:Y:S01]  /*24e0*/  MUFU.RSQ R10, -QNAN ;  /* 0xffc00000000a7908 */ /* 0x000e220000001400 */
[----:B------:R-:W-:Y:S05]  /*24f0*/  BRA `(.L_x_942) ;  /* 0x0000000000047947 */ /* 0x000fea0003800000 */
.L_x_934:
[----:B------:R-:W-:-:S07]  /*2500*/  FADD.FTZ R10, R10, R21 ;  /* 0x000000150a0a7221 */ /* 0x000fce0000010000 */
.L_x_942:
[----:B------:R-:W-:Y:S05]  /*2510*/  BSYNC.RECONVERGENT B1 ;  /* 0x0000000000017941 */ /* 0x000fea0003800200 */
.L_x_932:
[----:B------:R-:W-:-:S04]  /*2520*/  HFMA2 R13, -RZ, RZ, 0, 0 ;  /* 0x00000000ff0d7431 */ /* 0x000fc800000001ff */
[----:B0-----:R-:W-:Y:S05]  /*2530*/  RET.REL.NODEC R12 `(_Z16layer_norm_floatILi32ELi17EEvPfS0_S0_S0_ii) ;  /* 0xffffffd80cb07950 */ /* 0x001fea0003c3ffff */
.L_x_943:
        /* <DEDUP_REMOVED lines=12> */
.L_x_1844:


//--------------------- .text._Z16layer_norm_floatILi32ELi16EEvPfS0_S0_S0_ii --------------------------
	.section	.text._Z16layer_norm_floatILi32ELi16EEvPfS0_S0_S0_ii,"ax",@progbits
	.align	128
        .global         _Z16layer_norm_floatILi32ELi16EEvPfS0_S0_S0_ii
        .type           _Z16layer_norm_floatILi32ELi16EEvPfS0_S0_S0_ii,@function
        .size           _Z16layer_norm_floatILi32ELi16EEvPfS0_S0_S0_ii,(.L_x_1845 - _Z16layer_norm_floatILi32ELi16EEvPfS0_S0_S0_ii)
        .other          _Z16layer_norm_floatILi32ELi16EEvPfS0_S0_S0_ii,@"STO_CUDA_ENTRY STV_DEFAULT"
_Z16layer_norm_floatILi32ELi16EEvPfS0_S0_S0_ii:
.text._Z16layer_norm_floatILi32ELi16EEvPfS0_S0_S0_ii:
        /* <DEDUP_REMOVED lines=19> */
.L_x_976:
        /* <DEDUP_REMOVED lines=28> */
.L_x_949:
        /* <DEDUP_REMOVED lines=19> */
.L_x_948:
[----:B------:R-:W-:-:S07]  /*0420*/  IMAD.MOV.U32 R6, RZ, RZ, R3 ;  /* 0x000000ffff067224 */ /* 0x000fce00078e0003 */
.L_x_947:
[----:B------:R-:W-:Y:S05]  /*0430*/  BSYNC.RECONVERGENT B1 ;  /* 0x0000000000017941 */ /* 0x000fea0003800200 */
.L_x_946:
        /* <DEDUP_REMOVED lines=26> */
.L_x_945:
[----:B------:R-:W-:Y:S05]  /*05e0*/  BSYNC.RECONVERGENT B0 ;  /* 0x0000000000007941 */ /* 0x000fea0003800200 */
.L_x_944:
        /* <DEDUP_REMOVED lines=11> */
.L_x_983:
        /* <DEDUP_REMOVED lines=11> */
[----:B0-----:R-:W-:Y:S05]  /*0750*/  CALL.REL.NOINC `($__internal_16_$__cuda_sm3x_div_rn_noftz_f32_slowpath) ;  /* 0x0000001400b07944 */ /* 0x001fea0003c00000 */
[----:B------:R-:W-:-:S07]  /*0760*/  MOV R24, R4 ;  /* 0x0000000400187202 */ /* 0x000fce0000000f00 */
.L_x_952:
[----:B------:R-:W-:Y:S05]  /*0770*/  BSYNC.RECONVERGENT B0 ;  /* 0x0000000000007941 */ /* 0x000fea0003800200 */
.L_x_951:
        /* <DEDUP_REMOVED lines=14> */
.L_x_957:
        /* <DEDUP_REMOVED lines=40> */
.L_x_956:
[----:B------:R-:W-:Y:S05]  /*0ae0*/  BSYNC.RECONVERGENT B1 ;  /* 0x0000000000017941 */ /* 0x000fea0003800200 */
.L_x_955:
        /* <DEDUP_REMOVED lines=26> */
.L_x_959:
[----:B------:R-:W-:Y:S05]  /*0c90*/  BSYNC.RECONVERGENT B1 ;  /* 0x0000000000017941 */ /* 0x000fea0003800200 */
.L_x_958:
        /* <DEDUP_REMOVED lines=17> */
.L_x_961:
[----:B------:R-:W-:Y:S05]  /*0db0*/  BSYNC.RECONVERGENT B1 ;  /* 0x0000000000017941 */ /* 0x000fea0003800200 */
.L_x_960:
        /* <DEDUP_REMOVED lines=13> */
.L_x_954:
[----:B------:R-:W-:Y:S05]  /*0e90*/  BSYNC.RECONVERGENT B0 ;  /* 0x0000000000007941 */ /* 0x000fea0003800200 */
.L_x_953:
        /* <DEDUP_REMOVED lines=11> */
.L_x_990:
        /* <DEDUP_REMOVED lines=12> */
[----:B------:R-:W-:Y:S05]  /*1010*/  CALL.REL.NOINC `($__internal_16_$__cuda_sm3x_div_rn_noftz_f32_slowpath) ;  /* 0x0000000c00807944 */ /* 0x000fea0003c00000 */
.L_x_964:
[----:B------:R-:W-:Y:S05]  /*1020*/  BSYNC.RECONVERGENT B0 ;  /* 0x0000000000007941 */ /* 0x000fea0003800200 */
.L_x_963:
        /* <DEDUP_REMOVED lines=15> */
.L_x_969:
        /* <DEDUP_REMOVED lines=37> */
.L_x_968:
[----:B------:R-:W-:Y:S05]  /*1370*/  BSYNC.RECONVERGENT B1 ;  /* 0x0000000000017941 */ /* 0x000fea0003800200 */
.L_x_967:
        /* <DEDUP_REMOVED lines=37> */
.L_x_966:
[----:B------:R-:W-:Y:S05]  /*15d0*/  BSYNC.RECONVERGENT B0 ;  /* 0x0000000000007941 */ /* 0x000fea0003800200 */
.L_x_965:
        /* <DEDUP_REMOVED lines=12> */
.L_x_975:
        /* <DEDUP_REMOVED lines=16> */
.L_x_974:
[----:B0-----:R-:W-:-:S07]  /*17a0*/  MOV R4, R3 ;  /* 0x0000000300047202 */ /* 0x001fce0000000f00 */
.L_x_973:
[----:B------:R-:W-:Y:S05]  /*17b0*/  BSYNC.RECONVERGENT B1 ;  /* 0x0000000000017941 */ /* 0x000fea0003800200 */
.L_x_972:
        /* <DEDUP_REMOVED lines=18> */
.L_x_971:
[----:B------:R-:W-:Y:S05]  /*18e0*/  BSYNC.RECONVERGENT B0 ;  /* 0x0000000000007941 */ /* 0x000fea0003800200 */
.L_x_970:
[----:B------:R-:W-:Y:S05]  /*18f0*/  @!P2 BRA `(.L_x_976) ;  /* 0xffffffe8000ca947 */ /* 0x000fea000383ffff */
[----:B------:R-:W-:Y:S05]  /*1900*/  EXIT ;  /* 0x000000000000794d */ /* 0x000fea0003800000 */
.L_x_950:
        /* <DEDUP_REMOVED lines=8> */
.L_x_978:
[----:B------:R-:W-:Y:S05]  /*1990*/  BSYNC B0 ;  /* 0x0000000000007941 */ /* 0x000fea0003800000 */
.L_x_977:
        /* <DEDUP_REMOVED lines=9> */
.L_x_979:
[----:B------:R-:W-:Y:S01]  /*1a30*/  IMAD.MOV.U32 R13, RZ, RZ, 0x4 ;  /* 0x00000004ff0d7424 */ /* 0x000fe200078e00ff */
[----:B------:R-:W-:-:S05]  /*1a40*/  MOV R5, R8 ;  /* 0x0000000800057202 */ /* 0x000fca0000000f00 */
[----:B------:R-:W-:-:S05]  /*1a50*/  FADD R5, R4, R5 ;  /* 0x0000000504057221 */ /* 0x000fca0000000000 */
[----:B------:R-:W-:-:S07]  /*1a60*/  MOV R11, R5 ;  /* 0x00000005000b7202 */ /* 0x000fce0000000f00 */
[----:B------:R-:W-:Y:S05]  /*1a70*/  WARPSYNC.COLLECTIVE R10, `(.L_x_980) ;  /* 0x000000000a087348 */ /* 0x000fea0003c00000 */
[----:B------:R0:W1:Y:S02]  /*1a80*/  SHFL.BFLY P0, R8, R11, R13, R14 ;  /* 0x0c00000d0b087389 */ /* 0x000064000000000e */
[----:B01----:R-:W-:Y:S05]  /*1a90*/  ENDCOLLECTIVE ;  /* 0x000000000000791b */ /* 0x003fea0003800000 */
.L_x_980:
[----:B------:R-:W-:Y:S01]  /*1aa0*/  IMAD.MOV.U32 R13, RZ, RZ, 0x2 ;  /* 0x00000002ff0d7424 */ /* 0x000fe200078e00ff */
[----:B------:R-:W-:-:S05]  /*1ab0*/  MOV R6, R8 ;  /* 0x0000000800067202 */ /* 0x000fca0000000f00 */
[----:B------:R-:W-:-:S05]  /*1ac0*/  FADD R6, R5, R6 ;  /* 0x0000000605067221 */ /* 0x000fca0000000000 */
[----:B------:R-:W-:-:S07]  /*1ad0*/  MOV R11, R6 ;  /* 0x00000006000b7202 */ /* 0x000fce0000000f00 */
[----:B------:R-:W-:Y:S05]  /*1ae0*/  WARPSYNC.COLLECTIVE R10, `(.L_x_981) ;  /* 0x000000000a087348 */ /* 0x000fea0003c00000 */
[----:B------:R0:W1:Y:S02]  /*1af0*/  SHFL.BFLY P0, R8, R11, R13, R14 ;  /* 0x0c00000d0b087389 */ /* 0x000064000000000e */
[----:B01----:R-:W-:Y:S05]  /*1b00*/  ENDCOLLECTIVE ;  /* 0x000000000000791b */ /* 0x003fea0003800000 */
.L_x_981:
[----:B------:R-:W-:Y:S01]  /*1b10*/  IMAD.MOV.U32 R13, RZ, RZ, 0x1 ;  /* 0x00000001ff0d7424 */ /* 0x000fe200078e00ff */
[----:B------:R-:W-:-:S05]  /*1b20*/  MOV R7, R8 ;  /* 0x0000000800077202 */ /* 0x000fca0000000f00 */
[----:B------:R-:W-:-:S05]  /*1b30*/  FADD R7, R6, R7 ;  /* 0x0000000706077221 */ /* 0x000fca0000000000 */
[----:B------:R-:W-:-:S07]  /*1b40*/  MOV R11, R7 ;  /* 0x00000007000b7202 */ /* 0x000fce0000000f00 */
[----:B------:R-:W-:Y:S05]  /*1b50*/  WARPSYNC.COLLECTIVE R10, `(.L_x_982) ;  /* 0x000000000a087348 */ /* 0x000fea0003c00000 */
[----:B------:R0:W1:Y:S02]  /*1b60*/  SHFL.BFLY P0, R8, R11, R13, R14 ;  /* 0x0c00000d0b087389 */ /* 0x000064000000000e */
[----:B01----:R-:W-:Y:S05]  /*1b70*/  ENDCOLLECTIVE ;  /* 0x000000000000791b */ /* 0x003fea0003800000 */
.L_x_982:
[----:B------:R-:W-:Y:S05]  /*1b80*/  BRA `(.L_x_983) ;  /* 0xffffffe800c47947 */ /* 0x000fea000383ffff */
.L_x_962:
        /* <DEDUP_REMOVED lines=8> */
.L_x_985:
[----:B------:R-:W-:Y:S05]  /*1c10*/  BSYNC B0 ;  /* 0x0000000000007941 */ /* 0x000fea0003800000 */
.L_x_984:
        /* <DEDUP_REMOVED lines=9> */
.L_x_986:
[----:B------:R-:W-:Y:S01]  /*1cb0*/  IMAD.MOV.U32 R13, RZ, RZ, 0x4 ;  /* 0x00000004ff0d7424 */ /* 0x000fe200078e00ff */
[----:B------:R-:W-:-:S05]  /*1cc0*/  MOV R4, R8 ;  /* 0x0000000800047202 */ /* 0x000fca0000000f00 */
[----:B------:R-:W-:-:S05]  /*1cd0*/  FADD R4, R5, R4 ;  /* 0x0000000405047221 */ /* 0x000fca0000000000 */
[----:B------:R-:W-:-:S07]  /*1ce0*/  MOV R11, R4 ;  /* 0x00000004000b7202 */ /* 0x000fce0000000f00 */
[----:B------:R-:W-:Y:S05]  /*1cf0*/  WARPSYNC.COLLECTIVE R10, `(.L_x_987) ;  /* 0x000000000a087348 */ /* 0x000fea0003c00000 */
[----:B------:R0:W1:Y:S02]  /*1d00*/  SHFL.BFLY P0, R8, R11, R13, R14 ;  /* 0x0c00000d0b087389 */ /* 0x000064000000000e */
[----:B01----:R-:W-:Y:S05]  /*1d10*/  ENDCOLLECTIVE ;  /* 0x000000000000791b */ /* 0x003fea0003800000 */
.L_x_987:
[----:B------:R-:W-:Y:S01]  /*1d20*/  IMAD.MOV.U32 R13, RZ, RZ, 0x2 ;  /* 0x00000002ff0d7424 */ /* 0x000fe200078e00ff */
[----:B------:R-:W-:-:S05]  /*1d30*/  MOV R7, R8 ;  /* 0x0000000800077202 */ /* 0x000fca0000000f00 */
[----:B------:R-:W-:-:S05]  /*1d40*/  FADD R7, R4, R7 ;  /* 0x0000000704077221 */ /* 0x000fca0000000000 */
[----:B------:R-:W-:-:S07]  /*1d50*/  MOV R11, R7 ;  /* 0x00000007000b7202 */ /* 0x000fce0000000f00 */
[----:B------:R-:W-:Y:S05]  /*1d60*/  WARPSYNC.COLLECTIVE R10, `(.L_x_988) ;  /* 0x000000000a087348 */ /* 0x000fea0003c00000 */
[----:B------:R0:W1:Y:S02]  /*1d70*/  SHFL.BFLY P0, R8, R11, R13, R14 ;  /* 0x0c00000d0b087389 */ /* 0x000064000000000e */
[----:B01----:R-:W-:Y:S05]  /*1d80*/  ENDCOLLECTIVE ;  /* 0x000000000000791b */ /* 0x003fea0003800000 */
.L_x_988:
[----:B------:R-:W-:Y:S01]  /*1d90*/  IMAD.MOV.U32 R13, RZ, RZ, 0x1 ;  /* 0x00000001ff0d7424 */ /* 0x000fe200078e00ff */
[----:B------:R-:W-:-:S05]  /*1da0*/  MOV R6, R8 ;  /* 0x0000000800067202 */ /* 0x000fca0000000f00 */
[----:B------:R-:W-:-:S05]  /*1db0*/  FADD R6, R7, R6 ;  /* 0x0000000607067221 */ /* 0x000fca0000000000 */
[----:B------:R-:W-:-:S07]  /*1dc0*/  MOV R11, R6 ;  /* 0x00000006000b7202 */ /* 0x000fce0000000f00 */
[----:B------:R-:W-:Y:S05]  /*1dd0*/  WARPSYNC.COLLECTIVE R10, `(.L_x_989) ;  /* 0x000000000a087348 */ /* 0x000fea0003c00000 */
[----:B------:R0:W1:Y:S02]  /*1de0*/  SHFL.BFLY P0, R8, R11, R13, R14 ;  /* 0x0c00000d0b087389 */ /* 0x000064000000000e */
[----:B01----:R-:W-:Y:S05]  /*1df0*/  ENDCOLLECTIVE ;  /* 0x000000000000791b */ /* 0x003fea0003800000 */
.L_x_989:
[----:B------:R-:W-:Y:S01]  /*1e00*/  MOV R9, R8 ;  /* 0x0000000800097202 */ /* 0x000fe20000000f00 */
[----:B------:R-:W-:Y:S06]  /*1e10*/  BRA `(.L_x_990) ;  /* 0xfffffff0004c7947 */ /* 0x000fec000383ffff */
        .weak           $__internal_16_$__cuda_sm3x_div_rn_noftz_f32_slowpath
        .type           $__internal_16_$__cuda_sm3x_div_rn_noftz_f32_slowpath,@function
        .size           $__internal_16_$__cuda_sm3x_div_rn_noftz_f32_slowpath,(.L_x_1845 - $__internal_16_$__cuda_sm3x_div_rn_noftz_f32_slowpath)
$__internal_16_$__cuda_sm3x_div_rn_noftz_f32_slowpath:
        /* <DEDUP_REMOVED lines=35> */
.L_x_992:
        /* <DEDUP_REMOVED lines=51> */
.L_x_999:
[----:B------:R-:W-:-:S04]  /*2380*/  LOP3.LUT R4, R4, 0x80000000, RZ, 0xc0, !PT ;  /* 0x8000000004047812 */ /* 0x000fc800078ec0ff */
[----:B------:R-:W-:Y:S01]  /*2390*/  LOP3.LUT R4, R4, 0x7f800000, RZ, 0xfc, !PT ;  /* 0x7f80000004047812 */ /* 0x000fe200078efcff */
[----:B------:R-:W-:Y:S06]  /*23a0*/  BRA `(.L_x_1000) ;  /* 0x0000000000047947 */ /* 0x000fec0003800000 */
.L_x_998:
[----:B------:R-:W-:-:S07]  /*23b0*/  LEA R4, R10, R4, 0x17 ;  /* 0x000000040a047211 */ /* 0x000fce00078eb8ff */
.L_x_1000:
[----:B------:R-:W-:Y:S05]  /*23c0*/  BSYNC.RECONVERGENT B2 ;  /* 0x0000000000027941 */ /* 0x000fea0003800200 */
.L_x_997:
[----:B------:R-:W-:Y:S05]  /*23d0*/  BRA `(.L_x_1001) ;  /* 0x0000000000207947 */ /* 0x000fea0003800000 */
.L_x_996:
[----:B------:R-:W-:-:S04]  /*23e0*/  LOP3.LUT R4, R9, 0x80000000, R4, 0x48, !PT ;  /* 0x8000000009047812 */ /* 0x000fc800078e4804 */
[----:B------:R-:W-:Y:S01]  /*23f0*/  LOP3.LUT R4, R4, 0x7f800000, RZ, 0xfc, !PT ;  /* 0x7f80000004047812 */ /* 0x000fe200078efcff */
[----:B------:R-:W-:Y:S06]  /*2400*/  BRA `(.L_x_1001) ;  /* 0x0000000000147947 */ /* 0x000fec0003800000 */
.L_x_995:
[----:B------:R-:W-:Y:S01]  /*2410*/  LOP3.LUT R4, R9, 0x80000000, R4, 0x48, !PT ;  /* 0x8000000009047812 */ /* 0x000fe200078e4804 */
[----:B------:R-:W-:Y:S06]  /*2420*/  BRA `(.L_x_1001) ;  /* 0x00000000000c7947 */ /* 0x000fec0003800000 */
.L_x_994:
[----:B------:R-:W0:Y:S01]  /*2430*/  MUFU.RSQ R4, -QNAN ;  /* 0xffc0000000047908 */ /* 0x000e220000001400 */
[----:B------:R-:W-:Y:S05]  /*2440*/  BRA `(.L_x_1001) ;  /* 0x0000000000047947 */ /* 0x000fea0003800000 */
.L_x_993:
[----:B------:R-:W-:-:S07]  /*2450*/  FADD.FTZ R4, R4, R23 ;  /* 0x0000001704047221 */ /* 0x000fce0000010000 */
.L_x_1001:
[----:B------:R-:W-:Y:S05]  /*2460*/  BSYNC.RECONVERGENT B1 ;  /* 0x0000000000017941 */ /* 0x000fea0003800200 */
.L_x_991:
[----:B------:R-:W-:-:S04]  /*2470*/  HFMA2 R7, -RZ, RZ, 0, 0 ;  /* 0x00000000ff077431 */ /* 0x000fc800000001ff */
[----:B0-----:R-:W-:Y:S05]  /*2480*/  RET.REL.NODEC R6 `(_Z16layer_norm_floatILi32ELi16EEvPfS0_S0_S0_ii) ;  /* 0xffffffd806dc7950 */ /* 0x001fea0003c3ffff */
.L_x_1002:
        /* <DEDUP_REMOVED lines=15> */
.L_x_1845:


//--------------------- .text._Z16layer_norm_floatILi32ELi15EEvPfS0_S0_S0_ii --------------------------
	.section	.text._Z16layer_norm_floatILi32ELi15EEvPfS0_S0_S0_ii,"ax",@progbits
	.align	128
        .global         _Z16layer_norm_floatILi32ELi15EEvPfS0_S0_S0_ii
        .type           _Z16layer_norm_floatILi32ELi15EEvPfS0_S0_S0_ii,@function
        .size           _Z16layer_norm_floatILi32ELi15EEvPfS0_S0_S0_ii,(.L_x_1846 - _Z16layer_norm_floatILi32ELi15EEvPfS0_S0_S0_ii)
        .other          _Z16layer_norm_floatILi32ELi15EEvPfS0_S0_S0_ii,@"STO_CUDA_ENTRY STV_DEFAULT"
_Z16layer_norm_floatILi32ELi15EEvPfS0_S0_S0_ii:
.text._Z16layer_norm_floatILi32ELi15EEvPfS0_S0_S0_ii:
        /* <DEDUP_REMOVED lines=23> */
.L_x_1035:
        /* <DEDUP_REMOVED lines=25> */
.L_x_1008:
        /* <DEDUP_REMOVED lines=20> */
.L_x_1007:
[----:B------:R-:W-:-:S07]  /*0440*/  MOV R12, R5 ;  /* 0x00000005000c7202 */ /* 0x000fce0000000f00 */
.L_x_1006:
[----:B------:R-:W-:Y:S05]  /*0450*/  BSYNC.RECONVERGENT B1 ;  /* 0x0000000000017941 */ /* 0x000fea0003800200 */
.L_x_1005:
        /* <DEDUP_REMOVED lines=24> */
.L_x_1004:
[----:B------:R-:W-:Y:S05]  /*05e0*/  BSYNC.RECONVERGENT B0 ;  /* 0x0000000000007941 */ /* 0x000fea0003800200 */
.L_x_1003:
        /* <DEDUP_REMOVED lines=11> */
.L_x_1042:
        /* <DEDUP_REMOVED lines=11> */
[----:B0-----:R-:W-:Y:S05]  /*0750*/  CALL.REL.NOINC `($__internal_17_$__cuda_sm3x_div_rn_noftz_f32_slowpath) ;  /* 0x0000001400dc7944 */ /* 0x001fea0003c00000 */
[----:B------:R-:W-:-:S07]  /*0760*/  IMAD.MOV.U32 R9, RZ, RZ, R10 ;  /* 0x000000ffff097224 */ /* 0x000fce00078e000a */
.L_x_1011:
[----:B------:R-:W-:Y:S05]  /*0770*/  BSYNC.RECONVERGENT B0 ;  /* 0x0000000000007941 */ /* 0x000fea0003800200 */
.L_x_1010:
        /* <DEDUP_REMOVED lines=14> */
.L_x_1016:
        /* <DEDUP_REMOVED lines=44> */
.L_x_1015:
[----:B------:R-:W-:Y:S05]  /*0b20*/  BSYNC.RECONVERGENT B1 ;  /* 0x0000000000017941 */ /* 0x000fea0003800200 */
.L_x_1014:
        /* <DEDUP_REMOVED lines=28> */
.L_x_1018:
[----:B------:R-:W-:Y:S05]  /*0cf0*/  BSYNC.RECONVERGENT B1 ;  /* 0x0000000000017941 */ /* 0x000fea0003800200 */
.L_x_1017:
        /* <DEDUP_REMOVED lines=18> */
.L_x_1020:
[----:B------:R-:W-:Y:S05]  /*0e20*/  BSYNC.RECONVERGENT B1 ;  /* 0x0000000000017941 */ /* 0x000fea0003800200 */
.L_x_1019:
        /* <DEDUP_REMOVED lines=14> */
.L_x_1013:
[----:B------:R-:W-:Y:S05]  /*0f10*/  BSYNC.RECONVERGENT B0 ;  /* 0x0000000000007941 */ /* 0x000fea0003800200 */
.L_x_1012:
        /* <DEDUP_REMOVED lines=11> */
.L_x_1049:
        /* <DEDUP_REMOVED lines=12> */
[----:B0-----:R-:W-:Y:S05]  /*1090*/  CALL.REL.NOINC `($__internal_17_$__cuda_sm3x_div_rn_noftz_f32_slowpath) ;  /* 0x0000000c008c7944 */ /* 0x001fea0003c00000 */
.L_x_1023:
[----:B------:R-:W-:Y:S05]  /*10a0*/  BSYNC.RECONVERGENT B0 ;  /* 0x0000000000007941 */ /* 0x000fea0003800200 */
.L_x_1022:
        /* <DEDUP_REMOVED lines=15> */
.L_x_1028:
        /* <DEDUP_REMOVED lines=43> */
.L_x_1027:
[----:B------:R-:W-:Y:S05]  /*1450*/  BSYNC.RECONVERGENT B1 ;  /* 0x0000000000017941 */ /* 0x000fea0003800200 */
.L_x_1026:
        /* <DEDUP_REMOVED lines=37> */
.L_x_1025:
[----:B------:R-:W-:Y:S05]  /*16b0*/  BSYNC.RECONVERGENT B0 ;  /* 0x0000000000007941 */ /* 0x000fea0003800200 */
.L_x_1024:
        /* <DEDUP_REMOVED lines=12> */
.L_x_1034:
        /* <DEDUP_REMOVED lines=17> */
.L_x_1033:
[----:B------:R-:W-:-:S07]  /*1890*/  IMAD.MOV.U32 R6, RZ, RZ, R5 ;  /* 0x000000ffff067224 */ /* 0x000fce00078e0005 */
.L_x_1032:
[----:B------:R-:W-:Y:S05]  /*18a0*/  BSYNC.RECONVERGENT B1 ;  /* 0x0000000000017941 */ /* 0x000fea0003800200 */
.L_x_1031:
        /* <DEDUP_REMOVED lines=17> */
.L_x_1030:
[----:B------:R-:W-:Y:S05]  /*19c0*/  BSYNC.RECONVERGENT B0 ;  /* 0x0000000000007941 */ /* 0x000fea0003800200 */
.L_x_1029:
[----:B------:R-:W-:Y:S05]  /*19d0*/  @!P2 BRA `(.L_x_1035) ;  /* 0xffffffe400e4a947 */ /* 0x000fea000383ffff */
[----:B------:R-:W-:Y:S05]  /*19e0*/  EXIT ;  /* 0x000000000000794d */ /* 0x000fea0003800000 */
.L_x_1009:
        /* <DEDUP_REMOVED lines=8> */
.L_x_1037:
[----:B------:R-:W-:Y:S05]  /*1a70*/  BSYNC B0 ;  /* 0x0000000000007941 */ /* 0x000fea0003800000 */
.L_x_1036:
        /* <DEDUP_REMOVED lines=8> */
.L_x_1038:
[----:B------:R-:W-:Y:S01]  /*1b00*/  HFMA2 R16, -RZ, RZ, 0, 2.384185791015625e-07 ;  /* 0x00000004ff107431 */ /* 0x000fe200000001ff */
[----:B------:R-:W-:-:S05]  /*1b10*/  MOV R11, R14 ;  /* 0x0000000e000b7202 */ /* 0x000fca0000000f00 */
[----:B------:R-:W-:-:S05]  /*1b20*/  FADD R11, R10, R11 ;  /* 0x0000000b0a0b7221 */ /* 0x000fca0000000000 */
[----:B------:R-:W-:-:S07]  /*1b30*/  MOV R10, R11 ;  /* 0x0000000b000a7202 */ /* 0x000fce0000000f00 */
[----:B------:R-:W-:Y:S05]  /*1b40*/  WARPSYNC.COLLECTIVE R15, `(.L_x_1039) ;  /* 0x000000000f087348 */ /* 0x000fea0003c00000 */
[----:B------:R0:W1:Y:S02]  /*1b50*/  SHFL.BFLY P0, R14, R10, R16, R17 ;  /* 0x0c0000100a0e7389 */ /* 0x0000640000000011 */
[----:B01----:R-:W-:Y:S05]  /*1b60*/  ENDCOLLECTIVE ;  /* 0x000000000000791b */ /* 0x003fea0003800000 */
.L_x_1039:
[----:B------:R-:W-:Y:S02]  /*1b70*/  HFMA2 R16, -RZ, RZ, 0, 1.1920928955078125e-07 ;  /* 0x00000002ff107431 */ /* 0x000fe400000001ff */
[----:B------:R-:W-:-:S04]  /*1b80*/  IMAD.MOV.U32 R12, RZ, RZ, R14 ;  /* 0x000000ffff0c7224 */ /* 0x000fc800078e000e */
[----:B------:R-:W-:-:S05]  /*1b90*/  FADD R12, R11, R12 ;  /* 0x0000000c0b0c7221 */ /* 0x000fca0000000000 */
[----:B------:R-:W-:-:S07]  /*1ba0*/  MOV R10, R12 ;  /* 0x0000000c000a7202 */ /* 0x000fce0000000f00 */
[----:B------:R-:W-:Y:S05]  /*1bb0*/  WARPSYNC.COLLECTIVE R15, `(.L_x_1040) ;  /* 0x000000000f087348 */ /* 0x000fea0003c00000 */
[----:B------:R0:W1:Y:S02]  /*1bc0*/  SHFL.BFLY P0, R14, R10, R16, R17 ;  /* 0x0c0000100a0e7389 */ /* 0x0000640000000011 */
[----:B01----:R-:W-:Y:S05]  /*1bd0*/  ENDCOLLECTIVE ;  /* 0x000000000000791b */ /* 0x003fea0003800000 */
.L_x_1040:
[----:B------:R-:W-:Y:S01]  /*1be0*/  HFMA2 R16, -RZ, RZ, 0, 5.9604644775390625e-08 ;  /* 0x00000001ff107431 */ /* 0x000fe200000001ff */
[----:B------:R-:W-:-:S05]  /*1bf0*/  MOV R13, R14 ;  /* 0x0000000e000d7202 */ /* 0x000fca0000000f00 */
[----:B------:R-:W-:-:S04]  /*1c00*/  FADD R13, R12, R13 ;  /* 0x0000000d0c0d7221 */ /* 0x000fc80000000000 */
[----:B------:R-:W-:-:S07]  /*1c10*/  IMAD.MOV.U32 R10, RZ, RZ, R13 ;  /* 0x000000ffff0a7224 */ /* 0x000fce00078e000d */
[----:B------:R-:W-:Y:S05]  /*1c20*/  WARPSYNC.COLLECTIVE R15, `(.L_x_1041) ;  /* 0x000000000f087348 */ /* 0x000fea0003c00000 */
[----:B------:R0:W1:Y:S02]  /*1c30*/  SHFL.BFLY P0, R14, R10, R16, R17 ;  /* 0x0c0000100a0e7389 */ /* 0x0000640000000011 */
[----:B01----:R-:W-:Y:S05]  /*1c40*/  ENDCOLLECTIVE ;  /* 0x000000000000791b */ /* 0x003fea0003800000 */
.L_x_1041:
[----:B------:R-:W-:Y:S05]  /*1c50*/  BRA `(.L_x_1042) ;  /* 0xffffffe800907947 */ /* 0x000fea000383ffff */
.L_x_1021:
        /* <DEDUP_REMOVED lines=8> */
.L_x_1044:
[----:B------:R-:W-:Y:S05]  /*1ce0*/  BSYNC B0 ;  /* 0x0000000000007941 */ /* 0x000fea0003800000 */
.L_x_1043:
        /* <DEDUP_REMOVED lines=8> */
.L_x_1045:
[----:B------:R-:W-:Y:S01]  /*1d70*/  IMAD.MOV.U32 R16, RZ, RZ, 0x4 ;  /* 0x00000004ff107424 */ /* 0x000fe200078e00ff */
[----:B------:R-:W-:-:S05]  /*1d80*/  MOV R11, R14 ;  /* 0x0000000e000b7202 */ /* 0x000fca0000000f00 */
[----:B------:R-:W-:-:S05]  /*1d90*/  FADD R11, R10, R11 ;  /* 0x0000000b0a0b7221 */ /* 0x000fca0000000000 */
[----:B------:R-:W-:-:S07]  /*1da0*/  MOV R10, R11 ;  /* 0x0000000b000a7202 */ /* 0x000fce0000000f00 */
[----:B------:R-:W-:Y:S05]  /*1db0*/  WARPSYNC.COLLECTIVE R15, `(.L_x_1046) ;  /* 0x000000000f087348 */ /* 0x000fea0003c00000 */
[----:B------:R0:W1:Y:S02]  /*1dc0*/  SHFL.BFLY P0, R14, R10, R16, R17 ;  /* 0x0c0000100a0e7389 */ /* 0x0000640000000011 */
[----:B01----:R-:W-:Y:S05]  /*1dd0*/  ENDCOLLECTIVE ;  /* 0x000000000000791b */ /* 0x003fea0003800000 */
.L_x_1046:
[----:B------:R-:W-:Y:S01]  /*1de0*/  HFMA2 R16, -RZ, RZ, 0, 1.1920928955078125e-07 ;  /* 0x00000002ff107431 */ /* 0x000fe200000001ff */
[----:B------:R-:W-:-:S05]  /*1df0*/  MOV R12, R14 ;  /* 0x0000000e000c7202 */ /* 0x000fca0000000f00 */
[----:B------:R-:W-:-:S05]  /*1e00*/  FADD R12, R11, R12 ;  /* 0x0000000c0b0c7221 */ /* 0x000fca0000000000 */
[----:B------:R-:W-:-:S07]  /*1e10*/  MOV R10, R12 ;  /* 0x0000000c000a7202 */ /* 0x000fce0000000f00 */
[----:B------:R-:W-:Y:S05]  /*1e20*/  WARPSYNC.COLLECTIVE R15, `(.L_x_1047) ;  /* 0x000000000f087348 */ /* 0x000fea0003c00000 */
[----:B------:R0:W1:Y:S02]  /*1e30*/  SHFL.BFLY P0, R14, R10, R16, R17 ;  /* 0x0c0000100a0e7389 */ /* 0x0000640000000011 */
[----:B01----:R-:W-:Y:S05]  /*1e40*/  ENDCOLLECTIVE ;  /* 0x000000000000791b */ /* 0x003fea0003800000 */
.L_x_1047:
[----:B------:R-:W-:Y:S02]  /*1e50*/  HFMA2 R16, -RZ, RZ, 0, 5.9604644775390625e-08 ;  /* 0x00000001ff107431 */ /* 0x000fe400000001ff */
[----:B------:R-:W-:-:S04]  /*1e60*/  IMAD.MOV.U32 R13, RZ, RZ, R14 ;  /* 0x000000ffff0d7224 */ /* 0x000fc800078e000e */
[----:B------:R-:W-:-:S05]  /*1e70*/  FADD R13, R12, R13 ;  /* 0x0000000d0c0d7221 */ /* 0x000fca0000000000 */
[----:B------:R-:W-:-:S07]  /*1e80*/  MOV R10, R13 ;  /* 0x0000000d000a7202 */ /* 0x000fce0000000f00 */
[----:B------:R-:W-:Y:S05]  /*1e90*/  WARPSYNC.COLLECTIVE R15, `(.L_x_1048) ;  /* 0x000000000f087348 */ /* 0x000fea0003c00000 */
[----:B------:R0:W1:Y:S02]  /*1ea0*/  SHFL.BFLY P0, R14, R10, R16, R17 ;  /* 0x0c0000100a0e7389 */ /* 0x0000640000000011 */
[----:B01----:R-:W-:Y:S05]  /*1eb0*/  ENDCOLLECTIVE ;  /* 0x000000000000791b */ /* 0x003fea0003800000 */
.L_x_1048:
[----:B------:R-:W-:Y:S05]  /*1ec0*/  BRA `(.L_x_1049) ;  /* 0xfffffff000407947 */ /* 0x000fea000383ffff */
        .weak           $__internal_17_$__cuda_sm3x_div_rn_noftz_f32_slowpath
        .type           $__internal_17_$__cuda_sm3x_div_rn_noftz_f32_slowpath,@function
        .size           $__internal_17_$__cuda_sm3x_div_rn_noftz_f32_slowpath,(.L_x_1846 - $__internal_17_$__cuda_sm3x_div_rn_noftz_f32_slowpath)
$__internal_17_$__cuda_sm3x_div_rn_noftz_f32_slowpath:
        /* <DEDUP_REMOVED lines=35> */
.L_x_1051:
        /* <DEDUP_REMOVED lines=51> */
.L_x_1058:
[----:B------:R-:W-:-:S04]  /*2430*/  LOP3.LUT R10, R10, 0x80000000, RZ, 0xc0, !PT ;  /* 0x800000000a0a7812 */ /* 0x000fc800078ec0ff */
[----:B------:R-:W-:Y:S01]  /*2440*/  LOP3.LUT R10, R10, 0x7f800000, RZ, 0xfc, !PT ;  /* 0x7f8000000a0a7812 */ /* 0x000fe200078efcff */
[----:B------:R-:W-:Y:S06]  /*2450*/  BRA `(.L_x_1059) ;  /* 0x0000000000047947 */ /* 0x000fec0003800000 */
.L_x_1057:
[----:B------:R-:W-:-:S07]  /*2460*/  LEA R10, R16, R10, 0x17 ;  /* 0x0000000a100a7211 */ /* 0x000fce00078eb8ff */
.L_x_1059:
[----:B------:R-:W-:Y:S05]  /*2470*/  BSYNC.RECONVERGENT B2 ;  /* 0x0000000000027941 */ /* 0x000fea0003800200 */
.L_x_1056:
[----:B------:R-:W-:Y:S05]  /*2480*/  BRA `(.L_x_1060) ;  /* 0x0000000000207947 */ /* 0x000fea0003800000 */
.L_x_1055:
[----:B------:R-:W-:-:S04]  /*2490*/  LOP3.LUT R10, R15, 0x80000000, R10, 0x48, !PT ;  /* 0x800000000f0a7812 */ /* 0x000fc800078e480a */
[----:B------:R-:W-:Y:S01]  /*24a0*/  LOP3.LUT R10, R10, 0x7f800000, RZ, 0xfc, !PT ;  /* 0x7f8000000a0a7812 */ /* 0x000fe200078efcff */
[----:B------:R-:W-:Y:S06]  /*24b0*/  BRA `(.L_x_1060) ;  /* 0x0000000000147947 */ /* 0x000fec0003800000 */
.L_x_1054:
[----:B------:R-:W-:Y:S01]  /*24c0*/  LOP3.LUT R10, R15, 0x80000000, R10, 0x48, !PT ;  /* 0x800000000f0a7812 */ /* 0x000fe200078e480a */
[----:B------:R-:W-:Y:S06]  /*24d0*/  BRA `(.L_x_1060) ;  /* 0x00000000000c7947 */ /* 0x000fec0003800000 */
.L_x_1053:
[----:B------:R-:W0:Y:S01]  /*24e0*/  MUFU.RSQ R10, -QNAN ;  /* 0xffc00000000a7908 */ /* 0x000e220000001400 */
[----:B------:R-:W-:Y:S05]  /*24f0*/  BRA `(.L_x_1060) ;  /* 0x0000000000047947 */ /* 0x000fea0003800000 */
.L_x_1052:
[----:B------:R-:W-:-:S07]  /*2500*/  FADD.FTZ R10, R10, R21 ;  /* 0x000000150a0a7221 */ /* 0x000fce0000010000 */
.L_x_1060:
[----:B------:R-:W-:Y:S05]  /*2510*/  BSYNC.RECONVERGENT B1 ;  /* 0x0000000000017941 */ /* 0x000fea0003800200 */
.L_x_1050:
[----:B------:R-:W-:-:S04]  /*2520*/  HFMA2 R13, -RZ, RZ, 0, 0 ;  /* 0x00000000ff0d7431 */ /* 0x000fc800000001ff */
[----:B0-----:R-:W-:Y:S05]  /*2530*/  RET.REL.NODEC R12 `(_Z16layer_norm_floatILi32ELi15EEvPfS0_S0_S0_ii) ;  /* 0xffffffd80cb07950 */ /* 0x001fea0003c3ffff */
.L_x_1061:
        /* <DEDUP_REMOVED lines=12> */
.L_x_1846:


//--------------------- .text._Z16layer_norm_floatILi32ELi14EEvPfS0_S0_S0_ii --------------------------
	.section	.text._Z16layer_norm_floatILi32ELi14EEvPfS0_S0_S0_ii,"ax",@progbits
	.align	128
        .global         _Z16layer_norm_floatILi32ELi14EEvPfS0_S0_S0_ii
        .type           _Z16layer_norm_floatILi32ELi14EEvPfS0_S0_S0_ii,@function
        .size           _Z16layer_norm_floatILi32ELi14EEvPfS0_S0_S0_ii,(.L_x_1847 - _Z16layer_norm_floatILi32ELi14EEvPfS0_S0_S0_ii)
        .other          _Z16layer_norm_floatILi32ELi14EEvPfS0_S0_S0_ii,@"STO_CUDA_ENTRY STV_DEFAULT"
_Z16layer_norm_floatILi32ELi14EEvPfS0_S0_S0_ii:
.text._Z16layer_norm_floatILi32ELi14EEvPfS0_S0_S0_ii:
        /* <DEDUP_REMOVED lines=22> */
.L_x_1094:
        /* <DEDUP_REMOVED lines=25> */
.L_x_1067:
        /* <DEDUP_REMOVED lines=20> */
.L_x_1066:
[----:B------:R-:W-:-:S07]  /*0430*/  MOV R12, R5 ;  /* 0x00000005000c7202 */ /* 0x000fce0000000f00 */
.L_x_1065:
[----:B------:R-:W-:Y:S05]  /*0440*/  BSYNC.RECONVERGENT B1 ;  /* 0x0000000000017941 */ /* 0x000fea0003800200 */
.L_x_1064:
        /* <DEDUP_REMOVED lines=26> */
.L_x_1063:
[----:B------:R-:W-:Y:S05]  /*05f0*/  BSYNC.RECONVERGENT B0 ;  /* 0x0000000000007941 */ /* 0x000fea0003800200 */
.L_x_1062:
        /* <DEDUP_REMOVED lines=11> */
.L_x_1101:
        /* <DEDUP_REMOVED lines=11> */
[----:B0-----:R-:W-:Y:S05]  /*0760*/  CALL.REL.NOINC `($__internal_18_$__cuda_sm3x_div_rn_noftz_f32_slowpath) ;  /* 0x0000001400e07944 */ /* 0x001fea0003c00000 */
[----:B------:R-:W-:-:S07]  /*0770*/  IMAD.MOV.U32 R9, RZ, RZ, R10 ;  /* 0x000000ffff097224 */ /* 0x000fce00078e000a */
.L_x_1070:
[----:B------:R-:W-:Y:S05]  /*0780*/  BSYNC.RECONVERGENT B0 ;  /* 0x0000000000007941 */ /* 0x000fea0003800200 */
.L_x_1069:
        /* <DEDUP_REMOVED lines=14> */
.L_x_1075:
        /* <DEDUP_REMOVED lines=44> */
.L_x_1074:
[----:B------:R-:W-:Y:S05]  /*0b30*/  BSYNC.RECONVERGENT B1 ;  /* 0x0000000000017941 */ /* 0x000fea0003800200 */
.L_x_1073:
        /* <DEDUP_REMOVED lines=28> */
.L_x_1077:
[----:B------:R-:W-:Y:S05]  /*0d00*/  BSYNC.RECONVERGENT B1 ;  /* 0x0000000000017941 */ /* 0x000fea0003800200 */
.L_x_1076:
        /* <DEDUP_REMOVED lines=18> */
.L_x_1079:
[----:B------:R-:W-:Y:S05]  /*0e30*/  BSYNC.RECONVERGENT B1 ;  /* 0x0000000000017941 */ /* 0x000fea0003800200 */
.L_x_1078:
        /* <DEDUP_REMOVED lines=14> */
.L_x_1072:
[----:B------:R-:W-:Y:S05]  /*0f20*/  BSYNC.RECONVERGENT B0 ;  /* 0x0000000000007941 */ /* 0x000fea0003800200 */
.L_x_1071:
        /* <DEDUP_REMOVED lines=11> */
.L_x_1108:
        /* <DEDUP_REMOVED lines=12> */
[----:B------:R-:W-:Y:S05]  /*10a0*/  CALL.REL.NOINC `($__internal_18_$__cuda_sm3x_div_rn_noftz_f32_slowpath) ;  /* 0x0000000c00907944 */ /* 0x000fea0003c00000 */
.L_x_1082:
[----:B------:R-:W-:Y:S05]  /*10b0*/  BSYNC.RECONVERGENT B0 ;  /* 0x0000000000007941 */ /* 0x000fea0003800200 */
.L_x_1081:
        /* <DEDUP_REMOVED lines=15> */
.L_x_1087:
        /* <DEDUP_REMOVED lines=39> */
.L_x_1086:
[----:B------:R-:W-:Y:S05]  /*1420*/  BSYNC.RECONVERGENT B1 ;  /* 0x0000000000017941 */ /* 0x000fea0003800200 */
.L_x_1085:
        /* <DEDUP_REMOVED lines=37> */
.L_x_1084:
[----:B------:R-:W-:Y:S05]  /*1680*/  BSYNC.RECONVERGENT B0 ;  /* 0x0000000000007941 */ /* 0x000fea0003800200 */
.L_x_1083:
        /* <DEDUP_REMOVED lines=12> */
.L_x_1093:
        /* <DEDUP_REMOVED lines=17> */
.L_x_1092:
[----:B------:R-:W-:-:S07]  /*1860*/  IMAD.MOV.U32 R6, RZ, RZ, R5 ;  /* 0x000000ffff067224 */ /* 0x000fce00078e0005 */
.L_x_1091:
[----:B------:R-:W-:Y:S05]  /*1870*/  BSYNC.RECONVERGENT B1 ;  /* 0x0000000000017941 */ /* 0x000fea0003800200 */
.L_x_1090:
        /* <DEDUP_REMOVED lines=19> */
.L_x_1089:
[----:B------:R-:W-:Y:S05]  /*19b0*/  BSYNC.RECONVERGENT B0 ;  /* 0x0000000000007941 */ /* 0x000fea0003800200 */
.L_x_1088:
[----:B------:R-:W-:Y:S05]  /*19c0*/  @!P2 BRA `(.L_x_1094) ;  /* 0xffffffe400e4a947 */ /* 0x000fea000383ffff */
[----:B------:R-:W-:Y:S05]  /*19d0*/  EXIT ;  /* 0x000000000000794d */ /* 0x000fea0003800000 */
.L_x_1068:
        /* <DEDUP_REMOVED lines=8> */
.L_x_1096:
[----:B------:R-:W-:Y:S05]  /*1a60*/  BSYNC B0 ;  /* 0x0000000000007941 */ /* 0x000fea0003800000 */
.L_x_1095:
        /* <DEDUP_REMOVED lines=9> */
.L_x_1097:
[----:B------:R-:W-:Y:S02]  /*1b00*/  HFMA2 R18, -RZ, RZ, 0, 2.384185791015625e-07 ;  /* 0x00000004ff127431 */ /* 0x000fe400000001ff */
[----:B------:R-:W-:-:S04]  /*1b10*/  IMAD.MOV.U32 R11, RZ, RZ, R14 ;  /* 0x000000ffff0b7224 */ /* 0x000fc800078e000e */
[----:B------:R-:W-:-:S05]  /*1b20*/  FADD R11, R10, R11 ;  /* 0x0000000b0a0b7221 */ /* 0x000fca0000000000 */
[----:B------:R-:W-:-:S07]  /*1b30*/  MOV R17, R11 ;  /* 0x0000000b00117202 */ /* 0x000fce0000000f00 */
[----:B------:R-:W-:Y:S05]  /*1b40*/  WARPSYNC.COLLECTIVE R16, `(.L_x_1098) ;  /* 0x0000000010087348 */ /* 0x000fea0003c00000 */
[----:B------:R0:W1:Y:S02]  /*1b50*/  SHFL.BFLY P0, R14, R17, R18, R19 ;  /* 0x0c000012110e7389 */ /* 0x0000640000000013 */
[----:B01----:R-:W-:Y:S05]  /*1b60*/  ENDCOLLECTIVE ;  /* 0x000000000000791b */ /* 0x003fea0003800000 */
.L_x_1098:
[----:B------:R-:W-:Y:S02]  /*1b70*/  HFMA2 R18, -RZ, RZ, 0, 1.1920928955078125e-07 ;  /* 0x00000002ff127431 */ /* 0x000fe400000001ff */
[----:B------:R-:W-:-:S04]  /*1b80*/  IMAD.MOV.U32 R12, RZ, RZ, R14 ;  /* 0x000000ffff0c7224 */ /* 0x000fc800078e000e */
[----:B------:R-:W-:-:S05]  /*1b90*/  FADD R12, R11, R12 ;  /* 0x0000000c0b0c7221 */ /* 0x000fca0000000000 */
[----:B------:R-:W-:-:S07]  /*1ba0*/  MOV R17, R12 ;  /* 0x0000000c00117202 */ /* 0x000fce0000000f00 */
[----:B------:R-:W-:Y:S05]  /*1bb0*/  WARPSYNC.COLLECTIVE R16, `(.L_x_1099) ;  /* 0x0000000010087348 */ /* 0x000fea0003c00000 */
[----:B------:R0:W1:Y:S02]  /*1bc0*/  SHFL.BFLY P0, R14, R17, R18, R19 ;  /* 0x0c000012110e7389 */ /* 0x0000640000000013 */
[----:B01----:R-:W-:Y:S05]  /*1bd0*/  ENDCOLLECTIVE ;  /* 0x000000000000791b */ /* 0x003fea0003800000 */
.L_x_1099:
[----:B------:R-:W-:Y:S02]  /*1be0*/  HFMA2 R18, -RZ, RZ, 0, 5.9604644775390625e-08 ;  /* 0x00000001ff127431 */ /* 0x000fe400000001ff */
[----:B------:R-:W-:-:S04]  /*1bf0*/  IMAD.MOV.U32 R13, RZ, RZ, R14 ;  /* 0x000000ffff0d7224 */ /* 0x000fc800078e000e */
[----:B------:R-:W-:-:S05]  /*1c00*/  FADD R13, R12, R13 ;  /* 0x0000000d0c0d7221 */ /* 0x000fca0000000000 */
[----:B------:R-:W-:-:S07]  /*1c10*/  MOV R17, R13 ;  /* 0x0000000d00117202 */ /* 0x000fce0000000f00 */
[----:B------:R-:W-:Y:S05]  /*1c20*/  WARPSYNC.COLLECTIVE R16, `(.L_x_1100) ;  /* 0x0000000010087348 */ /* 0x000fea0003c00000 */
[----:B------:R0:W1:Y:S02]  /*1c30*/  SHFL.BFLY P0, R14, R17, R18, R19 ;  /* 0x0c000012110e7389 */ /* 0x0000640000000013 */
[----:B01----:R-:W-:Y:S05]  /*1c40*/  ENDCOLLECTIVE ;  /* 0x000000000000791b */ /* 0x003fea0003800000 */
.L_x_1100:
[----:B------:R-:W-:Y:S05]  /*1c50*/  BRA `(.L_x_1101) ;  /* 0xffffffe800947947 */ /* 0x000fea000383ffff */
.L_x_1080:
        /* <DEDUP_REMOVED lines=8> */
.L_x_1103:
[----:B------:R-:W-:Y:S05]  /*1ce0*/  BSYNC B0 ;  /* 0x0000000000007941 */ /* 0x000fea0003800000 */
.L_x_1102:
        /* <DEDUP_REMOVED lines=9> */
.L_x_1104:
[----:B------:R-:W-:Y:S02]  /*1d80*/  HFMA2 R18, -RZ, RZ, 0, 2.384185791015625e-07 ;  /* 0x00000004ff127431 */ /* 0x000fe400000001ff */
[----:B------:R-:W-:-:S04]  /*1d90*/  IMAD.MOV.U32 R10, RZ, RZ, R14 ;  /* 0x000000ffff0a7224 */ /* 0x000fc800078e000e */
[----:B------:R-:W-:-:S05]  /*1da0*/  FADD R10, R11, R10 ;  /* 0x0000000a0b0a7221 */ /* 0x000fca0000000000 */
[----:B------:R-:W-:-:S07]  /*1db0*/  MOV R17, R10 ;  /* 0x0000000a00117202 */ /* 0x000fce0000000f00 */
[----:B------:R-:W-:Y:S05]  /*1dc0*/  WARPSYNC.COLLECTIVE R16, `(.L_x_1105) ;  /* 0x0000000010087348 */ /* 0x000fea0003c00000 */
[----:B------:R0:W1:Y:S02]  /*1dd0*/  SHFL.BFLY P0, R14, R17, R18, R19 ;  /* 0x0c000012110e7389 */ /* 0x0000640000000013 */
[----:B01----:R-:W-:Y:S05]  /*1de0*/  ENDCOLLECTIVE ;  /* 0x000000000000791b */ /* 0x003fea0003800000 */
.L_x_1105:
[----:B------:R-:W-:Y:S02]  /*1df0*/  HFMA2 R18, -RZ, RZ, 0, 1.1920928955078125e-07 ;  /* 0x00000002ff127431 */ /* 0x000fe400000001ff */
[----:B------:R-:W-:-:S04]  /*1e00*/  IMAD.MOV.U32 R13, RZ, RZ, R14 ;  /* 0x000000ffff0d7224 */ /* 0x000fc800078e000e */
[----:B------:R-:W-:-:S05]  /*1e10*/  FADD R13, R10, R13 ;  /* 0x0000000d0a0d7221 */ /* 0x000fca0000000000 */
[----:B------:R-:W-:-:S07]  /*1e20*/  MOV R17, R13 ;  /* 0x0000000d00117202 */ /* 0x000fce0000000f00 */
[----:B------:R-:W-:Y:S05]  /*1e30*/  WARPSYNC.COLLECTIVE R16, `(.L_x_1106) ;  /* 0x0000000010087348 */ /* 0x000fea0003c00000 */
[----:B------:R0:W1:Y:S02]  /*1e40*/  SHFL.BFLY P0, R14, R17, R18, R19 ;  /* 0x0c000012110e7389 */ /* 0x0000640000000013 */
[----:B01----:R-:W-:Y:S05]  /*1e50*/  ENDCOLLECTIVE ;  /* 0x000000000000791b */ /* 0x003fea0003800000 */
.L_x_1106:
[----:B------:R-:W-:Y:S01]  /*1e60*/  HFMA2 R18, -RZ, RZ, 0, 5.9604644775390625e-08 ;  /* 0x00000001ff127431 */ /* 0x000fe200000001ff */
[----:B------:R-:W-:-:S05]  /*1e70*/  MOV R12, R14 ;  /* 0x0000000e000c7202 */ /* 0x000fca0000000f00 */
[----:B------:R-:W-:-:S04]  /*1e80*/  FADD R12, R13, R12 ;  /* 0x0000000c0d0c7221 */ /* 0x000fc80000000000 */
[----:B------:R-:W-:-:S07]  /*1e90*/  IMAD.MOV.U32 R17, RZ, RZ, R12 ;  /* 0x000000ffff117224 */ /* 0x000fce00078e000c */
[----:B------:R-:W-:Y:S05]  /*1ea0*/  WARPSYNC.COLLECTIVE R16, `(.L_x_1107) ;  /* 0x0000000010087348 */ /* 0x000fea0003c00000 */
[----:B------:R0:W1:Y:S02]  /*1eb0*/  SHFL.BFLY P0, R14, R17, R18, R19 ;  /* 0x0c000012110e7389 */ /* 0x0000640000000013 */
[----:B01----:R-:W-:Y:S05]  /*1ec0*/  ENDCOLLECTIVE ;  /* 0x000000000000791b */ /* 0x003fea0003800000 */
.L_x_1107:
[----:B------:R-:W-:Y:S01]  /*1ed0*/  MOV R15, R14 ;  /* 0x0000000e000f7202 */ /* 0x000fe20000000f00 */
[----:B------:R-:W-:Y:S06]  /*1ee0*/  BRA `(.L_x_1108) ;  /* 0xfffffff0003c7947 */ /* 0x000fec000383ffff */
        .weak           $__internal_18_$__cuda_sm3x_div_rn_noftz_f32_slowpath
        .type           $__internal_18_$__cuda_sm3x_div_rn_noftz_f32_slowpath,@function
        .size           $__internal_18_$__cuda_sm3x_div_rn_noftz_f32_slowpath,(.L_x_1847 - $__internal_18_$__cuda_sm3x_div_rn_noftz_f32_slowpath)
$__internal_18_$__cuda_sm3x_div_rn_noftz_f32_slowpath:
        /* <DEDUP_REMOVED lines=35> */
.L_x_1110:
        /* <DEDUP_REMOVED lines=51> */
.L_x_1117:
[----:B------:R-:W-:-:S04]  /*2450*/  LOP3.LUT R10, R10, 0x80000000, RZ, 0xc0, !PT ;  /* 0x800000000a0a7812 */ /* 0x000fc800078ec0ff */
[----:B------:R-:W-:Y:S01]  /*2460*/  LOP3.LUT R10, R10, 0x7f800000, RZ, 0xfc, !PT ;  /* 0x7f8000000a0a7812 */ /* 0x000fe200078efcff */
[----:B------:R-:W-:Y:S06]  /*2470*/  BRA `(.L_x_1118) ;  /* 0x0000000000047947 */ /* 0x000fec0003800000 */
.L_x_1116:
[----:B------:R-:W-:-:S07]  /*2480*/  LEA R10, R16, R10, 0x17 ;  /* 0x0000000a100a7211 */ /* 0x000fce00078eb8ff */
.L_x_1118:
[----:B------:R-:W-:Y:S05]  /*2490*/  BSYNC.RECONVERGENT B2 ;  /* 0x0000000000027941 */ /* 0x000fea0003800200 */
.L_x_1115:
[----:B------:R-:W-:Y:S05]  /*24a0*/  BRA `(.L_x_1119) ;  /* 0x0000000000207947 */ /* 0x000fea0003800000 */
.L_x_1114:
[----:B------:R-:W-:-:S04]  /*24b0*/  LOP3.LUT R10, R15, 0x80000000, R10, 0x48, !PT ;  /* 0x800000000f0a7812 */ /* 0x000fc800078e480a */
[----:B------:R-:W-:Y:S01]  /*24c0*/  LOP3.LUT R10, R10, 0x7f800000, RZ, 0xfc, !PT ;  /* 0x7f8000000a0a7812 */ /* 0x000fe200078efcff */
[----:B------:R-:W-:Y:S06]  /*24d0*/  BRA `(.L_x_1119) ;  /* 0x0000000000147947 */ /* 0x000fec0003800000 */
.L_x_1113:
[----:B------:R-:W-:Y:S01]  /*24e0*/  LOP3.LUT R10, R15, 0x80000000, R10, 0x48, !PT ;  /* 0x800000000f0a7812 */ /* 0x000fe200078e480a */
[----:B------:R-:W-:Y:S06]  /*24f0*/  BRA `(.L_x_1119) ;  /* 0x00000000000c7947 */ /* 0x000fec0003800000 */
.L_x_1112:
[----:B------:R-:W0:Y:S01]  /*2500*/  MUFU.RSQ R10, -QNAN ;  /* 0xffc00000000a7908 */ /* 0x000e220000001400 */
[----:B------:R-:W-:Y:S05]  /*2510*/  BRA `(.L_x_1119) ;  /* 0x0000000000047947 */ /* 0x000fea0003800000 */
.L_x_1111:
[----:B------:R-:W-:-:S07]  /*2520*/  FADD.FTZ R10, R10, R4 ;  /* 0x000000040a0a7221 */ /* 0x000fce0000010000 */
.L_x_1119:
[----:B------:R-:W-:Y:S05]  /*2530*/  BSYNC.RECONVERGENT B1 ;  /* 0x0000000000017941 */ /* 0x000fea0003800200 */
.L_x_1109:
[----:B------:R-:W-:-:S04]  /*2540*/  HFMA2 R13, -RZ, RZ, 0, 0 ;  /* 0x00000000ff0d7431 */ /* 0x000fc800000001ff */
[----:B0-----:R-:W-:Y:S05]  /*2550*/  RET.REL.NODEC R12 `(_Z16layer_norm_floatILi32ELi14EEvPfS0_S0_S0_ii) ;  /* 0xffffffd80ca87950 */ /* 0x001fea0003c3ffff */
.L_x_1120:
        /* <DEDUP_REMOVED lines=10> */
.L_x_1847:


//--------------------- .text._Z16layer_norm_floatILi32ELi13EEvPfS0_S0_S0_ii --------------------------
	.section	.text._Z16layer_norm_floatILi32ELi13EEvPfS0_S0_S0_ii,"ax",@progbits
	.align	128
        .global         _Z16layer_norm_floatILi32ELi13EEvPfS0_S0_S0_ii
        .type           _Z16layer_norm_floatILi32ELi13EEvPfS0_S0_S0_ii,@function
        .size           _Z16layer_norm_floatILi32ELi13EEvPfS0_S0_S0_ii,(.L_x_1848 - _Z16layer_norm_floatILi32ELi13EEvPfS0_S0_S0_ii)
        .other          _Z16layer_norm_floatILi32ELi13EEvPfS0_S0_S0_ii,@"STO_CUDA_ENTRY STV_DEFAULT"
_Z16layer_norm_floatILi32ELi13EEvPfS0_S0_S0_ii:
.text._Z16layer_norm_floatILi32ELi13EEvPfS0_S0_S0_ii:
        /* <DEDUP_REMOVED lines=23> */
.L_x_1153:
        /* <DEDUP_REMOVED lines=25> */
.L_x_1126:
        /* <DEDUP_REMOVED lines=20> */
.L_x_1125:
[----:B------:R-:W-:-:S07]  /*0440*/  MOV R12, R5 ;  /* 0x00000005000c7202 */ /* 0x000fce0000000f00 */
.L_x_1124:
[----:B------:R-:W-:Y:S05]  /*0450*/  BSYNC.RECONVERGENT B1 ;  /* 0x0000000000017941 */ /* 0x000fea0003800200 */
.L_x_1123:
        /* <DEDUP_REMOVED lines=24> */
.L_x_1122:
[----:B------:R-:W-:Y:S05]  /*05e0*/  BSYNC.RECONVERGENT B0 ;  /* 0x0000000000007941 */ /* 0x000fea0003800200 */
.L_x_1121:
        /* <DEDUP_REMOVED lines=11> */
.L_x_1160:
        /* <DEDUP_REMOVED lines=11> */
[----:B0-----:R-:W-:Y:S05]  /*0750*/  CALL.REL.NOINC `($__internal_19_$__cuda_sm3x_div_rn_noftz_f32_slowpath) ;  /* 0x0000001400dc7944 */ /* 0x001fea0003c00000 */
[----:B------:R-:W-:-:S07]  /*0760*/  IMAD.MOV.U32 R9, RZ, RZ, R10 ;  /* 0x000000ffff097224 */ /* 0x000fce00078e000a */
.L_x_1129:
[----:B------:R-:W-:Y:S05]  /*0770*/  BSYNC.RECONVERGENT B0 ;  /* 0x0000000000007941 */ /* 0x000fea0003800200 */
.L_x_1128:
        /* <DEDUP_REMOVED lines=14> */
.L_x_1134:
        /* <DEDUP_REMOVED lines=44> */
.L_x_1133:
[----:B------:R-:W-:Y:S05]  /*0b20*/  BSYNC.RECONVERGENT B1 ;  /* 0x0000000000017941 */ /* 0x000fea0003800200 */
.L_x_1132:
        /* <DEDUP_REMOVED lines=28> */
.L_x_1136:
[----:B------:R-:W-:Y:S05]  /*0cf0*/  BSYNC.RECONVERGENT B1 ;  /* 0x0000000000017941 */ /* 0x000fea0003800200 */
.L_x_1135:
        /* <DEDUP_REMOVED lines=18> */
.L_x_1138:
[----:B------:R-:W-:Y:S05]  /*0e20*/  BSYNC.RECONVERGENT B1 ;  /* 0x0000000000017941 */ /* 0x000fea0003800200 */
.L_x_1137:
        /* <DEDUP_REMOVED lines=14> */
.L_x_1131:
[----:B------:R-:W-:Y:S05]  /*0f10*/  BSYNC.RECONVERGENT B0 ;  /* 0x0000000000007941 */ /* 0x000fea0003800200 */
.L_x_1130:
        /* <DEDUP_REMOVED lines=11> */
.L_x_1167:
        /* <DEDUP_REMOVED lines=12> */
[----:B0-----:R-:W-:Y:S05]  /*1090*/  CALL.REL.NOINC `($__internal_19_$__cuda_sm3x_div_rn_noftz_f32_slowpath) ;  /* 0x0000000c008c7944 */ /* 0x001fea0003c00000 */
.L_x_1141:
[----:B------:R-:W-:Y:S05]  /*10a0*/  BSYNC.RECONVERGENT B0 ;  /* 0x0000000000007941 */ /* 0x000fea0003800200 */
.L_x_1140:
        /* <DEDUP_REMOVED lines=15> */
.L_x_1146:
        /* <DEDUP_REMOVED lines=43> */
.L_x_1145:
[----:B------:R-:W-:Y:S05]  /*1450*/  BSYNC.RECONVERGENT B1 ;  /* 0x0000000000017941 */ /* 0x000fea0003800200 */
.L_x_1144:
        /* <DEDUP_REMOVED lines=37> */
.L_x_1143:
[----:B------:R-:W-:Y:S05]  /*16b0*/  BSYNC.RECONVERGENT B0 ;  /* 0x0000000000007941 */ /* 0x000fea0003800200 */
.L_x_1142:
        /* <DEDUP_REMOVED lines=12> */
.L_x_1152:
        /* <DEDUP_REMOVED lines=17> */
.L_x_1151:
[----:B------:R-:W-:-:S07]  /*1890*/  IMAD.MOV.U32 R6, RZ, RZ, R5 ;  /* 0x000000ffff067224 */ /* 0x000fce00078e0005 */
.L_x_1150:
[----:B------:R-:W-:Y:S05]  /*18a0*/  BSYNC.RECONVERGENT B1 ;  /* 0x0000000000017941 */ /* 0x000fea0003800200 */
.L_x_1149:
        /* <DEDUP_REMOVED lines=17> */
.L_x_1148:
[----:B------:R-:W-:Y:S05]  /*19c0*/  BSYNC.RECONVERGENT B0 ;  /* 0x0000000000007941 */ /* 0x000fea0003800200 */
.L_x_1147:
[----:B------:R-:W-:Y:S05]  /*19d0*/  @!P2 BRA `(.L_x_1153) ;  /* 0xffffffe400e4a947 */ /* 0x000fea000383ffff */
[----:B------:R-:W-:Y:S05]  /*19e0*/  EXIT ;  /* 0x000000000000794d */ /* 0x000fea0003800000 */
.L_x_1127:
        /* <DEDUP_REMOVED lines=8> */
.L_x_1155:
[----:B------:R-:W-:Y:S05]  /*1a70*/  BSYNC B0 ;  /* 0x0000000000007941 */ /* 0x000fea0003800000 */
.L_x_1154:
        /* <DEDUP_REMOVED lines=8> */
.L_x_1156:
[----:B------:R-:W-:Y:S01]  /*1b00*/  HFMA2 R16, -RZ, RZ, 0, 2.384185791015625e-07 ;  /* 0x00000004ff107431 */ /* 0x000fe200000001ff */
[----:B------:R-:W-:-:S05]  /*1b10*/  MOV R11, R14 ;  /* 0x0000000e000b7202 */ /* 0x000fca0000000f00 */
[----:B------:R-:W-:-:S05]  /*1b20*/  FADD R11, R10, R11 ;  /* 0x0000000b0a0b7221 */ /* 0x000fca0000000000 */
[----:B------:R-:W-:-:S07]  /*1b30*/  MOV R10, R11 ;  /* 0x0000000b000a7202 */ /* 0x000fce0000000f00 */
[----:B------:R-:W-:Y:S05]  /*1b40*/  WARPSYNC.COLLECTIVE R15, `(.L_x_1157) ;  /* 0x000000000f087348 */ /* 0x000fea0003c00000 */
[----:B------:R0:W1:Y:S02]  /*1b50*/  SHFL.BFLY P0, R14, R10, R16, R17 ;  /* 0x0c0000100a0e7389 */ /* 0x0000640000000011 */
[----:B01----:R-:W-:Y:S05]  /*1b60*/  ENDCOLLECTIVE ;  /* 0x000000000000791b */ /* 0x003fea0003800000 */
.L_x_1157:
[----:B------:R-:W-:Y:S02]  /*1b70*/  HFMA2 R16, -RZ, RZ, 0, 1.1920928955078125e-07 ;  /* 0x00000002ff107431 */ /* 0x000fe400000001ff */
[----:B------:R-:W-:-:S04]  /*1b80*/  IMAD.MOV.U32 R12, RZ, RZ, R14 ;  /* 0x000000ffff0c7224 */ /* 0x000fc800078e000e */
[----:B------:R-:W-:-:S05]  /*1b90*/  FADD R12, R11, R12 ;  /* 0x0000000c0b0c7221 */ /* 0x000fca0000000000 */
[----:B------:R-:W-:-:S07]  /*1ba0*/  MOV R10, R12 ;  /* 0x0000000c000a7202 */ /* 0x000fce0000000f00 */
[----:B------:R-:W-:Y:S05]  /*1bb0*/  WARPSYNC.COLLECTIVE R15, `(.L_x_1158) ;  /* 0x000000000f087348 */ /* 0x000fea0003c00000 */
[----:B------:R0:W1:Y:S02]  /*1bc0*/  SHFL.BFLY P0, R14, R10, R16, R17 ;  /* 0x0c0000100a0e7389 */ /* 0x0000640000000011 */
[----:B01----:R-:W-:Y:S05]  /*1bd0*/  ENDCOLLECTIVE ;  /* 0x000000000000791b */ /* 0x003fea0003800000 */
.L_x_1158:
[----:B------:R-:W-:Y:S01]  /*1be0*/  HFMA2 R16, -RZ, RZ, 0, 5.9604644775390625e-08 ;  /* 0x00000001ff107431 */ /* 0x000fe200000001ff */
[----:B------:R-:W-:-:S05]  /*1bf0*/  MOV R13, R14 ;  /* 0x0000000e000d7202 */ /* 0x000fca0000000f00 */
[----:B------:R-:W-:-:S04]  /*1c00*/  FADD R13, R12, R13 ;  /* 0x0000000d0c0d7221 */ /* 0x000fc80000000000 */
[----:B------:R-:W-:-:S07]  /*1c10*/  IMAD.MOV.U32 R10, RZ, RZ, R13 ;  /* 0x000000ffff0a7224 */ /* 0x000fce00078e000d */
[----:B------:R-:W-:Y:S05]  /*1c20*/  WARPSYNC.COLLECTIVE R15, `(.L_x_1159) ;  /* 0x000000000f087348 */ /* 0x000fea0003c00000 */
[----:B------:R0:W1:Y:S02]  /*1c30*/  SHFL.BFLY P0, R14, R10, R16, R17 ;  /* 0x0c0000100a0e7389 */ /* 0x0000640000000011 */
[----:B01----:R-:W-:Y:S05]  /*1c40*/  ENDCOLLECTIVE ;  /* 0x000000000000791b */ /* 0x003fea0003800000 */
.L_x_1159:
[----:B------:R-:W-:Y:S05]  /*1c50*/  BRA `(.L_x_1160) ;  /* 0xffffffe800907947 */ /* 0x000fea000383ffff */
.L_x_1139:
        /* <DEDUP_REMOVED lines=8> */
.L_x_1162:
[----:B------:R-:W-:Y:S05]  /*1ce0*/  BSYNC B0 ;  /* 0x0000000000007941 */ /* 0x000fea0003800000 */
.L_x_1161:
        /* <DEDUP_REMOVED lines=8> */
.L_x_1163:
[----:B------:R-:W-:Y:S01]  /*1d70*/  IMAD.MOV.U32 R16, RZ, RZ, 0x4 ;  /* 0x00000004ff107424 */ /* 0x000fe200078e00ff */
[----:B------:R-:W-:-:S05]  /*1d80*/  MOV R11, R14 ;  /* 0x0000000e000b7202 */ /* 0x000fca0000000f00 */
[----:B------:R-:W-:-:S05]  /*1d90*/  FADD R11, R10, R11 ;  /* 0x0000000b0a0b7221 */ /* 0x000fca0000000000 */
[----:B------:R-:W-:-:S07]  /*1da0*/  MOV R10, R11 ;  /* 0x0000000b000a7202 */ /* 0x000fce0000000f00 */
[----:B------:R-:W-:Y:S05]  /*1db0*/  WARPSYNC.COLLECTIVE R15, `(.L_x_1164) ;  /* 0x000000000f087348 */ /* 0x000fea0003c00000 */
[----:B------:R0:W1:Y:S02]  /*1dc0*/  SHFL.BFLY P0, R14, R10, R16, R17 ;  /* 0x0c0000100a0e7389 */ /* 0x0000640000000011 */
[----:B01----:R-:W-:Y:S05]  /*1dd0*/  ENDCOLLECTIVE ;  /* 0x000000000000791b */ /* 0x003fea0003800000 */
.L_x_1164:
[----:B------:R-:W-:Y:S01]  /*1de0*/  HFMA2 R16, -RZ, RZ, 0, 1.1920928955078125e-07 ;  /* 0x00000002ff107431 */ /* 0x000fe200000001ff */
[----:B------:R-:W-:-:S05]  /*1df0*/  MOV R12, R14 ;  /* 0x0000000e000c7202 */ /* 0x000fca0000000f00 */
[----:B------:R-:W-:-:S05]  /*1e00*/  FADD R12, R11, R12 ;  /* 0x0000000c0b0c7221 */ /* 0x000fca0000000000 */
[----:B------:R-:W-:-:S07]  /*1e10*/  MOV R10, R12 ;  /* 0x0000000c000a7202 */ /* 0x000fce0000000f00 */
[----:B------:R-:W-:Y:S05]  /*1e20*/  WARPSYNC.COLLECTIVE R15, `(.L_x_1165) ;  /* 0x000000000f087348 */ /* 0x000fea0003c00000 */
[----:B------:R0:W1:Y:S02]  /*1e30*/  SHFL.BFLY P0, R14, R10, R16, R17 ;  /* 0x0c0000100a0e7389 */ /* 0x0000640000000011 */
[----:B01----:R-:W-:Y:S05]  /*1e40*/  ENDCOLLECTIVE ;  /* 0x000000000000791b */ /* 0x003fea0003800000 */
.L_x_1165:
[----:B------:R-:W-:Y:S02]  /*1e50*/  HFMA2 R16, -RZ, RZ, 0, 5.9604644775390625e-08 ;  /* 0x00000001ff107431 */ /* 0x000fe400000001ff */
[----:B------:R-:W-:-:S04]  /*1e60*/  IMAD.MOV.U32 R13, RZ, RZ, R14 ;  /* 0x000000ffff0d7224 */ /* 0x000fc800078e000e */
[----:B------:R-:W-:-:S05]  /*1e70*/  FADD R13, R12, R13 ;  /* 0x0000000d0c0d7221 */ /* 0x000fca0000000000 */
[----:B------:R-:W-:-:S07]  /*1e80*/  MOV R10, R13 ;  /* 0x0000000d000a7202 */ /* 0x000fce0000000f00 */
[----:B------:R-:W-:Y:S05]  /*1e90*/  WARPSYNC.COLLECTIVE R15, `(.L_x_1166) ;  /* 0x000000000f087348 */ /* 0x000fea0003c00000 */
[----:B------:R0:W1:Y:S02]  /*1ea0*/  SHFL.BFLY P0, R14, R10, R16, R17 ;  /* 0x0c0000100a0e7389 */ /* 0x0000640000000011 */
[----:B01----:R-:W-:Y:S05]  /*1eb0*/  ENDCOLLECTIVE ;  /* 0x000000000000791b */ /* 0x003fea0003800000 */
.L_x_1166:
[----:B------:R-:W-:Y:S05]  /*1ec0*/  BRA `(.L_x_1167) ;  /* 0xfffffff000407947 */ /* 0x000fea000383ffff */
        .weak           $__internal_19_$__cuda_sm3x_div_rn_noftz_f32_slowpath
        .type           $__internal_19_$__cuda_sm3x_div_rn_noftz_f32_slowpath,@function
        .size           $__internal_19_$__cuda_sm3x_div_rn_noftz_f32_slowpath,(.L_x_1848 - $__internal_19_$__cuda_sm3x_div_rn_noftz_f32_slowpath)
$__internal_19_$__cuda_sm3x_div_rn_noftz_f32_slowpath:
        /* <DEDUP_REMOVED lines=35> */
.L_x_1169:
        /* <DEDUP_REMOVED lines=51> */
.L_x_1176:
[----:B------:R-:W-:-:S04]  /*2430*/  LOP3.LUT R10, R10, 0x80000000, RZ, 0xc0, !PT ;  /* 0x800000000a0a7812 */ /* 0x000fc800078ec0ff */
[----:B------:R-:W-:Y:S01]  /*2440*/  LOP3.LUT R10, R10, 0x7f800000, RZ, 0xfc, !PT ;  /* 0x7f8000000a0a7812 */ /* 0x000fe200078efcff */
[----:B------:R-:W-:Y:S06]  /*2450*/  BRA `(.L_x_1177) ;  /* 0x0000000000047947 */ /* 0x000fec0003800000 */
.L_x_1175:
[----:B------:R-:W-:-:S07]  /*2460*/  LEA R10, R16, R10, 0x17 ;  /* 0x0000000a100a7211 */ /* 0x000fce00078eb8ff */
.L_x_1177:
[----:B------:R-:W-:Y:S05]  /*2470*/  BSYNC.RECONVERGENT B2 ;  /* 0x0000000000027941 */ /* 0x000fea0003800200 */
.L_x_1174:
[----:B------:R-:W-:Y:S05]  /*2480*/  BRA `(.L_x_1178) ;  /* 0x0000000000207947 */ /* 0x000fea0003800000 */
.L_x_1173:
[----:B------:R-:W-:-:S04]  /*2490*/  LOP3.LUT R10, R15, 0x80000000, R10, 0x48, !PT ;  /* 0x800000000f0a7812 */ /* 0x000fc800078e480a */
[----:B------:R-:W-:Y:S01]  /*24a0*/  LOP3.LUT R10, R10, 0x7f800000, RZ, 0xfc, !PT ;  /* 0x7f8000000a0a7812 */ /* 0x000fe200078efcff */
[----:B------:R-:W-:Y:S06]  /*24b0*/  BRA `(.L_x_1178) ;  /* 0x0000000000147947 */ /* 0x000fec0003800000 */
.L_x_1172:
[----:B------:R-:W-:Y:S01]  /*24c0*/  LOP3.LUT R10, R15, 0x80000000, R10, 0x48, !PT ;  /* 0x800000000f0a7812 */ /* 0x000fe200078e480a */
[----:B------:R-:W-:Y:S06]  /*24d0*/  BRA `(.L_x_1178) ;  /* 0x00000000000c7947 */ /* 0x000fec0003800000 */
.L_x_1171:
[----:B------:R-:W0:Y:S01]  /*24e0*/  MUFU.RSQ R10, -QNAN ;  /* 0xffc00000000a7908 */ /* 0x000e220000001400 */
[----:B------:R-:W-:Y:S05]  /*24f0*/  BRA `(.L_x_1178) ;  /* 0x0000000000047947 */ /* 0x000fea0003800000 */
.L_x_1170:
[----:B------:R-:W-:-:S07]  /*2500*/  FADD.FTZ R10, R10, R21 ;  /* 0x000000150a0a7221 */ /* 0x000fce0000010000 */
.L_x_1178:
[----:B------:R-:W-:Y:S05]  /*2510*/  BSYNC.RECONVERGENT B1 ;  /* 0x0000000000017941 */ /* 0x000fea0003800200 */
.L_x_1168:
[----:B------:R-:W-:-:S04]  /*2520*/  HFMA2 R13, -RZ, RZ, 0, 0 ;  /* 0x00000000ff0d7431 */ /* 0x000fc800000001ff */
[----:B0-----:R-:W-:Y:S05]  /*2530*/  RET.REL.NODEC R12 `(_Z16layer_norm_floatILi32ELi13EEvPfS0_S0_S0_ii) ;  /* 0xffffffd80cb07950 */ /* 0x001fea0003c3ffff */
.L_x_1179:
        /* <DEDUP_REMOVED lines=12> */
.L_x_1848:


//--------------------- .text._Z16layer_norm_floatILi32ELi12EEvPfS0_S0_S0_ii --------------------------
	.section	.text._Z16layer_norm_floatILi32ELi12EEvPfS0_S0_S0_ii,"ax",@progbits
	.align	128
        .global         _Z16layer_norm_floatILi32ELi12EEvPfS0_S0_S0_ii
        .type           _Z16layer_norm_floatILi32ELi12EEvPfS0_S0_S0_ii,@function
        .size           _Z16layer_norm_floatILi32ELi12EEvPfS0_S0_S0_ii,(.L_x_1849 - _Z16layer_norm_floatILi32ELi12EEvPfS0_S0_S0_ii)
        .other          _Z16layer_norm_floatILi32ELi12EEvPfS0_S0_S0_ii,@"STO_CUDA_ENTRY STV_DEFAULT"
_Z16layer_norm_floatILi32ELi12EEvPfS0_S0_S0_ii:
.text._Z16layer_norm_floatILi32ELi12EEvPfS0_S0_S0_ii:
        /* <DEDUP_REMOVED lines=19> */
.L_x_1212:
        /* <DEDUP_REMOVED lines=28> */
.L_x_1185:
        /* <DEDUP_REMOVED lines=19> */
.L_x_1184:
[----:B------:R-:W-:-:S07]  /*0420*/  IMAD.MOV.U32 R6, RZ, RZ, R3 ;  /* 0x000000ffff067224 */ /* 0x000fce00078e0003 */
.L_x_1183:
[----:B------:R-:W-:Y:S05]  /*0430*/  BSYNC.RECONVERGENT B1 ;  /* 0x0000000000017941 */ /* 0x000fea0003800200 */
.L_x_1182:
        /* <DEDUP_REMOVED lines=26> */
.L_x_1181:
[----:B------:R-:W-:Y:S05]  /*05e0*/  BSYNC.RECONVERGENT B0 ;  /* 0x0000000000007941 */ /* 0x000fea0003800200 */
.L_x_1180:
        /* <DEDUP_REMOVED lines=11> */
.L_x_1219:
        /* <DEDUP_REMOVED lines=11> */
[----:B0-----:R-:W-:Y:S05]  /*0750*/  CALL.REL.NOINC `($__internal_20_$__cuda_sm3x_div_rn_noftz_f32_slowpath) ;  /* 0x0000001400b07944 */ /* 0x001fea0003c00000 */
[----:B------:R-:W-:-:S07]  /*0760*/  MOV R24, R4 ;  /* 0x0000000400187202 */ /* 0x000fce0000000f00 */
.L_x_1188:
[----:B------:R-:W-:Y:S05]  /*0770*/  BSYNC.RECONVERGENT B0 ;  /* 0x0000000000007941 */ /* 0x000fea0003800200 */
.L_x_1187:
        /* <DEDUP_REMOVED lines=14> */
.L_x_1193:
        /* <DEDUP_REMOVED lines=40> */
.L_x_1192:
[----:B------:R-:W-:Y:S05]  /*0ae0*/  BSYNC.RECONVERGENT B1 ;  /* 0x0000000000017941 */ /* 0x000fea0003800200 */
.L_x_1191:
        /* <DEDUP_REMOVED lines=26> */
.L_x_1195:
[----:B------:R-:W-:Y:S05]  /*0c90*/  BSYNC.RECONVERGENT B1 ;  /* 0x0000000000017941 */ /* 0x000fea0003800200 */
.L_x_1194:
        /* <DEDUP_REMOVED lines=17> */
.L_x_1197:
[----:B------:R-:W-:Y:S05]  /*0db0*/  BSYNC.RECONVERGENT B1 ;  /* 0x0000000000017941 */ /* 0x000fea0003800200 */
.L_x_1196:
        /* <DEDUP_REMOVED lines=13> */
.L_x_1190:
[----:B------:R-:W-:Y:S05]  /*0e90*/  BSYNC.RECONVERGENT B0 ;  /* 0x0000000000007941 */ /* 0x000fea0003800200 */
.L_x_1189:
        /* <DEDUP_REMOVED lines=11> */
.L_x_1226:
        /* <DEDUP_REMOVED lines=12> */
[----:B------:R-:W-:Y:S05]  /*1010*/  CALL.REL.NOINC `($__internal_20_$__cuda_sm3x_div_rn_noftz_f32_slowpath) ;  /* 0x0000000c00807944 */ /* 0x000fea0003c00000 */
.L_x_1200:
[----:B------:R-:W-:Y:S05]  /*1020*/  BSYNC.RECONVERGENT B0 ;  /* 0x0000000000007941 */ /* 0x000fea0003800200 */
.L_x_1199:
        /* <DEDUP_REMOVED lines=15> */
.L_x_1205:
        /* <DEDUP_REMOVED lines=37> */
.L_x_1204:
[----:B------:R-:W-:Y:S05]  /*1370*/  BSYNC.RECONVERGENT B1 ;  /* 0x0000000000017941 */ /* 0x000fea0003800200 */
.L_x_1203:
        /* <DEDUP_REMOVED lines=37> */
.L_x_1202:
[----:B------:R-:W-:Y:S05]  /*15d0*/  BSYNC.RECONVERGENT B0 ;  /* 0x0000000000007941 */ /* 0x000fea0003800200 */
.L_x_1201:
        /* <DEDUP_REMOVED lines=12> */
.L_x_1211:
        /* <DEDUP_REMOVED lines=16> */
.L_x_1210:
[----:B0-----:R-:W-:-:S07]  /*17a0*/  MOV R4, R3 ;  /* 0x0000000300047202 */ /* 0x001fce0000000f00 */
.L_x_1209:
[----:B------:R-:W-:Y:S05]  /*17b0*/  BSYNC.RECONVERGENT B1 ;  /* 0x0000000000017941 */ /* 0x000fea0003800200 */
.L_x_1208:
        /* <DEDUP_REMOVED lines=18> */
.L_x_1207:
[----:B------:R-:W-:Y:S05]  /*18e0*/  BSYNC.RECONVERGENT B0 ;  /* 0x0000000000007941 */ /* 0x000fea0003800200 */
.L_x_1206:
[----:B------:R-:W-:Y:S05]  /*18f0*/  @!P2 BRA `(.L_x_1212) ;  /* 0xffffffe8000ca947 */ /* 0x000fea000383ffff */
[----:B------:R-:W-:Y:S05]  /*1900*/  EXIT ;  /* 0x000000000000794d */ /* 0x000fea0003800000 */
.L_x_1186:
        /* <DEDUP_REMOVED lines=8> */
.L_x_1214:
[----:B------:R-:W-:Y:S05]  /*1990*/  BSYNC B0 ;  /* 0x0000000000007941 */ /* 0x000fea0003800000 */
.L_x_1213:
        /* <DEDUP_REMOVED lines=9> */
.L_x_1215:
[----:B------:R-:W-:Y:S01]  /*1a30*/  IMAD.MOV.U32 R13, RZ, RZ, 0x4 ;  /* 0x00000004ff0d7424 */ /* 0x000fe200078e00ff */
[----:B------:R-:W-:-:S05]  /*1a40*/  MOV R5, R8 ;  /* 0x0000000800057202 */ /* 0x000fca0000000f00 */
[----:B------:R-:W-:-:S05]  /*1a50*/  FADD R5, R4, R5 ;  /* 0x0000000504057221 */ /* 0x000fca0000000000 */
[----:B------:R-:W-:-:S07]  /*1a60*/  MOV R11, R5 ;  /* 0x00000005000b7202 */ /* 0x000fce0000000f00 */
[----:B------:R-:W-:Y:S05]  /*1a70*/  WARPSYNC.COLLECTIVE R10, `(.L_x_1216) ;  /* 0x000000000a087348 */ /* 0x000fea0003c00000 */
[----:B------:R0:W1:Y:S02]  /*1a80*/  SHFL.BFLY P0, R8, R11, R13, R14 ;  /* 0x0c00000d0b087389 */ /* 0x000064000000000e */
[----:B01----:R-:W-:Y:S05]  /*1a90*/  ENDCOLLECTIVE ;  /* 0x000000000000791b */ /* 0x003fea0003800000 */
.L_x_1216:
[----:B------:R-:W-:Y:S01]  /*1aa0*/  IMAD.MOV.U32 R13, RZ, RZ, 0x2 ;  /* 0x00000002ff0d7424 */ /* 0x000fe200078e00ff */
[----:B------:R-:W-:-:S05]  /*1ab0*/  MOV R6, R8 ;  /* 0x0000000800067202 */ /* 0x000fca0000000f00 */
[----:B------:R-:W-:-:S05]  /*1ac0*/  FADD R6, R5, R6 ;  /* 0x0000000605067221 */ /* 0x000fca0000000000 */
[----:B------:R-:W-:-:S07]  /*1ad0*/  MOV R11, R6 ;  /* 0x00000006000b7202 */ /* 0x000fce0000000f00 */
[----:B------:R-:W-:Y:S05]  /*1ae0*/  WARPSYNC.COLLECTIVE R10, `(.L_x_1217) ;  /* 0x000000000a087348 */ /* 0x000fea0003c00000 */
[----:B------:R0:W1:Y:S02]  /*1af0*/  SHFL.BFLY P0, R8, R11, R13, R14 ;  /* 0x0c00000d0b087389 */ /* 0x000064000000000e */
[----:B01----:R-:W-:Y:S05]  /*1b00*/  ENDCOLLECTIVE ;  /* 0x000000000000791b */ /* 0x003fea0003800000 */
.L_x_1217:
[----:B------:R-:W-:Y:S01]  /*1b10*/  IMAD.MOV.U32 R13, RZ, RZ, 0x1 ;  /* 0x00000001ff0d7424 */ /* 0x000fe200078e00ff */
[----:B------:R-:W-:-:S05]  /*1b20*/  MOV R7, R8 ;  /* 0x0000000800077202 */ /* 0x000fca0000000f00 */
[----:B------:R-:W-:-:S05]  /*1b30*/  FADD R7, R6, R7 ;  /* 0x0000000706077221 */ /* 0x000fca0000000000 */
[----:B------:R-:W-:-:S07]  /*1b40*/  MOV R11, R7 ;  /* 0x00000007000b7202 */ /* 0x000fce0000000f00 */
[----:B------:R-:W-:Y:S05]  /*1b50*/  WARPSYNC.COLLECTIVE R10, `(.L_x_1218) ;  /* 0x000000000a087348 */ /* 0x000fea0003c00000 */
[----:B------:R0:W1:Y:S02]  /*1b60*/  SHFL.BFLY P0, R8, R11, R13, R14 ;  /* 0x0c00000d0b087389 */ /* 0x000064000000000e */
[----:B01----:R-:W-:Y:S05]  /*1b70*/  ENDCOLLECTIVE ;  /* 0x000000000000791b */ /* 0x003fea0003800000 */
.L_x_1218:
[----:B------:R-:W-:Y:S05]  /*1b80*/  BRA `(.L_x_1219) ;  /* 0xffffffe800c47947 */ /* 0x000fea000383ffff */
.L_x_1198:
        /* <DEDUP_REMOVED lines=8> */
.L_x_1221:
[----:B------:R-:W-:Y:S05]  /*1c10*/  BSYNC B0 ;  /* 0x0000000000007941 */ /* 0x000fea0003800000 */
.L_x_1220:
        /* <DEDUP_REMOVED lines=9> */
.L_x_1222:
[----:B------:R-:W-:Y:S01]  /*1cb0*/  IMAD.MOV.U32 R13, RZ, RZ, 0x4 ;  /* 0x00000004ff0d7424 */ /* 0x000fe200078e00ff */
[----:B------:R-:W-:-:S05]  /*1cc0*/  MOV R4, R8 ;  /* 0x0000000800047202 */ /* 0x000fca0000000f00 */
[----:B------:R-:W-:-:S05]  /*1cd0*/  FADD R4, R5, R4 ;  /* 0x0000000405047221 */ /* 0x000fca0000000000 */
[----:B------:R-:W-:-:S07]  /*1ce0*/  MOV R11, R4 ;  /* 0x00000004000b7202 */ /* 0x000fce0000000f00 */
[----:B------:R-:W-:Y:S05]  /*1cf0*/  WARPSYNC.COLLECTIVE R10, `(.L_x_1223) ;  /* 0x000000000a087348 */ /* 0x000fea0003c00000 */
[----:B------:R0:W1:Y:S02]  /*1d00*/  SHFL.BFLY P0, R8, R11, R13, R14 ;  /* 0x0c00000d0b087389 */ /* 0x000064000000000e */
[----:B01----:R-:W-:Y:S05]  /*1d10*/  ENDCOLLECTIVE ;  /* 0x000000000000791b */ /* 0x003fea0003800000 */
.L_x_1223:
[----:B------:R-:W-:Y:S01]  /*1d20*/  IMAD.MOV.U32 R13, RZ, RZ, 0x2 ;  /* 0x00000002ff0d7424 */ /* 0x000fe200078e00ff */
[----:B------:R-:W-:-:S05]  /*1d30*/  MOV R7, R8 ;  /* 0x0000000800077202 */ /* 0x000fca0000000f00 */
[----:B------:R-:W-:-:S05]  /*1d40*/  FADD R7, R4, R7 ;  /* 0x0000000704077221 */ /* 0x000fca0000000000 */
[----:B------:R-:W-:-:S07]  /*1d50*/  MOV R11, R7 ;  /* 0x00000007000b7202 */ /* 0x000fce0000000f00 */
[----:B------:R-:W-:Y:S05]  /*1d60*/  WARPSYNC.COLLECTIVE R10, `(.L_x_1224) ;  /* 0x000000000a087348 */ /* 0x000fea0003c00000 */
[----:B------:R0:W1:Y:S02]  /*1d70*/  SHFL.BFLY P0, R8, R11, R13, R14 ;  /* 0x0c00000d0b087389 */ /* 0x000064000000000e */
[----:B01----:R-:W-:Y:S05]  /*1d80*/  ENDCOLLECTIVE ;  /* 0x000000000000791b */ /* 0x003fea0003800000 */
.L_x_1224:
[----:B------:R-:W-:Y:S01]  /*1d90*/  IMAD.MOV.U32 R13, RZ, RZ, 0x1 ;  /* 0x00000001ff0d7424 */ /* 0x000fe200078e00ff */
[----:B------:R-:W-:-:S05]  /*1da0*/  MOV R6, R8 ;  /* 0x0000000800067202 */ /* 0x000fca0000000f00 */
[----:B------:R-:W-:-:S05]  /*1db0*/  FADD R6, R7, R6 ;  /* 0x0000000607067221 */ /* 0x000fca0000000000 */
[----:B------:R-:W-:-:S07]  /*1dc0*/  MOV R11, R6 ;  /* 0x00000006000b7202 */ /* 0x000fce0000000f00 */
[----:B------:R-:W-:Y:S05]  /*1dd0*/  WARPSYNC.COLLECTIVE R10, `(.L_x_1225) ;  /* 0x000000000a087348 */ /* 0x000fea0003c00000 */
[----:B------:R0:W1:Y:S02]  /*1de0*/  SHFL.BFLY P0, R8, R11, R13, R14 ;  /* 0x0c00000d0b087389 */ /* 0x000064000000000e */
[----:B01----:R-:W-:Y:S05]  /*1df0*/  ENDCOLLECTIVE ;  /* 0x000000000000791b */ /* 0x003fea0003800000 */
.L_x_1225:
[----:B------:R-:W-:Y:S01]  /*1e00*/  MOV R9, R8 ;  /* 0x0000000800097202 */ /* 0x000fe20000000f00 */
[----:B------:R-:W-:Y:S06]  /*1e10*/  BRA `(.L_x_1226) ;  /* 0xfffffff0004c7947 */ /* 0x000fec000383ffff */
        .weak           $__internal_20_$__cuda_sm3x_div_rn_noftz_f32_slowpath
        .type           $__internal_20_$__cuda_sm3x_div_rn_noftz_f32_slowpath,@function
        .size           $__internal_20_$__cuda_sm3x_div_rn_noftz_f32_slowpath,(.L_x_1849 - $__internal_20_$__cuda_sm3x_div_rn_noftz_f32_slowpath)
$__internal_20_$__cuda_sm3x_div_rn_noftz_f32_slowpath:
        /* <DEDUP_REMOVED lines=35> */
.L_x_1228:
        /* <DEDUP_REMOVED lines=51> */
.L_x_1235:
[----:B------:R-:W-:-:S04]  /*2380*/  LOP3.LUT R4, R4, 0x80000000, RZ, 0xc0, !PT ;  /* 0x8000000004047812 */ /* 0x000fc800078ec0ff */
[----:B------:R-:W-:Y:S01]  /*2390*/  LOP3.LUT R4, R4, 0x7f800000, RZ, 0xfc, !PT ;  /* 0x7f80000004047812 */ /* 0x000fe200078efcff */
[----:B------:R-:W-:Y:S06]  /*23a0*/  BRA `(.L_x_1236) ;  /* 0x0000000000047947 */ /* 0x000fec0003800000 */
.L_x_1234:
[----:B------:R-:W-:-:S07]  /*23b0*/  LEA R4, R10, R4, 0x17 ;  /* 0x000000040a047211 */ /* 0x000fce00078eb8ff */
.L_x_1236:
[----:B------:R-:W-:Y:S05]  /*23c0*/  BSYNC.RECONVERGENT B2 ;  /* 0x0000000000027941 */ /* 0x000fea0003800200 */
.L_x_1233:
[----:B------:R-:W-:Y:S05]  /*23d0*/  BRA `(.L_x_1237) ;  /* 0x0000000000207947 */ /* 0x000fea0003800000 */
.L_x_1232:
[----:B------:R-:W-:-:S04]  /*23e0*/  LOP3.LUT R4, R9, 0x80000000, R4, 0x48, !PT ;  /* 0x8000000009047812 */ /* 0x000fc800078e4804 */
[----:B------:R-:W-:Y:S01]  /*23f0*/  LOP3.LUT R4, R4, 0x7f800000, RZ, 0xfc, !PT ;  /* 0x7f80000004047812 */ /* 0x000fe200078efcff */
[----:B------:R-:W-:Y:S06]  /*2400*/  BRA `(.L_x_1237) ;  /* 0x0000000000147947 */ /* 0x000fec0003800000 */
.L_x_1231:
[----:B------:R-:W-:Y:S01]  /*2410*/  LOP3.LUT R4, R9, 0x80000000, R4, 0x48, !PT ;  /* 0x8000000009047812 */ /* 0x000fe200078e4804 */
[----:B------:R-:W-:Y:S06]  /*2420*/  BRA `(.L_x_1237) ;  /* 0x00000000000c7947 */ /* 0x000fec0003800000 */
.L_x_1230:
[----:B------:R-:W0:Y:S01]  /*2430*/  MUFU.RSQ R4, -QNAN ;  /* 0xffc0000000047908 */ /* 0x000e220000001400 */
[----:B------:R-:W-:Y:S05]  /*2440*/  BRA `(.L_x_1237) ;  /* 0x0000000000047947 */ /* 0x000fea0003800000 */
.L_x_1229:
[----:B------:R-:W-:-:S07]  /*2450*/  FADD.FTZ R4, R4, R23 ;  /* 0x0000001704047221 */ /* 0x000fce0000010000 */
.L_x_1237:
[----:B------:R-:W-:Y:S05]  /*2460*/  BSYNC.RECONVERGENT B1 ;  /* 0x0000000000017941 */ /* 0x000fea0003800200 */
.L_x_1227:
[----:B------:R-:W-:-:S04]  /*2470*/  HFMA2 R7, -RZ, RZ, 0, 0 ;  /* 0x00000000ff077431 */ /* 0x000fc800000001ff */
[----:B0-----:R-:W-:Y:S05]  /*2480*/  RET.REL.NODEC R6 `(_Z16layer_norm_floatILi32ELi12EEvPfS0_S0_S0_ii) ;  /* 0xffffffd806dc7950 */ /* 0x001fea0003c3ffff */
.L_x_1238:
        /* <DEDUP_REMOVED lines=15> */
.L_x_1849:


//--------------------- .text._Z16layer_norm_floatILi32ELi11EEvPfS0_S0_S0_ii --------------------------
	.section	.text._Z16layer_norm_floatILi32ELi11EEvPfS0_S0_S0_ii,"ax",@progbits
	.align	128
        .global         _Z16layer_norm_floatILi32ELi11EEvPfS0_S0_S0_ii
        .type           _Z16layer_norm_floatILi32ELi11EEvPfS0_S0_S0_ii,@function
        .size           _Z16layer_norm_floatILi32ELi11EEvPfS0_S0_S0_ii,(.L_x_1850 - _Z16layer_norm_floatILi32ELi11EEvPfS0_S0_S0_ii)
        .other          _Z16layer_norm_floatILi32ELi11EEvPfS0_S0_S0_ii,@"STO_CUDA_ENTRY STV_DEFAULT"
_Z16layer_norm_floatILi32ELi11EEvPfS0_S0_S0_ii:
.text._Z16layer_norm_floatILi32ELi11EEvPfS0_S0_S0_ii:
        /* <DEDUP_REMOVED lines=23> */
.L_x_1271:
        /* <DEDUP_REMOVED lines=25> */
.L_x_1244:
        /* <DEDUP_REMOVED lines=20> */
.L_x_1243:
[----:B------:R-:W-:-:S07]  /*0440*/  MOV R12, R5 ;  /* 0x00000005000c7202 */ /* 0x000fce0000000f00 */
.L_x_1242:
[----:B------:R-:W-:Y:S05]  /*0450*/  BSYNC.RECONVERGENT B1 ;  /* 0x0000000000017941 */ /* 0x000fea0003800200 */
.L_x_1241:
        /* <DEDUP_REMOVED lines=24> */
.L_x_1240:
[----:B------:R-:W-:Y:S05]  /*05e0*/  BSYNC.RECONVERGENT B0 ;  /* 0x0000000000007941 */ /* 0x000fea0003800200 */
.L_x_1239:
        /* <DEDUP_REMOVED lines=11> */
.L_x_1278:
        /* <DEDUP_REMOVED lines=11> */
[----:B0-----:R-:W-:Y:S05]  /*0750*/  CALL.REL.NOINC `($__internal_21_$__cuda_sm3x_div_rn_noftz_f32_slowpath) ;  /* 0x0000001400dc7944 */ /* 0x001fea0003c00000 */
[----:B------:R-:W-:-:S07]  /*0760*/  IMAD.MOV.U32 R9, RZ, RZ, R10 ;  /* 0x000000ffff097224 */ /* 0x000fce00078e000a */
.L_x_1247:
[----:B------:R-:W-:Y:S05]  /*0770*/  BSYNC.RECONVERGENT B0 ;  /* 0x0000000000007941 */ /* 0x000fea0003800200 */
.L_x_1246:
        /* <DEDUP_REMOVED lines=14> */
.L_x_1252:
        /* <DEDUP_REMOVED lines=44> */
.L_x_1251:
[----:B------:R-:W-:Y:S05]  /*0b20*/  BSYNC.RECONVERGENT B1 ;  /* 0x0000000000017941 */ /* 0x000fea0003800200 */
.L_x_1250:
        /* <DEDUP_REMOVED lines=28> */
.L_x_1254:
[----:B------:R-:W-:Y:S05]  /*0cf0*/  BSYNC.RECONVERGENT B1 ;  /* 0x0000000000017941 */ /* 0x000fea0003800200 */
.L_x_1253:
        /* <DEDUP_REMOVED lines=18> */
.L_x_1256:
[----:B------:R-:W-:Y:S05]  /*0e20*/  BSYNC.RECONVERGENT B1 ;  /* 0x0000000000017941 */ /* 0x000fea0003800200 */
.L_x_1255:
        /* <DEDUP_REMOVED lines=14> */
.L_x_1249:
[----:B------:R-:W-:Y:S05]  /*0f10*/  BSYNC.RECONVERGENT B0 ;  /* 0x0000000000007941 */ /* 0x000fea0003800200 */
.L_x_1248:
        /* <DEDUP_REMOVED lines=11> */
.L_x_1285:
        /* <DEDUP_REMOVED lines=12> */
[----:B0-----:R-:W-:Y:S05]  /*1090*/  CALL.REL.NOINC `($__internal_21_$__cuda_sm3x_div_rn_noftz_f32_slowpath) ;  /* 0x0000000c008c7944 */ /* 0x001fea0003c00000 */
.L_x_1259:
[----:B------:R-:W-:Y:S05]  /*10a0*/  BSYNC.RECONVERGENT B0 ;  /* 0x0000000000007941 */ /* 0x000fea0003800200 */
.L_x_1258:
        /* <DEDUP_REMOVED lines=15> */
.L_x_1264:
        /* <DEDUP_REMOVED lines=43> */
.L_x_1263:
[----:B------:R-:W-:Y:S05]  /*1450*/  BSYNC.RECONVERGENT B1 ;  /* 0x0000000000017941 */ /* 0x000fea0003800200 */
.L_x_1262:
        /* <DEDUP_REMOVED lines=37> */
.L_x_1261:
[----:B------:R-:W-:Y:S05]  /*16b0*/  BSYNC.RECONVERGENT B0 ;  /* 0x0000000000007941 */ /* 0x000fea0003800200 */
.L_x_1260:
        /* <DEDUP_REMOVED lines=12> */
.L_x_1270:
        /* <DEDUP_REMOVED lines=17> */
.L_x_1269:
[----:B------:R-:W-:-:S07]  /*1890*/  IMAD.MOV.U32 R6, RZ, RZ, R5 ;  /* 0x000000ffff067224 */ /* 0x000fce00078e0005 */
.L_x_1268:
[----:B------:R-:W-:Y:S05]  /*18a0*/  BSYNC.RECONVERGENT B1 ;  /* 0x0000000000017941 */ /* 0x000fea0003800200 */
.L_x_1267:
        /* <DEDUP_REMOVED lines=17> */
.L_x_1266:
[----:B------:R-:W-:Y:S05]  /*19c0*/  BSYNC.RECONVERGENT B0 ;  /* 0x0000000000007941 */ /* 0x000fea0003800200 */
.L_x_1265:
[----:B------:R-:W-:Y:S05]  /*19d0*/  @!P2 BRA `(.L_x_1271) ;  /* 0xffffffe400e4a947 */ /* 0x000fea000383ffff */
[----:B------:R-:W-:Y:S05]  /*19e0*/  EXIT ;  /* 0x000000000000794d */ /* 0x000fea0003800000 */
.L_x_1245:
        /* <DEDUP_REMOVED lines=8> */
.L_x_1273:
[----:B------:R-:W-:Y:S05]  /*1a70*/  BSYNC B0 ;  /* 0x0000000000007941 */ /* 0x000fea0003800000 */
.L_x_1272:
        /* <DEDUP_REMOVED lines=8> */
.L_x_1274:
[----:B------:R-:W-:Y:S01]  /*1b00*/  HFMA2 R16, -RZ, RZ, 0, 2.384185791015625e-07 ;  /* 0x00000004ff107431 */ /* 0x000fe200000001ff */
[----:B------:R-:W-:-:S05]  /*1b10*/  MOV R11, R14 ;  /* 0x0000000e000b7202 */ /* 0x000fca0000000f00 */
[----:B------:R-:W-:-:S05]  /*1b20*/  FADD R11, R10, R11 ;  /* 0x0000000b0a0b7221 */ /* 0x000fca0000000000 */
[----:B------:R-:W-:-:S07]  /*1b30*/  MOV R10, R11 ;  /* 0x0000000b000a7202 */ /* 0x000fce0000000f00 */
[----:B------:R-:W-:Y:S05]  /*1b40*/  WARPSYNC.COLLECTIVE R15, `(.L_x_1275) ;  /* 0x000000000f087348 */ /* 0x000fea0003c00000 */
[----:B------:R0:W1:Y:S02]  /*1b50*/  SHFL.BFLY P0, R14, R10, R16, R17 ;  /* 0x0c0000100a0e7389 */ /* 0x0000640000000011 */
[----:B01----:R-:W-:Y:S05]  /*1b60*/  ENDCOLLECTIVE ;  /* 0x000000000000791b */ /* 0x003fea0003800000 */
.L_x_1275:
[----:B------:R-:W-:Y:S02]  /*1b70*/  HFMA2 R16, -RZ, RZ, 0, 1.1920928955078125e-07 ;  /* 0x00000002ff107431 */ /* 0x000fe400000001ff */
[----:B------:R-:W-:-:S04]  /*1b80*/  IMAD.MOV.U32 R12, RZ, RZ, R14 ;  /* 0x000000ffff0c7224 */ /* 0x000fc800078e000e */
[----:B------:R-:W-:-:S05]  /*1b90*/  FADD R12, R11, R12 ;  /* 0x0000000c0b0c7221 */ /* 0x000fca0000000000 */
[----:B------:R-:W-:-:S07]  /*1ba0*/  MOV R10, R12 ;  /* 0x0000000c000a7202 */ /* 0x000fce0000000f00 */
[----:B------:R-:W-:Y:S05]  /*1bb0*/  WARPSYNC.COLLECTIVE R15, `(.L_x_1276) ;  /* 0x000000000f087348 */ /* 0x000fea0003c00000 */
[----:B------:R0:W1:Y:S02]  /*1bc0*/  SHFL.BFLY P0, R14, R10, R16, R17 ;  /* 0x0c0000100a0e7389 */ /* 0x0000640000000011 */
[----:B01----:R-:W-:Y:S05]  /*1bd0*/  ENDCOLLECTIVE ;  /* 0x000000000000791b */ /* 0x003fea0003800000 */
.L_x_1276:
[----:B------:R-:W-:Y:S01]  /*1be0*/  HFMA2 R16, -RZ, RZ, 0, 5.9604644775390625e-08 ;  /* 0x00000001ff107431 */ /* 0x000fe200000001ff */
[----:B------:R-:W-:-:S05]  /*1bf0*/  MOV R13, R14 ;  /* 0x0000000e000d7202 */ /* 0x000fca0000000f00 */
[----:B------:R-:W-:-:S04]  /*1c00*/  FADD R13, R12, R13 ;  /* 0x0000000d0c0d7221 */ /* 0x000fc80000000000 */
[----:B------:R-:W-:-:S07]  /*1c10*/  IMAD.MOV.U32 R10, RZ, RZ, R13 ;  /* 0x000000ffff0a7224 */ /* 0x000fce00078e000d */
[----:B------:R-:W-:Y:S05]  /*1c20*/  WARPSYNC.COLLECTIVE R15, `(.L_x_1277) ;  /* 0x000000000f087348 */ /* 0x000fea0003c00000 */
[----:B------:R0:W1:Y:S02]  /*1c30*/  SHFL.BFLY P0, R14, R10, R16, R17 ;  /* 0x0c0000100a0e7389 */ /* 0x0000640000000011 */
[----:B01----:R-:W-:Y:S05]  /*1c40*/  ENDCOLLECTIVE ;  /* 0x000000000000791b */ /* 0x003fea0003800000 */
.L_x_1277:
[----:B------:R-:W-:Y:S05]  /*1c50*/  BRA `(.L_x_1278) ;  /* 0xffffffe800907947 */ /* 0x000fea000383ffff */
.L_x_1257:
        /* <DEDUP_REMOVED lines=8> */
.L_x_1280:
[----:B------:R-:W-:Y:S05]  /*1ce0*/  BSYNC B0 ;  /* 0x0000000000007941 */ /* 0x000fea0003800000 */
.L_x_1279:
        /* <DEDUP_REMOVED lines=8> */
.L_x_1281:
[----:B------:R-:W-:Y:S01]  /*1d70*/  IMAD.MOV.U32 R16, RZ, RZ, 0x4 ;  /* 0x00000004ff107424 */ /* 0x000fe200078e00ff */
[----:B------:R-:W-:-:S05]  /*1d80*/  MOV R11, R14 ;  /* 0x0000000e000b7202 */ /* 0x000fca0000000f00 */
[----:B------:R-:W-:-:S05]  /*1d90*/  FADD R11, R10, R11 ;  /* 0x0000000b0a0b7221 */ /* 0x000fca0000000000 */
[----:B------:R-:W-:-:S07]  /*1da0*/  MOV R10, R11 ;  /* 0x0000000b000a7202 */ /* 0x000fce0000000f00 */
[----:B------:R-:W-:Y:S05]  /*1db0*/  WARPSYNC.COLLECTIVE R15, `(.L_x_1282) ;  /* 0x000000000f087348 */ /* 0x000fea0003c00000 */
[----:B------:R0:W1:Y:S02]  /*1dc0*/  SHFL.BFLY P0, R14, R10, R16, R17 ;  /* 0x0c0000100a0e7389 */ /* 0x0000640000000011 */
[----:B01----:R-:W-:Y:S05]  /*1dd0*/  ENDCOLLECTIVE ;  /* 0x000000000000791b */ /* 0x003fea0003800000 */
.L_x_1282:
[----:B------:R-:W-:Y:S01]  /*1de0*/  HFMA2 R16, -RZ, RZ, 0, 1.1920928955078125e-07 ;  /* 0x00000002ff107431 */ /* 0x000fe200000001ff */
[----:B------:R-:W-:-:S05]  /*1df0*/  MOV R12, R14 ;  /* 0x0000000e000c7202 */ /* 0x000fca0000000f00 */
[----:B------:R-:W-:-:S05]  /*1e00*/  FADD R12, R11, R12 ;  /* 0x0000000c0b0c7221 */ /* 0x000fca0000000000 */
[----:B------:R-:W-:-:S07]  /*1e10*/  MOV R10, R12 ;  /* 0x0000000c000a7202 */ /* 0x000fce0000000f00 */
[----:B------:R-:W-:Y:S05]  /*1e20*/  WARPSYNC.COLLECTIVE R15, `(.L_x_1283) ;  /* 0x000000000f087348 */ /* 0x000fea0003c00000 */
[----:B------:R0:W1:Y:S02]  /*1e30*/  SHFL.BFLY P0, R14, R10, R16, R17 ;  /* 0x0c0000100a0e7389 */ /* 0x0000640000000011 */
[----:B01----:R-:W-:Y:S05]  /*1e40*/  ENDCOLLECTIVE ;  /* 0x000000000000791b */ /* 0x003fea0003800000 */
.L_x_1283:
[----:B------:R-:W-:Y:S02]  /*1e50*/  HFMA2 R16, -RZ, RZ, 0, 5.9604644775390625e-08 ;  /* 0x00000001ff107431 */ /* 0x000fe400000001ff */
[----:B------:R-:W-:-:S04]  /*1e60*/  IMAD.MOV.U32 R13, RZ, RZ, R14 ;  /* 0x000000ffff0d7224 */ /* 0x000fc800078e000e */
[----:B------:R-:W-:-:S05]  /*1e70*/  FADD R13, R12, R13 ;  /* 0x0000000d0c0d7221 */ /* 0x000fca0000000000 */
[----:B------:R-:W-:-:S07]  /*1e80*/  MOV R10, R13 ;  /* 0x0000000d000a7202 */ /* 0x000fce0000000f00 */
[----:B------:R-:W-:Y:S05]  /*1e90*/  WARPSYNC.COLLECTIVE R15, `(.L_x_1284) ;  /* 0x000000000f087348 */ /* 0x000fea0003c00000 */
[----:B------:R0:W1:Y:S02]  /*1ea0*/  SHFL.BFLY P0, R14, R10, R16, R17 ;  /* 0x0c0000100a0e7389 */ /* 0x0000640000000011 */
[----:B01----:R-:W-:Y:S05]  /*1eb0*/  ENDCOLLECTIVE ;  /* 0x000000000000791b */ /* 0x003fea0003800000 */
.L_x_1284:
[----:B------:R-:W-:Y:S05]  /*1ec0*/  BRA `(.L_x_1285) ;  /* 0xfffffff000407947 */ /* 0x000fea000383ffff */
        .weak           $__internal_21_$__cuda_sm3x_div_rn_noftz_f32_slowpath
        .type           $__internal_21_$__cuda_sm3x_div_rn_noftz_f32_slowpath,@function
        .size           $__internal_21_$__cuda_sm3x_div_rn_noftz_f32_slowpath,(.L_x_1850 - $__internal_21_$__cuda_sm3x_div_rn_noftz_f32_slowpath)
$__internal_21_$__cuda_sm3x_div_rn_noftz_f32_slowpath:
        /* <DEDUP_REMOVED lines=35> */
.L_x_1287:
        /* <DEDUP_REMOVED lines=51> */
.L_x_1294:
[----:B------:R-:W-:-:S04]  /*2430*/  LOP3.LUT R10, R10, 0x80000000, RZ, 0xc0, !PT ;  /* 0x800000000a0a7812 */ /* 0x000fc800078ec0ff */
[----:B------:R-:W-:Y:S01]  /*2440*/  LOP3.LUT R10, R10, 0x7f800000, RZ, 0xfc, !PT ;  /* 0x7f8000000a0a7812 */ /* 0x000fe200078efcff */
[----:B------:R-:W-:Y:S06]  /*2450*/  BRA `(.L_x_1295) ;  /* 0x0000000000047947 */ /* 0x000fec0003800000 */
.L_x_1293:
[----:B------:R-:W-:-:S07]  /*2460*/  LEA R10, R16, R10, 0x17 ;  /* 0x0000000a100a7211 */ /* 0x000fce00078eb8ff */
.L_x_1295:
[----:B------:R-:W-:Y:S05]  /*2470*/  BSYNC.RECONVERGENT B2 ;  /* 0x0000000000027941 */ /* 0x000fea0003800200 */
.L_x_1292:
[----:B------:R-:W-:Y:S05]  /*2480*/  BRA `(.L_x_1296) ;  /* 0x0000000000207947 */ /* 0x000fea0003800000 */
.L_x_1291:
[----:B------:R-:W-:-:S04]  /*2490*/  LOP3.LUT R10, R15, 0x80000000, R10, 0x48, !PT ;  /* 0x800000000f0a7812 */ /* 0x000fc800078e480a */
[----:B------:R-:W-:Y:S01]  /*24a0*/  LOP3.LUT R10, R10, 0x7f800000, RZ, 0xfc, !PT ;  /* 0x7f8000000a0a7812 */ /* 0x000fe200078efcff */
[----:B------:R-:W-:Y:S06]  /*24b0*/  BRA `(.L_x_1296) ;  /* 0x0000000000147947 */ /* 0x000fec0003800000 */
.L_x_1290:
[----:B------:R-:W-:Y:S01]  /*24c0*/  LOP3.LUT R10, R15, 0x80000000, R10, 0x48, !PT ;  /* 0x800000000f0a7812 */ /* 0x000fe200078e480a */
[----:B------:R-:W-:Y:S06]  /*24d0*/  BRA `(.L_x_1296) ;  /* 0x00000000000c7947 */ /* 0x000fec0003800000 */
.L_x_1289:
[----:B------:R-:W0:Y:S01]  /*24e0*/  MUFU.RSQ R10, -QNAN ;  /* 0xffc00000000a7908 */ /* 0x000e220000001400 */
[----:B------:R-:W-:Y:S05]  /*24f0*/  BRA `(.L_x_1296) ;  /* 0x0000000000047947 */ /* 0x000fea0003800000 */
.L_x_1288:
[----:B------:R-:W-:-:S07]  /*2500*/  FADD.FTZ R10, R10, R21 ;  /* 0x000000150a0a7221 */ /* 0x000fce0000010000 */
.L_x_1296:
[----:B------:R-:W-:Y:S05]  /*2510*/  BSYNC.RECONVERGENT B1 ;  /* 0x0000000000017941 */ /* 0x000fea0003800200 */
.L_x_1286:
[----:B------:R-:W-:-:S04]  /*2520*/  HFMA2 R13, -RZ, RZ, 0, 0 ;  /* 0x00000000ff0d7431 */ /* 0x000fc800000001ff */
[----:B0-----:R-:W-:Y:S05]  /*2530*/  RET.REL.NODEC R12 `(_Z16layer_norm_floatILi32ELi11EEvPfS0_S0_S0_ii) ;  /* 0xffffffd80cb07950 */ /* 0x001fea0003c3ffff */
.L_x_1297:
        /* <DEDUP_REMOVED lines=12> */
.L_x_1850:


//--------------------- .text._Z16layer_norm_floatILi32ELi10EEvPfS0_S0_S0_ii --------------------------
	.section	.text._Z16layer_norm_floatILi32ELi10EEvPfS0_S0_S0_ii,"ax",@progbits
	.align	128
        .global         _Z16layer_norm_floatILi32ELi10EEvPfS0_S0_S0_ii
        .type           _Z16layer_norm_floatILi32ELi10EEvPfS0_S0_S0_ii,@function
        .size           _Z16layer_norm_floatILi32ELi10EEvPfS0_S0_S0_ii,(.L_x_1851 - _Z16layer_norm_floatILi32ELi10EEvPfS0_S0_S0_ii)
        .other          _Z16layer_norm_floatILi32ELi10EEvPfS0_S0_S0_ii,@"STO_CUDA_ENTRY STV_DEFAULT"
_Z16layer_norm_floatILi32ELi10EEvPfS0_S0_S0_ii:
.text._Z16layer_norm_floatILi32ELi10EEvPfS0_S0_S0_ii:
        /* <DEDUP_REMOVED lines=22> */
.L_x_1330:
        /* <DEDUP_REMOVED lines=25> */
.L_x_1303:
        /* <DEDUP_REMOVED lines=20> */
.L_x_1302:
[----:B------:R-:W-:-:S07]  /*0430*/  MOV R12, R5 ;  /* 0x00000005000c7202 */ /* 0x000fce0000000f00 */
.L_x_1301:
[----:B------:R-:W-:Y:S05]  /*0440*/  BSYNC.RECONVERGENT B1 ;  /* 0x0000000000017941 */ /* 0x000fea0003800200 */
.L_x_1300:
        /* <DEDUP_REMOVED lines=26> */
.L_x_1299:
[----:B------:R-:W-:Y:S05]  /*05f0*/  BSYNC.RECONVERGENT B0 ;  /* 0x0000000000007941 */ /* 0x000fea0003800200 */
.L_x_1298:
        /* <DEDUP_REMOVED lines=11> */
.L_x_1337:
        /* <DEDUP_REMOVED lines=11> */
[----:B0-----:R-:W-:Y:S05]  /*0760*/  CALL.REL.NOINC `($__internal_22_$__cuda_sm3x_div_rn_noftz_f32_slowpath) ;  /* 0x0000001400e07944 */ /* 0x001fea0003c00000 */
[----:B------:R-:W-:-:S07]  /*0770*/  IMAD.MOV.U32 R9, RZ, RZ, R10 ;  /* 0x000000ffff097224 */ /* 0x000fce00078e000a */
.L_x_1306:
[----:B------:R-:W-:Y:S05]  /*0780*/  BSYNC.RECONVERGENT B0 ;  /* 0x0000000000007941 */ /* 0x000fea0003800200 */
.L_x_1305:
        /* <DEDUP_REMOVED lines=14> */
.L_x_1311:
        /* <DEDUP_REMOVED lines=44> */
.L_x_1310:
[----:B------:R-:W-:Y:S05]  /*0b30*/  BSYNC.RECONVERGENT B1 ;  /* 0x0000000000017941 */ /* 0x000fea0003800200 */
.L_x_1309:
        /* <DEDUP_REMOVED lines=28> */
.L_x_1313:
[----:B------:R-:W-:Y:S05]  /*0d00*/  BSYNC.RECONVERGENT B1 ;  /* 0x0000000000017941 */ /* 0x000fea0003800200 */
.L_x_1312:
        /* <DEDUP_REMOVED lines=18> */
.L_x_1315:
[----:B------:R-:W-:Y:S05]  /*0e30*/  BSYNC.RECONVERGENT B1 ;  /* 0x0000000000017941 */ /* 0x000fea0003800200 */
.L_x_1314:
        /* <DEDUP_REMOVED lines=14> */
.L_x_1308:
[----:B------:R-:W-:Y:S05]  /*0f20*/  BSYNC.RECONVERGENT B0 ;  /* 0x0000000000007941 */ /* 0x000fea0003800200 */
.L_x_1307:
        /* <DEDUP_REMOVED lines=11> */
.L_x_1344:
        /* <DEDUP_REMOVED lines=12> */
[----:B------:R-:W-:Y:S05]  /*10a0*/  CALL.REL.NOINC `($__internal_22_$__cuda_sm3x_div_rn_noftz_f32_slowpath) ;  /* 0x0000000c00907944 */ /* 0x000fea0003c00000 */
.L_x_1318:
[----:B------:R-:W-:Y:S05]  /*10b0*/  BSYNC.RECONVERGENT B0 ;  /* 0x0000000000007941 */ /* 0x000fea0003800200 */
.L_x_1317:
        /* <DEDUP_REMOVED lines=15> */
.L_x_1323:
        /* <DEDUP_REMOVED lines=39> */
.L_x_1322:
[----:B------:R-:W-:Y:S05]  /*1420*/  BSYNC.RECONVERGENT B1 ;  /* 0x0000000000017941 */ /* 0x000fea0003800200 */
.L_x_1321:
        /* <DEDUP_REMOVED lines=37> */
.L_x_1320:
[----:B------:R-:W-:Y:S05]  /*1680*/  BSYNC.RECONVERGENT B0 ;  /* 0x0000000000007941 */ /* 0x000fea0003800200 */
.L_x_1319:
        /* <DEDUP_REMOVED lines=12> */
.L_x_1329:
        /* <DEDUP_REMOVED lines=17> */
.L_x_1328:
[----:B------:R-:W-:-:S07]  /*1860*/  IMAD.MOV.U32 R6, RZ, RZ, R5 ;  /* 0x000000ffff067224 */ /* 0x000fce00078e0005 */
.L_x_1327:
[----:B------:R-:W-:Y:S05]  /*1870*/  BSYNC.RECONVERGENT B1 ;  /* 0x0000000000017941 */ /* 0x000fea0003800200 */
.L_x_1326:
        /* <DEDUP_REMOVED lines=19> */
.L_x_1325:
[----:B------:R-:W-:Y:S05]  /*19b0*/  BSYNC.RECONVERGENT B0 ;  /* 0x0000000000007941 */ /* 0x000fea0003800200 */
.L_x_1324:
[----:B------:R-:W-:Y:S05]  /*19c0*/  @!P2 BRA `(.L_x_1330) ;  /* 0xffffffe400e4a947 */ /* 0x000fea000383ffff */
[----:B------:R-:W-:Y:S05]  /*19d0*/  EXIT ;  /* 0x000000000000794d */ /* 0x000fea0003800000 */
.L_x_1304:
        /* <DEDUP_REMOVED lines=8> */
.L_x_1332:
[----:B------:R-:W-:Y:S05]  /*1a60*/  BSYNC B0 ;  /* 0x0000000000007941 */ /* 0x000fea0003800000 */
.L_x_1331:
        /* <DEDUP_REMOVED lines=9> */
.L_x_1333:
[----:B------:R-:W-:Y:S02]  /*1b00*/  HFMA2 R18, -RZ, RZ, 0, 2.384185791015625e-07 ;  /* 0x00000004ff127431 */ /* 0x000fe400000001ff */
[----:B------:R-:W-:-:S04]  /*1b10*/  IMAD.MOV.U32 R11, RZ, RZ, R14 ;  /* 0x000000ffff0b7224 */ /* 0x000fc800078e000e */
[----:B------:R-:W-:-:S05]  /*1b20*/  FADD R11, R10, R11 ;  /* 0x0000000b0a0b7221 */ /* 0x000fca0000000000 */
[----:B------:R-:W-:-:S07]  /*1b30*/  MOV R17, R11 ;  /* 0x0000000b00117202 */ /* 0x000fce0000000f00 */
[----:B------:R-:W-:Y:S05]  /*1b40*/  WARPSYNC.COLLECTIVE R16, `(.L_x_1334) ;  /* 0x0000000010087348 */ /* 0x000fea0003c00000 */
[----:B------:R0:W1:Y:S02]  /*1b50*/  SHFL.BFLY P0, R14, R17, R18, R19 ;  /* 0x0c000012110e7389 */ /* 0x0000640000000013 */
[----:B01----:R-:W-:Y:S05]  /*1b60*/  ENDCOLLECTIVE ;  /* 0x000000000000791b */ /* 0x003fea0003800000 */
.L_x_1334:
[----:B------:R-:W-:Y:S02]  /*1b70*/  HFMA2 R18, -RZ, RZ, 0, 1.1920928955078125e-07 ;  /* 0x00000002ff127431 */ /* 0x000fe400000001ff */
[----:B------:R-:W-:-:S04]  /*1b80*/  IMAD.MOV.U32 R12, RZ, RZ, R14 ;  /* 0x000000ffff0c7224 */ /* 0x000fc800078e000e */
[----:B------:R-:W-:-:S05]  /*1b90*/  FADD R12, R11, R12 ;  /* 0x0000000c0b0c7221 */ /* 0x000fca0000000000 */
[----:B------:R-:W-:-:S07]  /*1ba0*/  MOV R17, R12 ;  /* 0x0000000c00117202 */ /* 0x000fce0000000f00 */
[----:B------:R-:W-:Y:S05]  /*1bb0*/  WARPSYNC.COLLECTIVE R16, `(.L_x_1335) ;  /* 0x0000000010087348 */ /* 0x000fea0003c00000 */
[----:B------:R0:W1:Y:S02]  /*1bc0*/  SHFL.BFLY P0, R14, R17, R18, R19 ;  /* 0x0c000012110e7389 */ /* 0x0000640000000013 */
[----:B01----:R-:W-:Y:S05]  /*1bd0*/  ENDCOLLECTIVE ;  /* 0x000000000000791b */ /* 0x003fea0003800000 */
.L_x_1335:
[----:B------:R-:W-:Y:S02]  /*1be0*/  HFMA2 R18, -RZ, RZ, 0, 5.9604644775390625e-08 ;  /* 0x00000001ff127431 */ /* 0x000fe400000001ff */
[----:B------:R-:W-:-:S04]  /*1bf0*/  IMAD.MOV.U32 R13, RZ, RZ, R14 ;  /* 0x000000ffff0d7224 */ /* 0x000fc800078e000e */
[----:B------:R-:W-:-:S05]  /*1c00*/  FADD R13, R12, R13 ;  /* 0x0000000d0c0d7221 */ /* 0x000fca0000000000 */
[----:B------:R-:W-:-:S07]  /*1c10*/  MOV R17, R13 ;  /* 0x0000000d00117202 */ /* 0x000fce0000000f00 */
[----:B------:R-:W-:Y:S05]  /*1c20*/  WARPSYNC.COLLECTIVE R16, `(.L_x_1336) ;  /* 0x0000000010087348 */ /* 0x000fea0003c00000 */
[----:B------:R0:W1:Y:S02]  /*1c30*/  SHFL.BFLY P0, R14, R17, R18, R19 ;  /* 0x0c000012110e7389 */ /* 0x0000640000000013 */
[----:B01----:R-:W-:Y:S05]  /*1c40*/  ENDCOLLECTIVE ;  /* 0x000000000000791b */ /* 0x003fea0003800000 */
.L_x_1336:
[----:B------:R-:W-:Y:S05]  /*1c50*/  BRA `(.L_x_1337) ;  /* 0xffffffe800947947 */ /* 0x000fea000383ffff */
.L_x_1316:
        /* <DEDUP_REMOVED lines=8> */
.L_x_1339:
[----:B------:R-:W-:Y:S05]  /*1ce0*/  BSYNC B0 ;  /* 0x0000000000007941 */ /* 0x000fea0003800000 */
.L_x_1338:
        /* <DEDUP_REMOVED lines=9> */
.L_x_1340:
[----:B------:R-:W-:Y:S02]  /*1d80*/  HFMA2 R18, -RZ, RZ, 0, 2.384185791015625e-07 ;  /* 0x00000004ff127431 */ /* 0x000fe400000001ff */
[----:B------:R-:W-:-:S04]  /*1d90*/  IMAD.MOV.U32 R10, RZ, RZ, R14 ;  /* 0x000000ffff0a7224 */ /* 0x000fc800078e000e */
[----:B------:R-:W-:-:S05]  /*1da0*/  FADD R10, R11, R10 ;  /* 0x0000000a0b0a7221 */ /* 0x000fca0000000000 */
[----:B------:R-:W-:-:S07]  /*1db0*/  MOV R17, R10 ;  /* 0x0000000a00117202 */ /* 0x000fce0000000f00 */
[----:B------:R-:W-:Y:S05]  /*1dc0*/  WARPSYNC.COLLECTIVE R16, `(.L_x_1341) ;  /* 0x0000000010087348 */ /* 0x000fea0003c00000 */
[----:B------:R0:W1:Y:S02]  /*1dd0*/  SHFL.BFLY P0, R14, R17, R18, R19 ;  /* 0x0c000012110e7389 */ /* 0x0000640000000013 */
[----:B01----:R-:W-:Y:S05]  /*1de0*/  ENDCOLLECTIVE ;  /* 0x000000000000791b */ /* 0x003fea0003800000 */
.L_x_1341:
[----:B------:R-:W-:Y:S02]  /*1df0*/  HFMA2 R18, -RZ, RZ, 0, 1.1920928955078125e-07 ;  /* 0x00000002ff127431 */ /* 0x000fe400000001ff */
[----:B------:R-:W-:-:S04]  /*1e00*/  IMAD.MOV.U32 R13, RZ, RZ, R14 ;  /* 0x000000ffff0d7224 */ /* 0x000fc800078e000e */
[----:B------:R-:W-:-:S05]  /*1e10*/  FADD R13, R10, R13 ;  /* 0x0000000d0a0d7221 */ /* 0x000fca0000000000 */
[----:B------:R-:W-:-:S07]  /*1e20*/  MOV R17, R13 ;  /* 0x0000000d00117202 */ /* 0x000fce0000000f00 */
[----:B------:R-:W-:Y:S05]  /*1e30*/  WARPSYNC.COLLECTIVE R16, `(.L_x_1342) ;  /* 0x0000000010087348 */ /* 0x000fea0003c00000 */
[----:B------:R0:W1:Y:S02]  /*1e40*/  SHFL.BFLY P0, R14, R17, R18, R19 ;  /* 0x0c000012110e7389 */ /* 0x0000640000000013 */
[----:B01----:R-:W-:Y:S05]  /*1e50*/  ENDCOLLECTIVE ;  /* 0x000000000000791b */ /* 0x003fea0003800000 */
.L_x_1342:
[----:B------:R-:W-:Y:S01]  /*1e60*/  HFMA2 R18, -RZ, RZ, 0, 5.9604644775390625e-08 ;  /* 0x00000001ff127431 */ /* 0x000fe200000001ff */
[----:B------:R-:W-:-:S05]  /*1e70*/  MOV R12, R14 ;  /* 0x0000000e000c7202 */ /* 0x000fca0000000f00 */
[----:B------:R-:W-:-:S04]  /*1e80*/  FADD R12, R13, R12 ;  /* 0x0000000c0d0c7221 */ /* 0x000fc80000000000 */
[----:B------:R-:W-:-:S07]  /*1e90*/  IMAD.MOV.U32 R17, RZ, RZ, R12 ;  /* 0x000000ffff117224 */ /* 0x000fce00078e000c */
[----:B------:R-:W-:Y:S05]  /*1ea0*/  WARPSYNC.COLLECTIVE R16, `(.L_x_1343) ;  /* 0x0000000010087348 */ /* 0x000fea0003c00000 */
[----:B------:R0:W1:Y:S02]  /*1eb0*/  SHFL.BFLY P0, R14, R17, R18, R19 ;  /* 0x0c000012110e7389 */ /* 0x0000640000000013 */
[----:B01----:R-:W-:Y:S05]  /*1ec0*/  ENDCOLLECTIVE ;  /* 0x000000000000791b */ /* 0x003fea0003800000 */
.L_x_1343:
[----:B------:R-:W-:Y:S01]  /*1ed0*/  MOV R15, R14 ;  /* 0x0000000e000f7202 */ /* 0x000fe20000000f00 */
[----:B------:R-:W-:Y:S06]  /*1ee0*/  BRA `(.L_x_1344) ;  /* 0xfffffff0003c7947 */ /* 0x000fec000383ffff */
        .weak           $__internal_22_$__cuda_sm3x_div_rn_noftz_f32_slowpath
        .type           $__internal_22_$__cuda_sm3x_div_rn_noftz_f32_slowpath,@function
        .size           $__internal_22_$__cuda_sm3x_div_rn_noftz_f32_slowpath,(.L_x_1851 - $__internal_22_$__cuda_sm3x_div_rn_noftz_f32_slowpath)
$__internal_22_$__cuda_sm3x_div_rn_noftz_f32_slowpath:
        /* <DEDUP_REMOVED lines=35> */
.L_x_1346:
        /* <DEDUP_REMOVED lines=51> */
.L_x_1353:
[----:B------:R-:W-:-:S04]  /*2450*/  LOP3.LUT R10, R10, 0x80000000, RZ, 0xc0, !PT ;  /* 0x800000000a0a7812 */ /* 0x000fc800078ec0ff */
[----:B------:R-:W-:Y:S01]  /*2460*/  LOP3.LUT R10, R10, 0x7f800000, RZ, 0xfc, !PT ;  /* 0x7f8000000a0a7812 */ /* 0x000fe200078efcff */
[----:B------:R-:W-:Y:S06]  /*2470*/  BRA `(.L_x_1354) ;  /* 0x0000000000047947 */ /* 0x000fec0003800000 */
.L_x_1352:
[----:B------:R-:W-:-:S07]  /*2480*/  LEA R10, R16, R10, 0x17 ;  /* 0x0000000a100a7211 */ /* 0x000fce00078eb8ff */
.L_x_1354:
[----:B------:R-:W-:Y:S05]  /*2490*/  BSYNC.RECONVERGENT B2 ;  /* 0x0000000000027941 */ /* 0x000fea0003800200 */
.L_x_1351:
[----:B------:R-:W-:Y:S05]  /*24a0*/  BRA `(.L_x_1355) ;  /* 0x0000000000207947 */ /* 0x000fea0003800000 */
.L_x_1350:
[----:B------:R-:W-:-:S04]  /*24b0*/  LOP3.LUT R10, R15, 0x80000000, R10, 0x48, !PT ;  /* 0x800000000f0a7812 */ /* 0x000fc800078e480a */
[----:B------:R-:W-:Y:S01]  /*24c0*/  LOP3.LUT R10, R10, 0x7f800000, RZ, 0xfc, !PT ;  /* 0x7f8000000a0a7812 */ /* 0x000fe200078efcff */
[----:B------:R-:W-:Y:S06]  /*24d0*/  BRA `(.L_x_1355) ;  /* 0x0000000000147947 */ /* 0x000fec0003800000 */
.L_x_1349:
[----:B------:R-:W-:Y:S01]  /*24e0*/  LOP3.LUT R10, R15, 0x80000000, R10, 0x48, !PT ;  /* 0x800000000f0a7812 */ /* 0x000fe200078e480a */
[----:B------:R-:W-:Y:S06]  /*24f0*/  BRA `(.L_x_1355) ;  /* 0x00000000000c7947 */ /* 0x000fec0003800000 */
.L_x_1348:
[----:B------:R-:W0:Y:S01]  /*2500*/  MUFU.RSQ R10, -QNAN ;  /* 0xffc00000000a7908 */ /* 0x000e220000001400 */
[----:B------:R-:W-:Y:S05]  /*2510*/  BRA `(.L_x_1355) ;  /* 0x0000000000047947 */ /* 0x000fea0003800000 */
.L_x_1347:
[----:B------:R-:W-:-:S07]  /*2520*/  FADD.FTZ R10, R10, R4 ;  /* 0x000000040a0a7221 */ /* 0x000fce0000010000 */
.L_x_1355:
[----:B------:R-:W-:Y:S05]  /*2530*/  BSYNC.RECONVERGENT B1 ;  /* 0x0000000000017941 */ /* 0x000fea0003800200 */
.L_x_1345:
[----:B------:R-:W-:-:S04]  /*2540*/  HFMA2 R13, -RZ, RZ, 0, 0 ;  /* 0x00000000ff0d7431 */ /* 0x000fc800000001ff */
[----:B0-----:R-:W-:Y:S05]  /*2550*/  RET.REL.NODEC R12 `(_Z16layer_norm_floatILi32ELi10EEvPfS0_S0_S0_ii) ;  /* 0xffffffd80ca87950 */ /* 0x001fea0003c3ffff */
.L_x_1356:
        /* <DEDUP_REMOVED lines=10> */
.L_x_1851:


//--------------------- .text._Z16layer_norm_floatILi32ELi9EEvPfS0_S0_S0_ii --------------------------
	.section	.text._Z16layer_norm_floatILi32ELi9EEvPfS0_S0_S0_ii,"ax",@progbits
	.align	128
        .global         _Z16layer_norm_floatILi32ELi9EEvPfS0_S0_S0_ii
        .type           _Z16layer_norm_floatILi32ELi9EEvPfS0_S0_S0_ii,@function
        .size           _Z16layer_norm_floatILi32ELi9EEvPfS0_S0_S0_ii,(.L_x_1852 - _Z16layer_norm_floatILi32ELi9EEvPfS0_S0_S0_ii)
        .other          _Z16layer_norm_floatILi32ELi9EEvPfS0_S0_S0_ii,@"STO_CUDA_ENTRY STV_DEFAULT"
_Z16layer_norm_floatILi32ELi9EEvPfS0_S0_S0_ii:
.text._Z16layer_norm_floatILi32ELi9EEvPfS0_S0_S0_ii:
        /* <DEDUP_REMOVED lines=23> */
.L_x_1389:
        /* <DEDUP_REMOVED lines=25> */
.L_x_1362:
        /* <DEDUP_REMOVED lines=20> */
.L_x_1361:
[----:B------:R-:W-:-:S07]  /*0440*/  MOV R12, R5 ;  /* 0x00000005000c7202 */ /* 0x000fce0000000f00 */
.L_x_1360:
[----:B------:R-:W-:Y:S05]  /*0450*/  BSYNC.RECONVERGENT B1 ;  /* 0x0000000000017941 */ /* 0x000fea0003800200 */
.L_x_1359:
        /* <DEDUP_REMOVED lines=24> */
.L_x_1358:
[----:B------:R-:W-:Y:S05]  /*05e0*/  BSYNC.RECONVERGENT B0 ;  /* 0x0000000000007941 */ /* 0x000fea0003800200 */
.L_x_1357:
        /* <DEDUP_REMOVED lines=11> */
.L_x_1396:
        /* <DEDUP_REMOVED lines=11> */
[----:B0-----:R-:W-:Y:S05]  /*0750*/  CALL.REL.NOINC `($__internal_23_$__cuda_sm3x_div_rn_noftz_f32_slowpath) ;  /* 0x0000001400dc7944 */ /* 0x001fea0003c00000 */
[----:B------:R-:W-:-:S07]  /*0760*/  IMAD.MOV.U32 R9, RZ, RZ, R10 ;  /* 0x000000ffff097224 */ /* 0x000fce00078e000a */
.L_x_1365:
[----:B------:R-:W-:Y:S05]  /*0770*/  BSYNC.RECONVERGENT B0 ;  /* 0x0000000000007941 */ /* 0x000fea0003800200 */
.L_x_1364:
        /* <DEDUP_REMOVED lines=14> */
.L_x_1370:
        /* <DEDUP_REMOVED lines=44> */
.L_x_1369:
[----:B------:R-:W-:Y:S05]  /*0b20*/  BSYNC.RECONVERGENT B1 ;  /* 0x0000000000017941 */ /* 0x000fea0003800200 */
.L_x_1368:
        /* <DEDUP_REMOVED lines=28> */
.L_x_1372:
[----:B------:R-:W-:Y:S05]  /*0cf0*/  BSYNC.RECONVERGENT B1 ;  /* 0x0000000000017941 */ /* 0x000fea0003800200 */
.L_x_1371:
        /* <DEDUP_REMOVED lines=18> */
.L_x_1374:
[----:B------:R-:W-:Y:S05]  /*0e20*/  BSYNC.RECONVERGENT B1 ;  /* 0x0000000000017941 */ /* 0x000fea0003800200 */
.L_x_1373:
        /* <DEDUP_REMOVED lines=14> */
.L_x_1367:
[----:B------:R-:W-:Y:S05]  /*0f10*/  BSYNC.RECONVERGENT B0 ;  /* 0x0000000000007941 */ /* 0x000fea0003800200 */
.L_x_1366:
        /* <DEDUP_REMOVED lines=11> */
.L_x_1403:
        /* <DEDUP_REMOVED lines=12> */
[----:B0-----:R-:W-:Y:S05]  /*1090*/  CALL.REL.NOINC `($__internal_23_$__cuda_sm3x_div_rn_noftz_f32_slowpath) ;  /* 0x0000000c008c7944 */ /* 0x001fea0003c00000 */
.L_x_1377:
[----:B------:R-:W-:Y:S05]  /*10a0*/  BSYNC.RECONVERGENT B0 ;  /* 0x0000000000007941 */ /* 0x000fea0003800200 */
.L_x_1376:
        /* <DEDUP_REMOVED lines=15> */
.L_x_1382:
        /* <DEDUP_REMOVED lines=43> */
.L_x_1381:
[----:B------:R-:W-:Y:S05]  /*1450*/  BSYNC.RECONVERGENT B1 ;  /* 0x0000000000017941 */ /* 0x000fea0003800200 */
.L_x_1380:
        /* <DEDUP_REMOVED lines=37> */
.L_x_1379:
[----:B------:R-:W-:Y:S05]  /*16b0*/  BSYNC.RECONVERGENT B0 ;  /* 0x0000000000007941 */ /* 0x000fea0003800200 */
.L_x_1378:
        /* <DEDUP_REMOVED lines=12> */
.L_x_1388:
        /* <DEDUP_REMOVED lines=17> */
.L_x_1387:
[----:B------:R-:W-:-:S07]  /*1890*/  IMAD.MOV.U32 R6, RZ, RZ, R5 ;  /* 0x000000ffff067224 */ /* 0x000fce00078e0005 */
.L_x_1386:
[----:B------:R-:W-:Y:S05]  /*18a0*/  BSYNC.RECONVERGENT B1 ;  /* 0x0000000000017941 */ /* 0x000fea0003800200 */
.L_x_1385:
        /* <DEDUP_REMOVED lines=17> */
.L_x_1384:
[----:B------:R-:W-:Y:S05]  /*19c0*/  BSYNC.RECONVERGENT B0 ;  /* 0x0000000000007941 */ /* 0x000fea0003800200 */
.L_x_1383:
[----:B------:R-:W-:Y:S05]  /*19d0*/  @!P2 BRA `(.L_x_1389) ;  /* 0xffffffe400e4a947 */ /* 0x000fea000383ffff */
[----:B------:R-:W-:Y:S05]  /*19e0*/  EXIT ;  /* 0x000000000000794d */ /* 0x000fea0003800000 */
.L_x_1363:
        /* <DEDUP_REMOVED lines=8> */
.L_x_1391:
[----:B------:R-:W-:Y:S05]  /*1a70*/  BSYNC B0 ;  /* 0x0000000000007941 */ /* 0x000fea0003800000 */
.L_x_1390:
        /* <DEDUP_REMOVED lines=8> */
.L_x_1392:
[----:B------:R-:W-:Y:S01]  /*1b00*/  HFMA2 R16, -RZ, RZ, 0, 2.384185791015625e-07 ;  /* 0x00000004ff107431 */ /* 0x000fe200000001ff */
[----:B------:R-:W-:-:S05]  /*1b10*/  MOV R11, R14 ;  /* 0x0000000e000b7202 */ /* 0x000fca0000000f00 */
[----:B------:R-:W-:-:S05]  /*1b20*/  FADD R11, R10, R11 ;  /* 0x0000000b0a0b7221 */ /* 0x000fca0000000000 */
[----:B------:R-:W-:-:S07]  /*1b30*/  MOV R10, R11 ;  /* 0x0000000b000a7202 */ /* 0x000fce0000000f00 */
[----:B------:R-:W-:Y:S05]  /*1b40*/  WARPSYNC.COLLECTIVE R15, `(.L_x_1393) ;  /* 0x000000000f087348 */ /* 0x000fea0003c00000 */
[----:B------:R0:W1:Y:S02]  /*1b50*/  SHFL.BFLY P0, R14, R10, R16, R17 ;  /* 0x0c0000100a0e7389 */ /* 0x0000640000000011 */
[----:B01----:R-:W-:Y:S05]  /*1b60*/  ENDCOLLECTIVE ;  /* 0x000000000000791b */ /* 0x003fea0003800000 */
.L_x_1393:
[----:B------:R-:W-:Y:S02]  /*1b70*/  HFMA2 R16, -RZ, RZ, 0, 1.1920928955078125e-07 ;  /* 0x00000002ff107431 */ /* 0x000fe400000001ff */
[----:B------:R-:W-:-:S04]  /*1b80*/  IMAD.MOV.U32 R12, RZ, RZ, R14 ;  /* 0x000000ffff0c7224 */ /* 0x000fc800078e000e */
[----:B------:R-:W-:-:S05]  /*1b90*/  FADD R12, R11, R12 ;  /* 0x0000000c0b0c7221 */ /* 0x000fca0000000000 */
[----:B------:R-:W-:-:S07]  /*1ba0*/  MOV R10, R12 ;  /* 0x0000000c000a7202 */ /* 0x000fce0000000f00 */
[----:B------:R-:W-:Y:S05]  /*1bb0*/  WARPSYNC.COLLECTIVE R15, `(.L_x_1394) ;  /* 0x000000000f087348 */ /* 0x000fea0003c00000 */
[----:B------:R0:W1:Y:S02]  /*1bc0*/  SHFL.BFLY P0, R14, R10, R16, R17 ;  /* 0x0c0000100a0e7389 */ /* 0x0000640000000011 */
[----:B01----:R-:W-:Y:S05]  /*1bd0*/  ENDCOLLECTIVE ;  /* 0x000000000000791b */ /* 0x003fea0003800000 */
.L_x_1394:
[----:B------:R-:W-:Y:S01]  /*1be0*/  HFMA2 R16, -RZ, RZ, 0, 5.9604644775390625e-08 ;  /* 0x00000001ff107431 */ /* 0x000fe200000001ff */
[----:B------:R-:W-:-:S05]  /*1bf0*/  MOV R13, R14 ;  /* 0x0000000e000d7202 */ /* 0x000fca0000000f00 */
[----:B------:R-:W-:-:S04]  /*1c00*/  FADD R13, R12, R13 ;  /* 0x0000000d0c0d7221 */ /* 0x000fc80000000000 */
[----:B------:R-:W-:-:S07]  /*1c10*/  IMAD.MOV.U32 R10, RZ, RZ, R13 ;  /* 0x000000ffff0a7224 */ /* 0x000fce00078e000d */
[----:B------:R-:W-:Y:S05]  /*1c20*/  WARPSYNC.COLLECTIVE R15, `(.L_x_1395) ;  /* 0x000000000f087348 */ /* 0x000fea0003c00000 */
[----:B------:R0:W1:Y:S02]  /*1c30*/  SHFL.BFLY P0, R14, R10, R16, R17 ;  /* 0x0c0000100a0e7389 */ /* 0x0000640000000011 */
[----:B01----:R-:W-:Y:S05]  /*1c40*/  ENDCOLLECTIVE ;  /* 0x000000000000791b */ /* 0x003fea0003800000 */
.L_x_1395:
[----:B------:R-:W-:Y:S05]  /*1c50*/  BRA `(.L_x_1396) ;  /* 0xffffffe800907947 */ /* 0x000fea000383ffff */
.L_x_1375:
        /* <DEDUP_REMOVED lines=8> */
.L_x_1398:
[----:B------:R-:W-:Y:S05]  /*1ce0*/  BSYNC B0 ;  /* 0x0000000000007941 */ /* 0x000fea0003800000 */
.L_x_1397:
        /* <DEDUP_REMOVED lines=8> */
.L_x_1399:
[----:B------:R-:W-:Y:S01]  /*1d70*/  IMAD.MOV.U32 R16, RZ, RZ, 0x4 ;  /* 0x00000004ff107424 */ /* 0x000fe200078e00ff */
[----:B------:R-:W-:-:S05]  /*1d80*/  MOV R11, R14 ;  /* 0x0000000e000b7202 */ /* 0x000fca0000000f00 */
[----:B------:R-:W-:-:S05]  /*1d90*/  FADD R11, R10, R11 ;  /* 0x0000000b0a0b7221 */ /* 0x000fca0000000000 */
[----:B------:R-:W-:-:S07]  /*1da0*/  MOV R10, R11 ;  /* 0x0000000b000a7202 */ /* 0x000fce0000000f00 */
[----:B------:R-:W-:Y:S05]  /*1db0*/  WARPSYNC.COLLECTIVE R15, `(.L_x_1400) ;  /* 0x000000000f087348 */ /* 0x000fea0003c00000 */
[----:B------:R0:W1:Y:S02]  /*1dc0*/  SHFL.BFLY P0, R14, R10, R16, R17 ;  /* 0x0c0000100a0e7389 */ /* 0x0000640000000011 */
[----:B01----:R-:W-:Y:S05]  /*1dd0*/  ENDCOLLECTIVE ;  /* 0x000000000000791b */ /* 0x003fea0003800000 */
.L_x_1400:
[----:B------:R-:W-:Y:S01]  /*1de0*/  HFMA2 R16, -RZ, RZ, 0, 1.1920928955078125e-07 ;  /* 0x00000002ff107431 */ /* 0x000fe200000001ff */
[----:B------:R-:W-:-:S05]  /*1df0*/  MOV R12, R14 ;  /* 0x0000000e000c7202 */ /* 0x000fca0000000f00 */
[----:B------:R-:W-:-:S05]  /*1e00*/  FADD R12, R11, R12 ;  /* 0x0000000c0b0c7221 */ /* 0x000fca0000000000 */
[----:B------:R-:W-:-:S07]  /*1e10*/  MOV R10, R12 ;  /* 0x0000000c000a7202 */ /* 0x000fce0000000f00 */
[----:B------:R-:W-:Y:S05]  /*1e20*/  WARPSYNC.COLLECTIVE R15, `(.L_x_1401) ;  /* 0x000000000f087348 */ /* 0x000fea0003c00000 */
[----:B------:R0:W1:Y:S02]  /*1e30*/  SHFL.BFLY P0, R14, R10, R16, R17 ;  /* 0x0c0000100a0e7389 */ /* 0x0000640000000011 */
[----:B01----:R-:W-:Y:S05]  /*1e40*/  ENDCOLLECTIVE ;  /* 0x000000000000791b */ /* 0x003fea0003800000 */
.L_x_1401:
[----:B------:R-:W-:Y:S02]  /*1e50*/  HFMA2 R16, -RZ, RZ, 0, 5.9604644775390625e-08 ;  /* 0x00000001ff107431 */ /* 0x000fe400000001ff */
[----:B------:R-:W-:-:S04]  /*1e60*/  IMAD.MOV.U32 R13, RZ, RZ, R14 ;  /* 0x000000ffff0d7224 */ /* 0x000fc800078e000e */
[----:B------:R-:W-:-:S05]  /*1e70*/  FADD R13, R12, R13 ;  /* 0x0000000d0c0d7221 */ /* 0x000fca0000000000 */
[----:B------:R-:W-:-:S07]  /*1e80*/  MOV R10, R13 ;  /* 0x0000000d000a7202 */ /* 0x000fce0000000f00 */
[----:B------:R-:W-:Y:S05]  /*1e90*/  WARPSYNC.COLLECTIVE R15, `(.L_x_1402) ;  /* 0x000000000f087348 */ /* 0x000fea0003c00000 */
[----:B------:R0:W1:Y:S02]  /*1ea0*/  SHFL.BFLY P0, R14, R10, R16, R17 ;  /* 0x0c0000100a0e7389 */ /* 0x0000640000000011 */
[----:B01----:R-:W-:Y:S05]  /*1eb0*/  ENDCOLLECTIVE ;  /* 0x000000000000791b */ /* 0x003fea0003800000 */
.L_x_1402:
[----:B------:R-:W-:Y:S05]  /*1ec0*/  BRA `(.L_x_1403) ;  /* 0xfffffff000407947 */ /* 0x000fea000383ffff */
        .weak           $__internal_23_$__cuda_sm3x_div_rn_noftz_f32_slowpath
        .type           $__internal_23_$__cuda_sm3x_div_rn_noftz_f32_slowpath,@function
        .size           $__internal_23_$__cuda_sm3x_div_rn_noftz_f32_slowpath,(.L_x_1852 - $__internal_23_$__cuda_sm3x_div_rn_noftz_f32_slowpath)
$__internal_23_$__cuda_sm3x_div_rn_noftz_f32_slowpath:
        /* <DEDUP_REMOVED lines=35> */
.L_x_1405:
        /* <DEDUP_REMOVED lines=51> */
.L_x_1412:
[----:B------:R-:W-:-:S04]  /*2430*/  LOP3.LUT R10, R10, 0x80000000, RZ, 0xc0, !PT ;  /* 0x800000000a0a7812 */ /* 0x000fc800078ec0ff */
[----:B------:R-:W-:Y:S01]  /*2440*/  LOP3.LUT R10, R10, 0x7f800000, RZ, 0xfc, !PT ;  /* 0x7f8000000a0a7812 */ /* 0x000fe200078efcff */
[----:B------:R-:W-:Y:S06]  /*2450*/  BRA `(.L_x_1413) ;  /* 0x0000000000047947 */ /* 0x000fec0003800000 */
.L_x_1411:
[----:B------:R-:W-:-:S07]  /*2460*/  LEA R10, R16, R10, 0x17 ;  /* 0x0000000a100a7211 */ /* 0x000fce00078eb8ff */
.L_x_1413:
[----:B------:R-:W-:Y:S05]  /*2470*/  BSYNC.RECONVERGENT B2 ;  /* 0x0000000000027941 */ /* 0x000fea0003800200 */
.L_x_1410:
[----:B------:R-:W-:Y:S05]  /*2480*/  BRA `(.L_x_1414) ;  /* 0x0000000000207947 */ /* 0x000fea0003800000 */
.L_x_1409:
[----:B------:R-:W-:-:S04]  /*2490*/  LOP3.LUT R10, R15, 0x80000000, R10, 0x48, !PT ;  /* 0x800000000f0a7812 */ /* 0x000fc800078e480a */
[----:B------:R-:W-:Y:S01]  /*24a0*/  LOP3.LUT R10, R10, 0x7f800000, RZ, 0xfc, !PT ;  /* 0x7f8000000a0a7812 */ /* 0x000fe200078efcff */
[----:B------:R-:W-:Y:S06]  /*24b0*/  BRA `(.L_x_1414) ;  /* 0x0000000000147947 */ /* 0x000fec0003800000 */
.L_x_1408:
[----:B------:R-:W-:Y:S01]  /*24c0*/  LOP3.LUT R10, R15, 0x80000000, R10, 0x48, !PT ;  /* 0x800000000f0a7812 */ /* 0x000fe200078e480a */
[----:B------:R-:W-:Y:S06]  /*24d0*/  BRA `(.L_x_1414) ;  /* 0x00000000000c7947 */ /* 0x000fec0003800000 */
.L_x_1407:
[----:B------:R-:W0:Y:S01]  /*24e0*/  MUFU.RSQ R10, -QNAN ;  /* 0xffc00000000a7908 */ /* 0x000e220000001400 */
[----:B------:R-:W-:Y:S05]  /*24f0*/  BRA `(.L_x_1414) ;  /* 0x0000000000047947 */ /* 0x000fea0003800000 */
.L_x_1406:
[----:B------:R-:W-:-:S07]  /*2500*/  FADD.FTZ R10, R10, R21 ;  /* 0x000000150a0a7221 */ /* 0x000fce0000010000 */
.L_x_1414:
[----:B------:R-:W-:Y:S05]  /*2510*/  BSYNC.RECONVERGENT B1 ;  /* 0x0000000000017941 */ /* 0x000fea0003800200 */
.L_x_1404:
[----:B------:R-:W-:-:S04]  /*2520*/  HFMA2 R13, -RZ, RZ, 0, 0 ;  /* 0x00000000ff0d7431 */ /* 0x000fc800000001ff */
[----:B0-----:R-:W-:Y:S05]  /*2530*/  RET.REL.NODEC R12 `(_Z16layer_norm_floatILi32ELi9EEvPfS0_S0_S0_ii) ;  /* 0xffffffd80cb07950 */ /* 0x001fea0003c3ffff */
.L_x_1415:
        /* <DEDUP_REMOVED lines=12> */
.L_x_1852:


//--------------------- .text._Z16layer_norm_floatILi32ELi8EEvPfS0_S0_S0_ii --------------------------
	.section	.text._Z16layer_norm_floatILi32ELi8EEvPfS0_S0_S0_ii,"ax",@progbits
	.align	128
        .global         _Z16layer_norm_floatILi32ELi8EEvPfS0_S0_S0_ii
        .type           _Z16layer_norm_floatILi32ELi8EEvPfS0_S0_S0_ii,@function
        .size           _Z16layer_norm_floatILi32ELi8EEvPfS0_S0_S0_ii,(.L_x_1853 - _Z16layer_norm_floatILi32ELi8EEvPfS0_S0_S0_ii)
        .other          _Z16layer_norm_floatILi32ELi8EEvPfS0_S0_S0_ii,@"STO_CUDA_ENTRY STV_DEFAULT"
_Z16layer_norm_floatILi32ELi8EEvPfS0_S0_S0_ii:
.text._Z16layer_norm_floatILi32ELi8EEvPfS0_S0_S0_ii:
        /* <DEDUP_REMOVED lines=19> */
.L_x_1448:
        /* <DEDUP_REMOVED lines=28> */
.L_x_1421:
        /* <DEDUP_REMOVED lines=19> */
.L_x_1420:
[----:B------:R-:W-:-:S07]  /*0420*/  IMAD.MOV.U32 R6, RZ, RZ, R3 ;  /* 0x000000ffff067224 */ /* 0x000fce00078e0003 */
.L_x_1419:
[----:B------:R-:W-:Y:S05]  /*0430*/  BSYNC.RECONVERGENT B1 ;  /* 0x0000000000017941 */ /* 0x000fea0003800200 */
.L_x_1418:
        /* <DEDUP_REMOVED lines=26> */
.L_x_1417:
[----:B------:R-:W-:Y:S05]  /*05e0*/  BSYNC.RECONVERGENT B0 ;  /* 0x0000000000007941 */ /* 0x000fea0003800200 */
.L_x_1416:
        /* <DEDUP_REMOVED lines=11> */
.L_x_1455:
        /* <DEDUP_REMOVED lines=11> */
[----:B0-----:R-:W-:Y:S05]  /*0750*/  CALL.REL.NOINC `($__internal_24_$__cuda_sm3x_div_rn_noftz_f32_slowpath) ;  /* 0x0000001400b07944 */ /* 0x001fea0003c00000 */
[----:B------:R-:W-:-:S07]  /*0760*/  MOV R24, R4 ;  /* 0x0000000400187202 */ /* 0x000fce0000000f00 */
.L_x_1424:
[----:B------:R-:W-:Y:S05]  /*0770*/  BSYNC.RECONVERGENT B0 ;  /* 0x0000000000007941 */ /* 0x000fea0003800200 */
.L_x_1423:
        /* <DEDUP_REMOVED lines=14> */
.L_x_1429:
        /* <DEDUP_REMOVED lines=40> */
.L_x_1428:
[----:B------:R-:W-:Y:S05]  /*0ae0*/  BSYNC.RECONVERGENT B1 ;  /* 0x0000000000017941 */ /* 0x000fea0003800200 */
.L_x_1427:
        /* <DEDUP_REMOVED lines=26> */
.L_x_1431:
[----:B------:R-:W-:Y:S05]  /*0c90*/  BSYNC.RECONVERGENT B1 ;  /* 0x0000000000017941 */ /* 0x000fea0003800200 */
.L_x_1430:
        /* <DEDUP_REMOVED lines=17> */
.L_x_1433:
[----:B------:R-:W-:Y:S05]  /*0db0*/  BSYNC.RECONVERGENT B1 ;  /* 0x0000000000017941 */ /* 0x000fea0003800200 */
.L_x_1432:
        /* <DEDUP_REMOVED lines=13> */
.L_x_1426:
[----:B------:R-:W-:Y:S05]  /*0e90*/  BSYNC.RECONVERGENT B0 ;  /* 0x0000000000007941 */ /* 0x000fea0003800200 */
.L_x_1425:
        /* <DEDUP_REMOVED lines=11> */
.L_x_1462:
        /* <DEDUP_REMOVED lines=12> */
[----:B------:R-:W-:Y:S05]  /*1010*/  CALL.REL.NOINC `($__internal_24_$__cuda_sm3x_div_rn_noftz_f32_slowpath) ;  /* 0x0000000c00807944 */ /* 0x000fea0003c00000 */
.L_x_1436:
[----:B------:R-:W-:Y:S05]  /*1020*/  BSYNC.RECONVERGENT B0 ;  /* 0x0000000000007941 */ /* 0x000fea0003800200 */
.L_x_1435:
        /* <DEDUP_REMOVED lines=15> */
.L_x_1441:
        /* <DEDUP_REMOVED lines=37> */
.L_x_1440:
[----:B------:R-:W-:Y:S05]  /*1370*/  BSYNC.RECONVERGENT B1 ;  /* 0x0000000000017941 */ /* 0x000fea0003800200 */
.L_x_1439:
        /* <DEDUP_REMOVED lines=37> */
.L_x_1438:
[----:B------:R-:W-:Y:S05]  /*15d0*/  BSYNC.RECONVERGENT B0 ;  /* 0x0000000000007941 */ /* 0x000fea0003800200 */
.L_x_1437:
        /* <DEDUP_REMOVED lines=12> */
.L_x_1447:
        /* <DEDUP_REMOVED lines=16> */
.L_x_1446:
[----:B0-----:R-:W-:-:S07]  /*17a0*/  MOV R4, R3 ;  /* 0x0000000300047202 */ /* 0x001fce0000000f00 */
.L_x_1445:
[----:B------:R-:W-:Y:S05]  /*17b0*/  BSYNC.RECONVERGENT B1 ;  /* 0x0000000000017941 */ /* 0x000fea0003800200 */
.L_x_1444:
        /* <DEDUP_REMOVED lines=18> */
.L_x_1443:
[----:B------:R-:W-:Y:S05]  /*18e0*/  BSYNC.RECONVERGENT B0 ;  /* 0x0000000000007941 */ /* 0x000fea0003800200 */
.L_x_1442:
[----:B------:R-:W-:Y:S05]  /*18f0*/  @!P2 BRA `(.L_x_1448) ;  /* 0xffffffe8000ca947 */ /* 0x000fea000383ffff */
[----:B------:R-:W-:Y:S05]  /*1900*/  EXIT ;  /* 0x000000000000794d */ /* 0x000fea0003800000 */
.L_x_1422:
        /* <DEDUP_REMOVED lines=8> */
.L_x_1450:
[----:B------:R-:W-:Y:S05]  /*1990*/  BSYNC B0 ;  /* 0x0000000000007941 */ /* 0x000fea0003800000 */
.L_x_1449:
        /* <DEDUP_REMOVED lines=9> */
.L_x_1451:
[----:B------:R-:W-:Y:S01]  /*1a30*/  IMAD.MOV.U32 R13, RZ, RZ, 0x4 ;  /* 0x00000004ff0d7424 */ /* 0x000fe200078e00ff */
[----:B------:R-:W-:-:S05]  /*1a40*/  MOV R5, R8 ;  /* 0x0000000800057202 */ /* 0x000fca0000000f00 */
[----:B------:R-:W-:-:S05]  /*1a50*/  FADD R5, R4, R5 ;  /* 0x0000000504057221 */ /* 0x000fca0000000000 */
[----:B------:R-:W-:-:S07]  /*1a60*/  MOV R11, R5 ;  /* 0x00000005000b7202 */ /* 0x000fce0000000f00 */
[----:B------:R-:W-:Y:S05]  /*1a70*/  WARPSYNC.COLLECTIVE R10, `(.L_x_1452) ;  /* 0x000000000a087348 */ /* 0x000fea0003c00000 */
[----:B------:R0:W1:Y:S02]  /*1a80*/  SHFL.BFLY P0, R8, R11, R13, R14 ;  /* 0x0c00000d0b087389 */ /* 0x000064000000000e */
[----:B01----:R-:W-:Y:S05]  /*1a90*/  ENDCOLLECTIVE ;  /* 0x000000000000791b */ /* 0x003fea0003800000 */
.L_x_1452:
[----:B------:R-:W-:Y:S01]  /*1aa0*/  IMAD.MOV.U32 R13, RZ, RZ, 0x2 ;  /* 0x00000002ff0d7424 */ /* 0x000fe200078e00ff */
[----:B------:R-:W-:-:S05]  /*1ab0*/  MOV R6, R8 ;  /* 0x0000000800067202 */ /* 0x000fca0000000f00 */
[----:B------:R-:W-:-:S05]  /*1ac0*/  FADD R6, R5, R6 ;  /* 0x0000000605067221 */ /* 0x000fca0000000000 */
[----:B------:R-:W-:-:S07]  /*1ad0*/  MOV R11, R6 ;  /* 0x00000006000b7202 */ /* 0x000fce0000000f00 */
[----:B------:R-:W-:Y:S05]  /*1ae0*/  WARPSYNC.COLLECTIVE R10, `(.L_x_1453) ;  /* 0x000000000a087348 */ /* 0x000fea0003c00000 */
[----:B------:R0:W1:Y:S02]  /*1af0*/  SHFL.BFLY P0, R8, R11, R13, R14 ;  /* 0x0c00000d0b087389 */ /* 0x000064000000000e */
[----:B01----:R-:W-:Y:S05]  /*1b00*/  ENDCOLLECTIVE ;  /* 0x000000000000791b */ /* 0x003fea0003800000 */
.L_x_1453:
[----:B------:R-:W-:Y:S01]  /*1b10*/  IMAD.MOV.U32 R13, RZ, RZ, 0x1 ;  /* 0x00000001ff0d7424 */ /* 0x000fe200078e00ff */
[----:B------:R-:W-:-:S05]  /*1b20*/  MOV R7, R8 ;  /* 0x0000000800077202 */ /* 0x000fca0000000f00 */
[----:B------:R-:W-:-:S05]  /*1b30*/  FADD R7, R6, R7 ;  /* 0x0000000706077221 */ /* 0x000fca0000000000 */
[----:B------:R-:W-:-:S07]  /*1b40*/  MOV R11, R7 ;  /* 0x00000007000b7202 */ /* 0x000fce0000000f00 */
[----:B------:R-:W-:Y:S05]  /*1b50*/  WARPSYNC.COLLECTIVE R10, `(.L_x_1454) ;  /* 0x000000000a087348 */ /* 0x000fea0003c00000 */
[----:B------:R0:W1:Y:S02]  /*1b60*/  SHFL.BFLY P0, R8, R11, R13, R14 ;  /* 0x0c00000d0b087389 */ /* 0x000064000000000e */
[----:B01----:R-:W-:Y:S05]  /*1b70*/  ENDCOLLECTIVE ;  /* 0x000000000000791b */ /* 0x003fea0003800000 */
.L_x_1454:
[----:B------:R-:W-:Y:S05]  /*1b80*/  BRA `(.L_x_1455) ;  /* 0xffffffe800c47947 */ /* 0x000fea000383ffff */
.L_x_1434:
        /* <DEDUP_REMOVED lines=8> */
.L_x_1457:
[----:B------:R-:W-:Y:S05]  /*1c10*/  BSYNC B0 ;  /* 0x0000000000007941 */ /* 0x000fea0003800000 */
.L_x_1456:
        /* <DEDUP_REMOVED lines=9> */
.L_x_1458:
[----:B------:R-:W-:Y:S01]  /*1cb0*/  IMAD.MOV.U32 R13, RZ, RZ, 0x4 ;  /* 0x00000004ff0d7424 */ /* 0x000fe200078e00ff */
[----:B------:R-:W-:-:S05]  /*1cc0*/  MOV R4, R8 ;  /* 0x0000000800047202 */ /* 0x000fca0000000f00 */
[----:B------:R-:W-:-:S05]  /*1cd0*/  FADD R4, R5, R4 ;  /* 0x0000000405047221 */ /* 0x000fca0000000000 */
[----:B------:R-:W-:-:S07]  /*1ce0*/  MOV R11, R4 ;  /* 0x00000004000b7202 */ /* 0x000fce0000000f00 */
[----:B------:R-:W-:Y:S05]  /*1cf0*/  WARPSYNC.COLLECTIVE R10, `(.L_x_1459) ;  /* 0x000000000a087348 */ /* 0x000fea0003c00000 */
[----:B------:R0:W1:Y:S02]  /*1d00*/  SHFL.BFLY P0, R8, R11, R13, R14 ;  /* 0x0c00000d0b087389 */ /* 0x000064000000000e */
[----:B01----:R-:W-:Y:S05]  /*1d10*/  ENDCOLLECTIVE ;  /* 0x000000000000791b */ /* 0x003fea0003800000 */
.L_x_1459:
[----:B------:R-:W-:Y:S01]  /*1d20*/  IMAD.MOV.U32 R13, RZ, RZ, 0x2 ;  /* 0x00000002ff0d7424 */ /* 0x000fe200078e00ff */
[----:B------:R-:W-:-:S05]  /*1d30*/  MOV R7, R8 ;  /* 0x0000000800077202 */ /* 0x000fca0000000f00 */
[----:B------:R-:W-:-:S05]  /*1d40*/  FADD R7, R4, R7 ;  /* 0x0000000704077221 */ /* 0x000fca0000000000 */
[----:B------:R-:W-:-:S07]  /*1d50*/  MOV R11, R7 ;  /* 0x00000007000b7202 */ /* 0x000fce0000000f00 */
[----:B------:R-:W-:Y:S05]  /*1d60*/  WARPSYNC.COLLECTIVE R10, `(.L_x_1460) ;  /* 0x000000000a087348 */ /* 0x000fea0003c00000 */
[----:B------:R0:W1:Y:S02]  /*1d70*/  SHFL.BFLY P0, R8, R11, R13, R14 ;  /* 0x0c00000d0b087389 */ /* 0x000064000000000e */
[----:B01----:R-:W-:Y:S05]  /*1d80*/  ENDCOLLECTIVE ;  /* 0x000000000000791b */ /* 0x003fea0003800000 */
.L_x_1460:
[----:B------:R-:W-:Y:S01]  /*1d90*/  IMAD.MOV.U32 R13, RZ, RZ, 0x1 ;  /* 0x00000001ff0d7424 */ /* 0x000fe200078e00ff */
[----:B------:R-:W-:-:S05]  /*1da0*/  MOV R6, R8 ;  /* 0x0000000800067202 */ /* 0x000fca0000000f00 */
[----:B------:R-:W-:-:S05]  /*1db0*/  FADD R6, R7, R6 ;  /* 0x0000000607067221 */ /* 0x000fca0000000000 */
[----:B------:R-:W-:-:S07]  /*1dc0*/  MOV R11, R6 ;  /* 0x00000006000b7202 */ /* 0x000fce0000000f00 */
[----:B------:R-:W-:Y:S05]  /*1dd0*/  WARPSYNC.COLLECTIVE R10, `(.L_x_1461) ;  /* 0x000000000a087348 */ /* 0x000fea0003c00000 */
[----:B------:R0:W1:Y:S02]  /*1de0*/  SHFL.BFLY P0, R8, R11, R13, R14 ;  /* 0x0c00000d0b087389 */ /* 0x000064000000000e */
[----:B01----:R-:W-:Y:S05]  /*1df0*/  ENDCOLLECTIVE ;  /* 0x000000000000791b */ /* 0x003fea0003800000 */
.L_x_1461:
[----:B------:R-:W-:Y:S01]  /*1e00*/  MOV R9, R8 ;  /* 0x0000000800097202 */ /* 0x000fe20000000f00 */
[----:B------:R-:W-:Y:S06]  /*1e10*/  BRA `(.L_x_1462) ;  /* 0xfffffff0004c7947 */ /* 0x000fec000383ffff */
        .weak           $__internal_24_$__cuda_sm3x_div_rn_noftz_f32_slowpath
        .type           $__internal_24_$__cuda_sm3x_div_rn_noftz_f32_slowpath,@function
        .size           $__internal_24_$__cuda_sm3x_div_rn_noftz_f32_slowpath,(.L_x_1853 - $__internal_24_$__cuda_sm3x_div_rn_noftz_f32_slowpath)
$__internal_24_$__cuda_sm3x_div_rn_noftz_f32_slowpath:
        /* <DEDUP_REMOVED lines=35> */
.L_x_1464:
        /* <DEDUP_REMOVED lines=51> */
.L_x_1471:
[----:B------:R-:W-:-:S04]  /*2380*/  LOP3.LUT R4, R4, 0x80000000, RZ, 0xc0, !PT ;  /* 0x8000000004047812 */ /* 0x000fc800078ec0ff */
[----:B------:R-:W-:Y:S01]  /*2390*/  LOP3.LUT R4, R4, 0x7f800000, RZ, 0xfc, !PT ;  /* 0x7f80000004047812 */ /* 0x000fe200078efcff */
[----:B------:R-:W-:Y:S06]  /*23a0*/  BRA `(.L_x_1472) ;  /* 0x0000000000047947 */ /* 0x000fec0003800000 */
.L_x_1470:
[----:B------:R-:W-:-:S07]  /*23b0*/  LEA R4, R10, R4, 0x17 ;  /* 0x000000040a047211 */ /* 0x000fce00078eb8ff */
.L_x_1472:
[----:B------:R-:W-:Y:S05]  /*23c0*/  BSYNC.RECONVERGENT B2 ;  /* 0x0000000000027941 */ /* 0x000fea0003800200 */
.L_x_1469:
[----:B------:R-:W-:Y:S05]  /*23d0*/  BRA `(.L_x_1473) ;  /* 0x0000000000207947 */ /* 0x000fea0003800000 */
.L_x_1468:
[----:B------:R-:W-:-:S04]  /*23e0*/  LOP3.LUT R4, R9, 0x80000000, R4, 0x48, !PT ;  /* 0x8000000009047812 */ /* 0x000fc800078e4804 */
[----:B------:R-:W-:Y:S01]  /*23f0*/  LOP3.LUT R4, R4, 0x7f800000, RZ, 0xfc, !PT ;  /* 0x7f80000004047812 */ /* 0x000fe200078efcff */
[----:B------:R-:W-:Y:S06]  /*2400*/  BRA `(.L_x_1473) ;  /* 0x0000000000147947 */ /* 0x000fec0003800000 */
.L_x_1467:
[----:B------:R-:W-:Y:S01]  /*2410*/  LOP3.LUT R4, R9, 0x80000000, R4, 0x48, !PT ;  /* 0x8000000009047812 */ /* 0x000fe200078e4804 */
[----:B------:R-:W-:Y:S06]  /*2420*/  BRA `(.L_x_1473) ;  /* 0x00000000000c7947 */ /* 0x000fec0003800000 */
.L_x_1466:
[----:B------:R-:W0:Y:S01]  /*2430*/  MUFU.RSQ R4, -QNAN ;  /* 0xffc0000000047908 */ /* 0x000e220000001400 */
[----:B------:R-:W-:Y:S05]  /*2440*/  BRA `(.L_x_1473) ;  /* 0x0000000000047947 */ /* 0x000fea0003800000 */
.L_x_1465:
[----:B------:R-:W-:-:S07]  /*2450*/  FADD.FTZ R4, R4, R23 ;  /* 0x0000001704047221 */ /* 0x000fce0000010000 */
.L_x_1473:
[----:B------:R-:W-:Y:S05]  /*2460*/  BSYNC.RECONVERGENT B1 ;  /* 0x0000000000017941 */ /* 0x000fea0003800200 */
.L_x_1463:
[----:B------:R-:W-:-:S04]  /*2470*/  HFMA2 R7, -RZ, RZ, 0, 0 ;  /* 0x00000000ff077431 */ /* 0x000fc800000001ff */
[----:B0-----:R-:W-:Y:S05]  /*2480*/  RET.REL.NODEC R6 `(_Z16layer_norm_floatILi32ELi8EEvPfS0_S0_S0_ii) ;  /* 0xffffffd806dc7950 */ /* 0x001fea0003c3ffff */
.L_x_1474:
        /* <DEDUP_REMOVED lines=15> */
.L_x_1853:


//--------------------- .text._Z16layer_norm_floatILi32ELi7EEvPfS0_S0_S0_ii --------------------------
	.section	.text._Z16layer_norm_floatILi32ELi7EEvPfS0_S0_S0_ii,"ax",@progbits
	.align	128
        .global         _Z16layer_norm_floatILi32ELi7EEvPfS0_S0_S0_ii
        .type           _Z16layer_norm_floatILi32ELi7EEvPfS0_S0_S0_ii,@function
        .size           _Z16layer_norm_floatILi32ELi7EEvPfS0_S0_S0_ii,(.L_x_1854 - _Z16layer_norm_floatILi32ELi7EEvPfS0_S0_S0_ii)
        .other          _Z16layer_norm_floatILi32ELi7EEvPfS0_S0_S0_ii,@"STO_CUDA_ENTRY STV_DEFAULT"
_Z16layer_norm_floatILi32ELi7EEvPfS0_S0_S0_ii:
.text._Z16layer_norm_floatILi32ELi7EEvPfS0_S0_S0_ii:
        /* <DEDUP_REMOVED lines=23> */
.L_x_1507:
        /* <DEDUP_REMOVED lines=25> */
.L_x_1480:
        /* <DEDUP_REMOVED lines=20> */
.L_x_1479:
[----:B------:R-:W-:-:S07]  /*0440*/  MOV R12, R5 ;  /* 0x00000005000c7202 */ /* 0x000fce0000000f00 */
.L_x_1478:
[----:B------:R-:W-:Y:S05]  /*0450*/  BSYNC.RECONVERGENT B1 ;  /* 0x0000000000017941 */ /* 0x000fea0003800200 */
.L_x_1477:
        /* <DEDUP_REMOVED lines=24> */
.L_x_1476:
[----:B------:R-:W-:Y:S05]  /*05e0*/  BSYNC.RECONVERGENT B0 ;  /* 0x0000000000007941 */ /* 0x000fea0003800200 */
.L_x_1475:
        /* <DEDUP_REMOVED lines=11> */
.L_x_1514:
        /* <DEDUP_REMOVED lines=11> */
[----:B0-----:R-:W-:Y:S05]  /*0750*/  CALL.REL.NOINC `($__internal_25_$__cuda_sm3x_div_rn_noftz_f32_slowpath) ;  /* 0x0000001400dc7944 */ /* 0x001fea0003c00000 */
[----:B------:R-:W-:-:S07]  /*0760*/  IMAD.MOV.U32 R9, RZ, RZ, R10 ;  /* 0x000000ffff097224 */ /* 0x000fce00078e000a */
.L_x_1483:
[----:B------:R-:W-:Y:S05]  /*0770*/  BSYNC.RECONVERGENT B0 ;  /* 0x0000000000007941 */ /* 0x000fea0003800200 */
.L_x_1482:
        /* <DEDUP_REMOVED lines=14> */
.L_x_1488:
        /* <DEDUP_REMOVED lines=44> */
.L_x_1487:
[----:B------:R-:W-:Y:S05]  /*0b20*/  BSYNC.RECONVERGENT B1 ;  /* 0x0000000000017941 */ /* 0x000fea0003800200 */
.L_x_1486:
        /* <DEDUP_REMOVED lines=28> */
.L_x_1490:
[----:B------:R-:W-:Y:S05]  /*0cf0*/  BSYNC.RECONVERGENT B1 ;  /* 0x0000000000017941 */ /* 0x000fea0003800200 */
.L_x_1489:
        /* <DEDUP_REMOVED lines=18> */
.L_x_1492:
[----:B------:R-:W-:Y:S05]  /*0e20*/  BSYNC.RECONVERGENT B1 ;  /* 0x0000000000017941 */ /* 0x000fea0003800200 */
.L_x_1491:
        /* <DEDUP_REMOVED lines=14> */
.L_x_1485:
[----:B------:R-:W-:Y:S05]  /*0f10*/  BSYNC.RECONVERGENT B0 ;  /* 0x0000000000007941 */ /* 0x000fea0003800200 */
.L_x_1484:
        /* <DEDUP_REMOVED lines=11> */
.L_x_1521:
        /* <DEDUP_REMOVED lines=12> */
[----:B0-----:R-:W-:Y:S05]  /*1090*/  CALL.REL.NOINC `($__internal_25_$__cuda_sm3x_div_rn_noftz_f32_slowpath) ;  /* 0x0000000c008c7944 */ /* 0x001fea0003c00000 */
.L_x_1495:
[----:B------:R-:W-:Y:S05]  /*10a0*/  BSYNC.RECONVERGENT B0 ;  /* 0x0000000000007941 */ /* 0x000fea0003800200 */
.L_x_1494:
        /* <DEDUP_REMOVED lines=15> */
.L_x_1500:
        /* <DEDUP_REMOVED lines=43> */
.L_x_1499:
[----:B------:R-:W-:Y:S05]  /*1450*/  BSYNC.RECONVERGENT B1 ;  /* 0x0000000000017941 */ /* 0x000fea0003800200 */
.L_x_1498:
        /* <DEDUP_REMOVED lines=37> */
.L_x_1497:
[----:B------:R-:W-:Y:S05]  /*16b0*/  BSYNC.RECONVERGENT B0 ;  /* 0x0000000000007941 */ /* 0x000fea0003800200 */
.L_x_1496:
        /* <DEDUP_REMOVED lines=12> */
.L_x_1506:
        /* <DEDUP_REMOVED lines=17> */
.L_x_1505:
[----:B------:R-:W-:-:S07]  /*1890*/  IMAD.MOV.U32 R6, RZ, RZ, R5 ;  /* 0x000000ffff067224 */ /* 0x000fce00078e0005 */
.L_x_1504:
[----:B------:R-:W-:Y:S05]  /*18a0*/  BSYNC.RECONVERGENT B1 ;  /* 0x0000000000017941 */ /* 0x000fea0003800200 */
.L_x_1503:
        /* <DEDUP_REMOVED lines=17> */
.L_x_1502:
[----:B------:R-:W-:Y:S05]  /*19c0*/  BSYNC.RECONVERGENT B0 ;  /* 0x0000000000007941 */ /* 0x000fea0003800200 */
.L_x_1501:
[----:B------:R-:W-:Y:S05]  /*19d0*/  @!P2 BRA `(.L_x_1507) ;  /* 0xffffffe400e4a947 */ /* 0x000fea000383ffff */
[----:B------:R-:W-:Y:S05]  /*19e0*/  EXIT ;  /* 0x000000000000794d */ /* 0x000fea0003800000 */
.L_x_1481:
        /* <DEDUP_REMOVED lines=8> */
.L_x_1509:
[----:B------:R-:W-:Y:S05]  /*1a70*/  BSYNC B0 ;  /* 0x0000000000007941 */ /* 0x000fea0003800000 */
.L_x_1508:
        /* <DEDUP_REMOVED lines=8> */
.L_x_1510:
[----:B------:R-:W-:Y:S01]  /*1b00*/  HFMA2 R16, -RZ, RZ, 0, 2.384185791015625e-07 ;  /* 0x00000004ff107431 */ /* 0x000fe200000001ff */
[----:B------:R-:W-:-:S05]  /*1b10*/  MOV R11, R14 ;  /* 0x0000000e000b7202 */ /* 0x000fca0000000f00 */
[----:B------:R-:W-:-:S05]  /*1b20*/  FADD R11, R10, R11 ;  /* 0x0000000b0a0b7221 */ /* 0x000fca0000000000 */
[----:B------:R-:W-:-:S07]  /*1b30*/  MOV R10, R11 ;  /* 0x0000000b000a7202 */ /* 0x000fce0000000f00 */
[----:B------:R-:W-:Y:S05]  /*1b40*/  WARPSYNC.COLLECTIVE R15, `(.L_x_1511) ;  /* 0x000000000f087348 */ /* 0x000fea0003c00000 */
[----:B------:R0:W1:Y:S02]  /*1b50*/  SHFL.BFLY P0, R14, R10, R16, R17 ;  /* 0x0c0000100a0e7389 */ /* 0x0000640000000011 */
[----:B01----:R-:W-:Y:S05]  /*1b60*/  ENDCOLLECTIVE ;  /* 0x000000000000791b */ /* 0x003fea0003800000 */
.L_x_1511:
[----:B------:R-:W-:Y:S02]  /*1b70*/  HFMA2 R16, -RZ, RZ, 0, 1.1920928955078125e-07 ;  /* 0x00000002ff107431 */ /* 0x000fe400000001ff */
[----:B------:R-:W-:-:S04]  /*1b80*/  IMAD.MOV.U32 R12, RZ, RZ, R14 ;  /* 0x000000ffff0c7224 */ /* 0x000fc800078e000e */
[----:B------:R-:W-:-:S05]  /*1b90*/  FADD R12, R11, R12 ;  /* 0x0000000c0b0c7221 */ /* 0x000fca0000000000 */
[----:B------:R-:W-:-:S07]  /*1ba0*/  MOV R10, R12 ;  /* 0x0000000c000a7202 */ /* 0x000fce0000000f00 */
[----:B------:R-:W-:Y:S05]  /*1bb0*/  WARPSYNC.COLLECTIVE R15, `(.L_x_1512) ;  /* 0x000000000f087348 */ /* 0x000fea0003c00000 */
[----:B------:R0:W1:Y:S02]  /*1bc0*/  SHFL.BFLY P0, R14, R10, R16, R17 ;  /* 0x0c0000100a0e7389 */ /* 0x0000640000000011 */
[----:B01----:R-:W-:Y:S05]  /*1bd0*/  ENDCOLLECTIVE ;  /* 0x000000000000791b */ /* 0x003fea0003800000 */
.L_x_1512:
[----:B------:R-:W-:Y:S01]  /*1be0*/  HFMA2 R16, -RZ, RZ, 0, 5.9604644775390625e-08 ;  /* 0x00000001ff107431 */ /* 0x000fe200000001ff */
[----:B------:R-:W-:-:S05]  /*1bf0*/  MOV R13, R14 ;  /* 0x0000000e000d7202 */ /* 0x000fca0000000f00 */
[----:B------:R-:W-:-:S04]  /*1c00*/  FADD R13, R12, R13 ;  /* 0x0000000d0c0d7221 */ /* 0x000fc80000000000 */
[----:B------:R-:W-:-:S07]  /*1c10*/  IMAD.MOV.U32 R10, RZ, RZ, R13 ;  /* 0x000000ffff0a7224 */ /* 0x000fce00078e000d */
[----:B------:R-:W-:Y:S05]  /*1c20*/  WARPSYNC.COLLECTIVE R15, `(.L_x_1513) ;  /* 0x000000000f087348 */ /* 0x000fea0003c00000 */
[----:B------:R0:W1:Y:S02]  /*1c30*/  SHFL.BFLY P0, R14, R10, R16, R17 ;  /* 0x0c0000100a0e7389 */ /* 0x0000640000000011 */
[----:B01----:R-:W-:Y:S05]  /*1c40*/  ENDCOLLECTIVE ;  /* 0x000000000000791b */ /* 0x003fea0003800000 */
.L_x_1513:
[----:B------:R-:W-:Y:S05]  /*1c50*/  BRA `(.L_x_1514) ;  /* 0xffffffe800907947 */ /* 0x000fea000383ffff */
.L_x_1493:
        /* <DEDUP_REMOVED lines=8> */
.L_x_1516:
[----:B------:R-:W-:Y:S05]  /*1ce0*/  BSYNC B0 ;  /* 0x0000000000007941 */ /* 0x000fea0003800000 */
.L_x_1515:
        /* <DEDUP_REMOVED lines=8> */
.L_x_1517:
[----:B------:R-:W-:Y:S01]  /*1d70*/  IMAD.MOV.U32 R16, RZ, RZ, 0x4 ;  /* 0x00000004ff107424 */ /* 0x000fe200078e00ff */
[----:B------:R-:W-:-:S05]  /*1d80*/  MOV R11, R14 ;  /* 0x0000000e000b7202 */ /* 0x000fca0000000f00 */
[----:B------:R-:W-:-:S05]  /*1d90*/  FADD R11, R10, R11 ;  /* 0x0000000b0a0b7221 */ /* 0x000fca0000000000 */
[----:B------:R-:W-:-:S07]  /*1da0*/  MOV R10, R11 ;  /* 0x0000000b000a7202 */ /* 0x000fce0000000f00 */
[----:B------:R-:W-:Y:S05]  /*1db0*/  WARPSYNC.COLLECTIVE R15, `(.L_x_1518) ;  /* 0x000000000f087348 */ /* 0x000fea0003c00000 */
[----:B------:R0:W1:Y:S02]  /*1dc0*/  SHFL.BFLY P0, R14, R10, R16, R17 ;  /* 0x0c0000100a0e7389 */ /* 0x0000640000000011 */
[----:B01----:R-:W-:Y:S05]  /*1dd0*/  ENDCOLLECTIVE ;  /* 0x000000000000791b */ /* 0x003fea0003800000 */
.L_x_1518:
[----:B------:R-:W-:Y:S01]  /*1de0*/  HFMA2 R16, -RZ, RZ, 0, 1.1920928955078125e-07 ;  /* 0x00000002ff107431 */ /* 0x000fe200000001ff */
[----:B------:R-:W-:-:S05]  /*1df0*/  MOV R12, R14 ;  /* 0x0000000e000c7202 */ /* 0x000fca0000000f00 */
[----:B------:R-:W-:-:S05]  /*1e00*/  FADD R12, R11, R12 ;  /* 0x0000000c0b0c7221 */ /* 0x000fca0000000000 */
[----:B------:R-:W-:-:S07]  /*1e10*/  MOV R10, R12 ;  /* 0x0000000c000a7202 */ /* 0x000fce0000000f00 */
[----:B------:R-:W-:Y:S05]  /*1e20*/  WARPSYNC.COLLECTIVE R15, `(.L_x_1519) ;  /* 0x000000000f087348 */ /* 0x000fea0003c00000 */
[----:B------:R0:W1:Y:S02]  /*1e30*/  SHFL.BFLY P0, R14, R10, R16, R17 ;  /* 0x0c0000100a0e7389 */ /* 0x0000640000000011 */
[----:B01----:R-:W-:Y:S05]  /*1e40*/  ENDCOLLECTIVE ;  /* 0x000000000000791b */ /* 0x003fea0003800000 */
.L_x_1519:
[----:B------:R-:W-:Y:S02]  /*1e50*/  HFMA2 R16, -RZ, RZ, 0, 5.9604644775390625e-08 ;  /* 0x00000001ff107431 */ /* 0x000fe400000001ff */
[----:B------:R-:W-:-:S04]  /*1e60*/  IMAD.MOV.U32 R13, RZ, RZ, R14 ;  /* 0x000000ffff0d7224 */ /* 0x000fc800078e000e */
[----:B------:R-:W-:-:S05]  /*1e70*/  FADD R13, R12, R13 ;  /* 0x0000000d0c0d7221 */ /* 0x000fca0000000000 */
[----:B------:R-:W-:-:S07]  /*1e80*/  MOV R10, R13 ;  /* 0x0000000d000a7202 */ /* 0x000fce0000000f00 */
[----:B------:R-:W-:Y:S05]  /*1e90*/  WARPSYNC.COLLECTIVE R15, `(.L_x_1520) ;  /* 0x000000000f087348 */ /* 0x000fea0003c00000 */
[----:B------:R0:W1:Y:S02]  /*1ea0*/  SHFL.BFLY P0, R14, R10, R16, R17 ;  /* 0x0c0000100a0e7389 */ /* 0x0000640000000011 */
[----:B01----:R-:W-:Y:S05]  /*1eb0*/  ENDCOLLECTIVE ;  /* 0x000000000000791b */ /* 0x003fea0003800000 */
.L_x_1520:
[----:B------:R-:W-:Y:S05]  /*1ec0*/  BRA `(.L_x_1521) ;  /* 0xfffffff000407947 */ /* 0x000fea000383ffff */
        .weak           $__internal_25_$__cuda_sm3x_div_rn_noftz_f32_slowpath
        .type           $__internal_25_$__cuda_sm3x_div_rn_noftz_f32_slowpath,@function
        .size           $__internal_25_$__cuda_sm3x_div_rn_noftz_f32_slowpath,(.L_x_1854 - $__internal_25_$__cuda_sm3x_div_rn_noftz_f32_slowpath)
$__internal_25_$__cuda_sm3x_div_rn_noftz_f32_slowpath:
        /* <DEDUP_REMOVED lines=35> */
.L_x_1523:
        /* <DEDUP_REMOVED lines=51> */
.L_x_1530:
[----:B------:R-:W-:-:S04]  /*2430*/  LOP3.LUT R10, R10, 0x80000000, RZ, 0xc0, !PT ;  /* 0x800000000a0a7812 */ /* 0x000fc800078ec0ff */
[----:B------:R-:W-:Y:S01]  /*2440*/  LOP3.LUT R10, R10, 0x7f800000, RZ, 0xfc, !PT ;  /* 0x7f8000000a0a7812 */ /* 0x000fe200078efcff */
[----:B------:R-:W-:Y:S06]  /*2450*/  BRA `(.L_x_1531) ;  /* 0x0000000000047947 */ /* 0x000fec0003800000 */
.L_x_1529:
[----:B------:R-:W-:-:S07]  /*2460*/  LEA R10, R16, R10, 0x17 ;  /* 0x0000000a100a7211 */ /* 0x000fce00078eb8ff */
.L_x_1531:
[----:B------:R-:W-:Y:S05]  /*2470*/  BSYNC.RECONVERGENT B2 ;  /* 0x0000000000027941 */ /* 0x000fea0003800200 */
.L_x_1528:
[----:B------:R-:W-:Y:S05]  /*2480*/  BRA `(.L_x_1532) ;  /* 0x0000000000207947 */ /* 0x000fea0003800000 */
.L_x_1527:
[----:B------:R-:W-:-:S04]  /*2490*/  LOP3.LUT R10, R15, 0x80000000, R10, 0x48, !PT ;  /* 0x800000000f0a7812 */ /* 0x000fc800078e480a */
[----:B------:R-:W-:Y:S01]  /*24a0*/  LOP3.LUT R10, R10, 0x7f800000, RZ, 0xfc, !PT ;  /* 0x7f8000000a0a7812 */ /* 0x000fe200078efcff */
[----:B------:R-:W-:Y:S06]  /*24b0*/  BRA `(.L_x_1532) ;  /* 0x0000000000147947 */ /* 0x000fec0003800000 */
.L_x_1526:
[----:B------:R-:W-:Y:S01]  /*24c0*/  LOP3.LUT R10, R15, 0x80000000, R10, 0x48, !PT ;  /* 0x800000000f0a7812 */ /* 0x000fe200078e480a */
[----:B------:R-:W-:Y:S06]  /*24d0*/  BRA `(.L_x_1532) ;  /* 0x00000000000c7947 */ /* 0x000fec0003800000 */
.L_x_1525:
[----:B------:R-:W0:Y:S01]  /*24e0*/  MUFU.RSQ R10, -QNAN ;  /* 0xffc00000000a7908 */ /* 0x000e220000001400 */
[----:B------:R-:W-:Y:S05]  /*24f0*/  BRA `(.L_x_1532) ;  /* 0x0000000000047947 */ /* 0x000fea0003800000 */
.L_x_1524:
[----:B------:R-:W-:-:S07]  /*2500*/  FADD.FTZ R10, R10, R21 ;  /* 0x000000150a0a7221 */ /* 0x000fce0000010000 */
.L_x_1532:
[----:B------:R-:W-:Y:S05]  /*2510*/  BSYNC.RECONVERGENT B1 ;  /* 0x0000000000017941 */ /* 0x000fea0003800200 */
.L_x_1522:
[----:B------:R-:W-:-:S04]  /*2520*/  HFMA2 R13, -RZ, RZ, 0, 0 ;  /* 0x00000000ff0d7431 */ /* 0x000fc800000001ff */
[----:B0-----:R-:W-:Y:S05]  /*2530*/  RET.REL.NODEC R12 `(_Z16layer_norm_floatILi32ELi7EEvPfS0_S0_S0_ii) ;  /* 0xffffffd80cb07950 */ /* 0x001fea0003c3ffff */
.L_x_1533:
        /* <DEDUP_REMOVED lines=12> */
.L_x_1854:


//--------------------- .text._Z16layer_norm_floatILi32ELi6EEvPfS0_S0_S0_ii --------------------------
	.section	.text._Z16layer_norm_floatILi32ELi6EEvPfS0_S0_S0_ii,"ax",@progbits
	.align	128
        .global         _Z16layer_norm_floatILi32ELi6EEvPfS0_S0_S0_ii
        .type           _Z16layer_norm_floatILi32ELi6EEvPfS0_S0_S0_ii,@function
        .size           _Z16layer_norm_floatILi32ELi6EEvPfS0_S0_S0_ii,(.L_x_1855 - _Z16layer_norm_floatILi32ELi6EEvPfS0_S0_S0_ii)
        .other          _Z16layer_norm_floatILi32ELi6EEvPfS0_S0_S0_ii,@"STO_CUDA_ENTRY STV_DEFAULT"
_Z16layer_norm_floatILi32ELi6EEvPfS0_S0_S0_ii:
.text._Z16layer_norm_floatILi32ELi6EEvPfS0_S0_S0_ii:
        /* <DEDUP_REMOVED lines=22> */
.L_x_1566:
        /* <DEDUP_REMOVED lines=25> */
.L_x_1539:
        /* <DEDUP_REMOVED lines=20> */
.L_x_1538:
[----:B------:R-:W-:-:S07]  /*0430*/  MOV R12, R5 ;  /* 0x00000005000c7202 */ /* 0x000fce0000000f00 */
.L_x_1537:
[----:B------:R-:W-:Y:S05]  /*0440*/  BSYNC.RECONVERGENT B1 ;  /* 0x0000000000017941 */ /* 0x000fea0003800200 */
.L_x_1536:
        /* <DEDUP_REMOVED lines=26> */
.L_x_1535:
[----:B------:R-:W-:Y:S05]  /*05f0*/  BSYNC.RECONVERGENT B0 ;  /* 0x0000000000007941 */ /* 0x000fea0003800200 */
.L_x_1534:
        /* <DEDUP_REMOVED lines=11> */
.L_x_1573:
        /* <DEDUP_REMOVED lines=11> */
[----:B0-----:R-:W-:Y:S05]  /*0760*/  CALL.REL.NOINC `($__internal_26_$__cuda_sm3x_div_rn_noftz_f32_slowpath) ;  /* 0x0000001400e07944 */ /* 0x001fea0003c00000 */
[----:B------:R-:W-:-:S07]  /*0770*/  IMAD.MOV.U32 R9, RZ, RZ, R10 ;  /* 0x000000ffff097224 */ /* 0x000fce00078e000a */
.L_x_1542:
[----:B------:R-:W-:Y:S05]  /*0780*/  BSYNC.RECONVERGENT B0 ;  /* 0x0000000000007941 */ /* 0x000fea0003800200 */
.L_x_1541:
        /* <DEDUP_REMOVED lines=14> */
.L_x_1547:
        /* <DEDUP_REMOVED lines=44> */
.L_x_1546:
[----:B------:R-:W-:Y:S05]  /*0b30*/  BSYNC.RECONVERGENT B1 ;  /* 0x0000000000017941 */ /* 0x000fea0003800200 */
.L_x_1545:
        /* <DEDUP_REMOVED lines=28> */
.L_x_1549:
[----:B------:R-:W-:Y:S05]  /*0d00*/  BSYNC.RECONVERGENT B1 ;  /* 0x0000000000017941 */ /* 0x000fea0003800200 */
.L_x_1548:
        /* <DEDUP_REMOVED lines=18> */
.L_x_1551:
[----:B------:R-:W-:Y:S05]  /*0e30*/  BSYNC.RECONVERGENT B1 ;  /* 0x0000000000017941 */ /* 0x000fea0003800200 */
.L_x_1550:
        /* <DEDUP_REMOVED lines=14> */
.L_x_1544:
[----:B------:R-:W-:Y:S05]  /*0f20*/  BSYNC.RECONVERGENT B0 ;  /* 0x0000000000007941 */ /* 0x000fea0003800200 */
.L_x_1543:
        /* <DEDUP_REMOVED lines=11> */
.L_x_1580:
        /* <DEDUP_REMOVED lines=12> */
[----:B------:R-:W-:Y:S05]  /*10a0*/  CALL.REL.NOINC `($__internal_26_$__cuda_sm3x_div_rn_noftz_f32_slowpath) ;  /* 0x0000000c00907944 */ /* 0x000fea0003c00000 */
.L_x_1554:
[----:B------:R-:W-:Y:S05]  /*10b0*/  BSYNC.RECONVERGENT B0 ;  /* 0x0000000000007941 */ /* 0x000fea0003800200 */
.L_x_1553:
        /* <DEDUP_REMOVED lines=15> */
.L_x_1559:
        /* <DEDUP_REMOVED lines=39> */
.L_x_1558:
[----:B------:R-:W-:Y:S05]  /*1420*/  BSYNC.RECONVERGENT B1 ;  /* 0x0000000000017941 */ /* 0x000fea0003800200 */
.L_x_1557:
        /* <DEDUP_REMOVED lines=37> */
.L_x_1556:
[----:B------:R-:W-:Y:S05]  /*1680*/  BSYNC.RECONVERGENT B0 ;  /* 0x0000000000007941 */ /* 0x000fea0003800200 */
.L_x_1555:
        /* <DEDUP_REMOVED lines=12> */
.L_x_1565:
        /* <DEDUP_REMOVED lines=17> */
.L_x_1564:
[----:B------:R-:W-:-:S07]  /*1860*/  IMAD.MOV.U32 R6, RZ, RZ, R5 ;  /* 0x000000ffff067224 */ /* 0x000fce00078e0005 */
.L_x_1563:
[----:B------:R-:W-:Y:S05]  /*1870*/  BSYNC.RECONVERGENT B1 ;  /* 0x0000000000017941 */ /* 0x000fea0003800200 */
.L_x_1562:
        /* <DEDUP_REMOVED lines=19> */
.L_x_1561:
[----:B------:R-:W-:Y:S05]  /*19b0*/  BSYNC.RECONVERGENT B0 ;  /* 0x0000000000007941 */ /* 0x000fea0003800200 */
.L_x_1560:
[----:B------:R-:W-:Y:S05]  /*19c0*/  @!P2 BRA `(.L_x_1566) ;  /* 0xffffffe400e4a947 */ /* 0x000fea000383ffff */
[----:B------:R-:W-:Y:S05]  /*19d0*/  EXIT ;  /* 0x000000000000794d */ /* 0x000fea0003800000 */
.L_x_1540:
        /* <DEDUP_REMOVED lines=8> */
.L_x_1568:
[----:B------:R-:W-:Y:S05]  /*1a60*/  BSYNC B0 ;  /* 0x0000000000007941 */ /* 0x000fea0003800000 */
.L_x_1567:
        /* <DEDUP_REMOVED lines=9> */
.L_x_1569:
[----:B------:R-:W-:Y:S02]  /*1b00*/  HFMA2 R18, -RZ, RZ, 0, 2.384185791015625e-07 ;  /* 0x00000004ff127431 */ /* 0x000fe400000001ff */
[----:B------:R-:W-:-:S04]  /*1b10*/  IMAD.MOV.U32 R11, RZ, RZ, R14 ;  /* 0x000000ffff0b7224 */ /* 0x000fc800078e000e */
[----:B------:R-:W-:-:S05]  /*1b20*/  FADD R11, R10, R11 ;  /* 0x0000000b0a0b7221 */ /* 0x000fca0000000000 */
[----:B------:R-:W-:-:S07]  /*1b30*/  MOV R17, R11 ;  /* 0x0000000b00117202 */ /* 0x000fce0000000f00 */
[----:B------:R-:W-:Y:S05]  /*1b40*/  WARPSYNC.COLLECTIVE R16, `(.L_x_1570) ;  /* 0x0000000010087348 */ /* 0x000fea0003c00000 */
[----:B------:R0:W1:Y:S02]  /*1b50*/  SHFL.BFLY P0, R14, R17, R18, R19 ;  /* 0x0c000012110e7389 */ /* 0x0000640000000013 */
[----:B01----:R-:W-:Y:S05]  /*1b60*/  ENDCOLLECTIVE ;  /* 0x000000000000791b */ /* 0x003fea0003800000 */
.L_x_1570:
[----:B------:R-:W-:Y:S02]  /*1b70*/  HFMA2 R18, -RZ, RZ, 0, 1.1920928955078125e-07 ;  /* 0x00000002ff127431 */ /* 0x000fe400000001ff */
[----:B------:R-:W-:-:S04]  /*1b80*/  IMAD.MOV.U32 R12, RZ, RZ, R14 ;  /* 0x000000ffff0c7224 */ /* 0x000fc800078e000e */
[----:B------:R-:W-:-:S05]  /*1b90*/  FADD R12, R11, R12 ;  /* 0x0000000c0b0c7221 */ /* 0x000fca0000000000 */
[----:B------:R-:W-:-:S07]  /*1ba0*/  MOV R17, R12 ;  /* 0x0000000c00117202 */ /* 0x000fce0000000f00 */
[----:B------:R-:W-:Y:S05]  /*1bb0*/  WARPSYNC.COLLECTIVE R16, `(.L_x_1571) ;  /* 0x0000000010087348 */ /* 0x000fea0003c00000 */
[----:B------:R0:W1:Y:S02]  /*1bc0*/  SHFL.BFLY P0, R14, R17, R18, R19 ;  /* 0x0c000012110e7389 */ /* 0x0000640000000013 */
[----:B01----:R-:W-:Y:S05]  /*1bd0*/  ENDCOLLECTIVE ;  /* 0x000000000000791b */ /* 0x003fea0003800000 */
.L_x_1571:
[----:B------:R-:W-:Y:S02]  /*1be0*/  HFMA2 R18, -RZ, RZ, 0, 5.9604644775390625e-08 ;  /* 0x00000001ff127431 */ /* 0x000fe400000001ff */
[----:B------:R-:W-:-:S04]  /*1bf0*/  IMAD.MOV.U32 R13, RZ, RZ, R14 ;  /* 0x000000ffff0d7224 */ /* 0x000fc800078e000e */
[----:B------:R-:W-:-:S05]  /*1c00*/  FADD R13, R12, R13 ;  /* 0x0000000d0c0d7221 */ /* 0x000fca0000000000 */
[----:B------:R-:W-:-:S07]  /*1c10*/  MOV R17, R13 ;  /* 0x0000000d00117202 */ /* 0x000fce0000000f00 */
[----:B------:R-:W-:Y:S05]  /*1c20*/  WARPSYNC.COLLECTIVE R16, `(.L_x_1572) ;  /* 0x0000000010087348 */ /* 0x000fea0003c00000 */
[----:B------:R0:W1:Y:S02]  /*1c30*/  SHFL.BFLY P0, R14, R17, R18, R19 ;  /* 0x0c000012110e7389 */ /* 0x0000640000000013 */
[----:B01----:R-:W-:Y:S05]  /*1c40*/  ENDCOLLECTIVE ;  /* 0x000000000000791b */ /* 0x003fea0003800000 */
.L_x_1572:
[----:B------:R-:W-:Y:S05]  /*1c50*/  BRA `(.L_x_1573) ;  /* 0xffffffe800947947 */ /* 0x000fea000383ffff */
.L_x_1552:
        /* <DEDUP_REMOVED lines=8> */
.L_x_1575:
[----:B------:R-:W-:Y:S05]  /*1ce0*/  BSYNC B0 ;  /* 0x0000000000007941 */ /* 0x000fea0003800000 */
.L_x_1574:
        /* <DEDUP_REMOVED lines=9> */
.L_x_1576:
[----:B------:R-:W-:Y:S02]  /*1d80*/  HFMA2 R18, -RZ, RZ, 0, 2.384185791015625e-07 ;  /* 0x00000004ff127431 */ /* 0x000fe400000001ff */
[----:B------:R-:W-:-:S04]  /*1d90*/  IMAD.MOV.U32 R10, RZ, RZ, R14 ;  /* 0x000000ffff0a7224 */ /* 0x000fc800078e000e */
[----:B------:R-:W-:-:S05]  /*1da0*/  FADD R10, R11, R10 ;  /* 0x0000000a0b0a7221 */ /* 0x000fca0000000000 */
[----:B------:R-:W-:-:S07]  /*1db0*/  MOV R17, R10 ;  /* 0x0000000a00117202 */ /* 0x000fce0000000f00 */
[----:B------:R-:W-:Y:S05]  /*1dc0*/  WARPSYNC.COLLECTIVE R16, `(.L_x_1577) ;  /* 0x0000000010087348 */ /* 0x000fea0003c00000 */
[----:B------:R0:W1:Y:S02]  /*1dd0*/  SHFL.BFLY P0, R14, R17, R18, R19 ;  /* 0x0c000012110e7389 */ /* 0x0000640000000013 */
[----:B01----:R-:W-:Y:S05]  /*1de0*/  ENDCOLLECTIVE ;  /* 0x000000000000791b */ /* 0x003fea0003800000 */
.L_x_1577:
[----:B------:R-:W-:Y:S02]  /*1df0*/  HFMA2 R18, -RZ, RZ, 0, 1.1920928955078125e-07 ;  /* 0x00000002ff127431 */ /* 0x000fe400000001ff */
[----:B------:R-:W-:-:S04]  /*1e00*/  IMAD.MOV.U32 R13, RZ, RZ, R14 ;  /* 0x000000ffff0d7224 */ /* 0x000fc800078e000e */
[----:B------:R-:W-:-:S05]  /*1e10*/  FADD R13, R10, R13 ;  /* 0x0000000d0a0d7221 */ /* 0x000fca0000000000 */
[----:B------:R-:W-:-:S07]  /*1e20*/  MOV R17, R13 ;  /* 0x0000000d00117202 */ /* 0x000fce0000000f00 */
[----:B------:R-:W-:Y:S05]  /*1e30*/  WARPSYNC.COLLECTIVE R16, `(.L_x_1578) ;  /* 0x0000000010087348 */ /* 0x000fea0003c00000 */
[----:B------:R0:W1:Y:S02]  /*1e40*/  SHFL.BFLY P0, R14, R17, R18, R19 ;  /* 0x0c000012110e7389 */ /* 0x0000640000000013 */
[----:B01----:R-:W-:Y:S05]  /*1e50*/  ENDCOLLECTIVE ;  /* 0x000000000000791b */ /* 0x003fea0003800000 */
.L_x_1578:
[----:B------:R-:W-:Y:S01]  /*1e60*/  HFMA2 R18, -RZ, RZ, 0, 5.9604644775390625e-08 ;  /* 0x00000001ff127431 */ /* 0x000fe200000001ff */
[----:B------:R-:W-:-:S05]  /*1e70*/  MOV R12, R14 ;  /* 0x0000000e000c7202 */ /* 0x000fca0000000f00 */
[----:B------:R-:W-:-:S04]  /*1e80*/  FADD R12, R13, R12 ;  /* 0x0000000c0d0c7221 */ /* 0x000fc80000000000 */
[----:B------:R-:W-:-:S07]  /*1e90*/  IMAD.MOV.U32 R17, RZ, RZ, R12 ;  /* 0x000000ffff117224 */ /* 0x000fce00078e000c */
[----:B------:R-:W-:Y:S05]  /*1ea0*/  WARPSYNC.COLLECTIVE R16, `(.L_x_1579) ;  /* 0x0000000010087348 */ /* 0x000fea0003c00000 */
[----:B------:R0:W1:Y:S02]  /*1eb0*/  SHFL.BFLY P0, R14, R17, R18, R19 ;  /* 0x0c000012110e7389 */ /* 0x0000640000000013 */
[----:B01----:R-:W-:Y:S05]  /*1ec0*/  ENDCOLLECTIVE ;  /* 0x000000000000791b */ /* 0x003fea0003800000 */
.L_x_1579:
[----:B------:R-:W-:Y:S01]  /*1ed0*/  MOV R15, R14 ;  /* 0x0000000e000f7202 */ /* 0x000fe20000000f00 */
[----:B------:R-:W-:Y:S06]  /*1ee0*/  BRA `(.L_x_1580) ;  /* 0xfffffff0003c7947 */ /* 0x000fec000383ffff */
        .weak           $__internal_26_$__cuda_sm3x_div_rn_noftz_f32_slowpath
        .type           $__internal_26_$__cuda_sm3x_div_rn_noftz_f32_slowpath,@function
        .size           $__internal_26_$__cuda_sm3x_div_rn_noftz_f32_slowpath,(.L_x_1855 - $__internal_26_$__cuda_sm3x_div_rn_noftz_f32_slowpath)
$__internal_26_$__cuda_sm3x_div_rn_noftz_f32_slowpath:
        /* <DEDUP_REMOVED lines=35> */
.L_x_1582:
        /* <DEDUP_REMOVED lines=51> */
.L_x_1589:
[----:B------:R-:W-:-:S04]  /*2450*/  LOP3.LUT R10, R10, 0x80000000, RZ, 0xc0, !PT ;  /* 0x800000000a0a7812 */ /* 0x000fc800078ec0ff */
[----:B------:R-:W-:Y:S01]  /*2460*/  LOP3.LUT R10, R10, 0x7f800000, RZ, 0xfc, !PT ;  /* 0x7f8000000a0a7812 */ /* 0x000fe200078efcff */
[----:B------:R-:W-:Y:S06]  /*2470*/  BRA `(.L_x_1590) ;  /* 0x0000000000047947 */ /* 0x000fec0003800000 */
.L_x_1588:
[----:B------:R-:W-:-:S07]  /*2480*/  LEA R10, R16, R10, 0x17 ;  /* 0x0000000a100a7211 */ /* 0x000fce00078eb8ff */
.L_x_1590:
[----:B------:R-:W-:Y:S05]  /*2490*/  BSYNC.RECONVERGENT B2 ;  /* 0x0000000000027941 */ /* 0x000fea0003800200 */
.L_x_1587:
[----:B------:R-:W-:Y:S05]  /*24a0*/  BRA `(.L_x_1591) ;  /* 0x0000000000207947 */ /* 0x000fea0003800000 */
.L_x_1586:
[----:B------:R-:W-:-:S04]  /*24b0*/  LOP3.LUT R10, R15, 0x80000000, R10, 0x48, !PT ;  /* 0x800000000f0a7812 */ /* 0x000fc800078e480a */
[----:B------:R-:W-:Y:S01]  /*24c0*/  LOP3.LUT R10, R10, 0x7f800000, RZ, 0xfc, !PT ;  /* 0x7f8000000a0a7812 */ /* 0x000fe200078efcff */
[----:B------:R-:W-:Y:S06]  /*24d0*/  BRA `(.L_x_1591) ;  /* 0x0000000000147947 */ /* 0x000fec0003800000 */
.L_x_1585:
[----:B------:R-:W-:Y:S01]  /*24e0*/  LOP3.LUT R10, R15, 0x80000000, R10, 0x48, !PT ;  /* 0x800000000f0a7812 */ /* 0x000fe200078e480a */
[----:B------:R-:W-:Y:S06]  /*24f0*/  BRA `(.L_x_1591) ;  /* 0x00000000000c7947 */ /* 0x000fec0003800000 */
.L_x_1584:
[----:B------:R-:W0:Y:S01]  /*2500*/  MUFU.RSQ R10, -QNAN ;  /* 0xffc00000000a7908 */ /* 0x000e220000001400 */
[----:B------:R-:W-:Y:S05]  /*2510*/  BRA `(.L_x_1591) ;  /* 0x0000000000047947 */ /* 0x000fea0003800000 */
.L_x_1583:
[----:B------:R-:W-:-:S07]  /*2520*/  FADD.FTZ R10, R10, R4 ;  /* 0x000000040a0a7221 */ /* 0x000fce0000010000 */
.L_x_1591:
[----:B------:R-:W-:Y:S05]  /*2530*/  BSYNC.RECONVERGENT B1 ;  /* 0x0000000000017941 */ /* 0x000fea0003800200 */
.L_x_1581:
[----:B------:R-:W-:-:S04]  /*2540*/  HFMA2 R13, -RZ, RZ, 0, 0 ;  /* 0x00000000ff0d7431 */ /* 0x000fc800000001ff */
[----:B0-----:R-:W-:Y:S05]  /*2550*/  RET.REL.NODEC R12 `(_Z16layer_norm_floatILi32ELi6EEvPfS0_S0_S0_ii) ;  /* 0xffffffd80ca87950 */ /* 0x001fea0003c3ffff */
.L_x_1592:
        /* <DEDUP_REMOVED lines=10> */
.L_x_1855:


//--------------------- .text._Z16layer_norm_floatILi32ELi5EEvPfS0_S0_S0_ii --------------------------
	.section	.text._Z16layer_norm_floatILi32ELi5EEvPfS0_S0_S0_ii,"ax",@progbits
	.align	128
        .global         _Z16layer_norm_floatILi32ELi5EEvPfS0_S0_S0_ii
        .type           _Z16layer_norm_floatILi32ELi5EEvPfS0_S0_S0_ii,@function
        .size           _Z16layer_norm_floatILi32ELi5EEvPfS0_S0_S0_ii,(.L_x_1856 - _Z16layer_norm_floatILi32ELi5EEvPfS0_S0_S0_ii)
        .other          _Z16layer_norm_floatILi32ELi5EEvPfS0_S0_S0_ii,@"STO_CUDA_ENTRY STV_DEFAULT"
_Z16layer_norm_floatILi32ELi5EEvPfS0_S0_S0_ii:
.text._Z16layer_norm_floatILi32ELi5EEvPfS0_S0_S0_ii:
        /* <DEDUP_REMOVED lines=23> */
.L_x_1625:
        /* <DEDUP_REMOVED lines=25> */
.L_x_1598:
        /* <DEDUP_REMOVED lines=20> */
.L_x_1597:
[----:B------:R-:W-:-:S07]  /*0440*/  MOV R12, R5 ;  /* 0x00000005000c7202 */ /* 0x000fce0000000f00 */
.L_x_1596:
[----:B------:R-:W-:Y:S05]  /*0450*/  BSYNC.RECONVERGENT B1 ;  /* 0x0000000000017941 */ /* 0x000fea0003800200 */
.L_x_1595:
        /* <DEDUP_REMOVED lines=24> */
.L_x_1594:
[----:B------:R-:W-:Y:S05]  /*05e0*/  BSYNC.RECONVERGENT B0 ;  /* 0x0000000000007941 */ /* 0x000fea0003800200 */
.L_x_1593:
        /* <DEDUP_REMOVED lines=11> */
.L_x_1632:
        /* <DEDUP_REMOVED lines=11> */
[----:B0-----:R-:W-:Y:S05]  /*0750*/  CALL.REL.NOINC `($__internal_27_$__cuda_sm3x_div_rn_noftz_f32_slowpath) ;  /* 0x0000001400dc7944 */ /* 0x001fea0003c00000 */
[----:B------:R-:W-:-:S07]  /*0760*/  IMAD.MOV.U32 R9, RZ, RZ, R10 ;  /* 0x000000ffff097224 */ /* 0x000fce00078e000a */
.L_x_1601:
[----:B------:R-:W-:Y:S05]  /*0770*/  BSYNC.RECONVERGENT B0 ;  /* 0x0000000000007941 */ /* 0x000fea0003800200 */
.L_x_1600:
        /* <DEDUP_REMOVED lines=14> */
.L_x_1606:
        /* <DEDUP_REMOVED lines=44> */
.L_x_1605:
[----:B------:R-:W-:Y:S05]  /*0b20*/  BSYNC.RECONVERGENT B1 ;  /* 0x0000000000017941 */ /* 0x000fea0003800200 */
.L_x_1604:
        /* <DEDUP_REMOVED lines=28> */
.L_x_1608:
[----:B------:R-:W-:Y:S05]  /*0cf0*/  BSYNC.RECONVERGENT B1 ;  /* 0x0000000000017941 */ /* 0x000fea0003800200 */
.L_x_1607:
        /* <DEDUP_REMOVED lines=18> */
.L_x_1610:
[----:B------:R-:W-:Y:S05]  /*0e20*/  BSYNC.RECONVERGENT B1 ;  /* 0x0000000000017941 */ /* 0x000fea0003800200 */
.L_x_1609:
        /* <DEDUP_REMOVED lines=14> */
.L_x_1603:
[----:B------:R-:W-:Y:S05]  /*0f10*/  BSYNC.RECONVERGENT B0 ;  /* 0x0000000000007941 */ /* 0x000fea0003800200 */
.L_x_1602:
        /* <DEDUP_REMOVED lines=11> */
.L_x_1639:
        /* <DEDUP_REMOVED lines=12> */
[----:B0-----:R-:W-:Y:S05]  /*1090*/  CALL.REL.NOINC `($__internal_27_$__cuda_sm3x_div_rn_noftz_f32_slowpath) ;  /* 0x0000000c008c7944 */ /* 0x001fea0003c00000 */
.L_x_1613:
[----:B------:R-:W-:Y:S05]  /*10a0*/  BSYNC.RECONVERGENT B0 ;  /* 0x0000000000007941 */ /* 0x000fea0003800200 */
.L_x_1612:
        /* <DEDUP_REMOVED lines=15> */
.L_x_1618:
        /* <DEDUP_REMOVED lines=43> */
.L_x_1617:
[----:B------:R-:W-:Y:S05]  /*1450*/  BSYNC.RECONVERGENT B1 ;  /* 0x0000000000017941 */ /* 0x000fea0003800200 */
.L_x_1616:
        /* <DEDUP_REMOVED lines=37> */
.L_x_1615:
[----:B------:R-:W-:Y:S05]  /*16b0*/  BSYNC.RECONVERGENT B0 ;  /* 0x0000000000007941 */ /* 0x000fea0003800200 */
.L_x_1614:
        /* <DEDUP_REMOVED lines=12> */
.L_x_1624:
        /* <DEDUP_REMOVED lines=17> */
.L_x_1623:
[----:B------:R-:W-:-:S07]  /*1890*/  IMAD.MOV.U32 R6, RZ, RZ, R5 ;  /* 0x000000ffff067224 */ /* 0x000fce00078e0005 */
.L_x_1622:
[----:B------:R-:W-:Y:S05]  /*18a0*/  BSYNC.RECONVERGENT B1 ;  /* 0x0000000000017941 */ /* 0x000fea0003800200 */
.L_x_1621:
        /* <DEDUP_REMOVED lines=17> */
.L_x_1620:
[----:B------:R-:W-:Y:S05]  /*19c0*/  BSYNC.RECONVERGENT B0 ;  /* 0x0000000000007941 */ /* 0x000fea0003800200 */
.L_x_1619:
[----:B------:R-:W-:Y:S05]  /*19d0*/  @!P2 BRA `(.L_x_1625) ;  /* 0xffffffe400e4a947 */ /* 0x000fea000383ffff */
[----:B------:R-:W-:Y:S05]  /*19e0*/  EXIT ;  /* 0x000000000000794d */ /* 0x000fea0003800000 */
.L_x_1599:
        /* <DEDUP_REMOVED lines=8> */
.L_x_1627:
[----:B------:R-:W-:Y:S05]  /*1a70*/  BSYNC B0 ;  /* 0x0000000000007941 */ /* 0x000fea0003800000 */
.L_x_1626:
        /* <DEDUP_REMOVED lines=8> */
.L_x_1628:
[----:B------:R-:W-:Y:S01]  /*1b00*/  HFMA2 R16, -RZ, RZ, 0, 2.384185791015625e-07 ;  /* 0x00000004ff107431 */ /* 0x000fe200000001ff */
[----:B------:R-:W-:-:S05]  /*1b10*/  MOV R11, R14 ;  /* 0x0000000e000b7202 */ /* 0x000fca0000000f00 */
[----:B------:R-:W-:-:S05]  /*1b20*/  FADD R11, R10, R11 ;  /* 0x0000000b0a0b7221 */ /* 0x000fca0000000000 */
[----:B------:R-:W-:-:S07]  /*1b30*/  MOV R10, R11 ;  /* 0x0000000b000a7202 */ /* 0x000fce0000000f00 */
[----:B------:R-:W-:Y:S05]  /*1b40*/  WARPSYNC.COLLECTIVE R15, `(.L_x_1629) ;  /* 0x000000000f087348 */ /* 0x000fea0003c00000 */
[----:B------:R0:W1:Y:S02]  /*1b50*/  SHFL.BFLY P0, R14, R10, R16, R17 ;  /* 0x0c0000100a0e7389 */ /* 0x0000640000000011 */
[----:B01----:R-:W-:Y:S05]  /*1b60*/  ENDCOLLECTIVE ;  /* 0x000000000000791b */ /* 0x003fea0003800000 */
.L_x_1629:
[----:B------:R-:W-:Y:S02]  /*1b70*/  HFMA2 R16, -RZ, RZ, 0, 1.1920928955078125e-07 ;  /* 0x00000002ff107431 */ /* 0x000fe400000001ff */
[----:B------:R-:W-:-:S04]  /*1b80*/  IMAD.MOV.U32 R12, RZ, RZ, R14 ;  /* 0x000000ffff0c7224 */ /* 0x000fc800078e000e */
[----:B------:R-:W-:-:S05]  /*1b90*/  FADD R12, R11, R12 ;  /* 0x0000000c0b0c7221 */ /* 0x000fca0000000000 */
[----:B------:R-:W-:-:S07]  /*1ba0*/  MOV R10, R12 ;  /* 0x0000000c000a7202 */ /* 0x000fce0000000f00 */
[----:B------:R-:W-:Y:S05]  /*1bb0*/  WARPSYNC.COLLECTIVE R15, `(.L_x_1630) ;  /* 0x000000000f087348 */ /* 0x000fea0003c00000 */
[----:B------:R0:W1:Y:S02]  /*1bc0*/  SHFL.BFLY P0, R14, R10, R16, R17 ;  /* 0x0c0000100a0e7389 */ /* 0x0000640000000011 */
[----:B01----:R-:W-:Y:S05]  /*1bd0*/  ENDCOLLECTIVE ;  /* 0x000000000000791b */ /* 0x003fea0003800000 */
.L_x_1630:
[----:B------:R-:W-:Y:S01]  /*1be0*/  HFMA2 R16, -RZ, RZ, 0, 5.9604644775390625e-08 ;  /* 0x00000001ff107431 */ /* 0x000fe200000001ff */
[----:B------:R-:W-:-:S05]  /*1bf0*/  MOV R13, R14 ;  /* 0x0000000e000d7202 */ /* 0x000fca0000000f00 */
[----:B------:R-:W-:-:S04]  /*1c00*/  FADD R13, R12, R13 ;  /* 0x0000000d0c0d7221 */ /* 0x000fc80000000000 */
[----:B------:R-:W-:-:S07]  /*1c10*/  IMAD.MOV.U32 R10, RZ, RZ, R13 ;  /* 0x000000ffff0a7224 */ /* 0x000fce00078e000d */
[----:B------:R-:W-:Y:S05]  /*1c20*/  WARPSYNC.COLLECTIVE R15, `(.L_x_1631) ;  /* 0x000000000f087348 */ /* 0x000fea0003c00000 */
[----:B------:R0:W1:Y:S02]  /*1c30*/  SHFL.BFLY P0, R14, R10, R16, R17 ;  /* 0x0c0000100a0e7389 */ /* 0x0000640000000011 */
[----:B01----:R-:W-:Y:S05]  /*1c40*/  ENDCOLLECTIVE ;  /* 0x000000000000791b */ /* 0x003fea0003800000 */
.L_x_1631:
[----:B------:R-:W-:Y:S05]  /*1c50*/  BRA `(.L_x_1632) ;  /* 0xffffffe800907947 */ /* 0x000fea000383ffff */
.L_x_1611:
        /* <DEDUP_REMOVED lines=8> */
.L_x_1634:
[----:B------:R-:W-:Y:S05]  /*1ce0*/  BSYNC B0 ;  /* 0x0000000000007941 */ /* 0x000fea0003800000 */
.L_x_1633:
        /* <DEDUP_REMOVED lines=8> */
.L_x_1635:
[----:B------:R-:W-:Y:S01]  /*1d70*/  IMAD.MOV.U32 R16, RZ, RZ, 0x4 ;  /* 0x00000004ff107424 */ /* 0x000fe200078e00ff */
[----:B------:R-:W-:-:S05]  /*1d80*/  MOV R11, R14 ;  /* 0x0000000e000b7202 */ /* 0x000fca0000000f00 */
[----:B------:R-:W-:-:S05]  /*1d90*/  FADD R11, R10, R11 ;  /* 0x0000000b0a0b7221 */ /* 0x000fca0000000000 */
[----:B------:R-:W-:-:S07]  /*1da0*/  MOV R10, R11 ;  /* 0x0000000b000a7202 */ /* 0x000fce0000000f00 */
[----:B------:R-:W-:Y:S05]  /*1db0*/  WARPSYNC.COLLECTIVE R15, `(.L_x_1636) ;  /* 0x000000000f087348 */ /* 0x000fea0003c00000 */
[----:B------:R0:W1:Y:S02]  /*1dc0*/  SHFL.BFLY P0, R14, R10, R16, R17 ;  /* 0x0c0000100a0e7389 */ /* 0x0000640000000011 */
[----:B01----:R-:W-:Y:S05]  /*1dd0*/  ENDCOLLECTIVE ;  /* 0x000000000000791b */ /* 0x003fea0003800000 */
.L_x_1636:
[----:B------:R-:W-:Y:S01]  /*1de0*/  HFMA2 R16, -RZ, RZ, 0, 1.1920928955078125e-07 ;  /* 0x00000002ff107431 */ /* 0x000fe200000001ff */
[----:B------:R-:W-:-:S05]  /*1df0*/  MOV R12, R14 ;  /* 0x0000000e000c7202 */ /* 0x000fca0000000f00 */
[----:B------:R-:W-:-:S05]  /*1e00*/  FADD R12, R11, R12 ;  /* 0x0000000c0b0c7221 */ /* 0x000fca0000000000 */
[----:B------:R-:W-:-:S07]  /*1e10*/  MOV R10, R12 ;  /* 0x0000000c000a7202 */ /* 0x000fce0000000f00 */
[----:B------:R-:W-:Y:S05]  /*1e20*/  WARPSYNC.COLLECTIVE R15, `(.L_x_1637) ;  /* 0x000000000f087348 */ /* 0x000fea0003c00000 */
[----:B------:R0:W1:Y:S02]  /*1e30*/  SHFL.BFLY P0, R14, R10, R16, R17 ;  /* 0x0c0000100a0e7389 */ /* 0x0000640000000011 */
[----:B01----:R-:W-:Y:S05]  /*1e40*/  ENDCOLLECTIVE ;  /* 0x000000000000791b */ /* 0x003fea0003800000 */
.L_x_1637:
[----:B------:R-:W-:Y:S02]  /*1e50*/  HFMA2 R16, -RZ, RZ, 0, 5.9604644775390625e-08 ;  /* 0x00000001ff107431 */ /* 0x000fe400000001ff */
[----:B------:R-:W-:-:S04]  /*1e60*/  IMAD.MOV.U32 R13, RZ, RZ, R14 ;  /* 0x000000ffff0d7224 */ /* 0x000fc800078e000e */
[----:B------:R-:W-:-:S05]  /*1e70*/  FADD R13, R12, R13 ;  /* 0x0000000d0c0d7221 */ /* 0x000fca0000000000 */
[----:B------:R-:W-:-:S07]  /*1e80*/  MOV R10, R13 ;  /* 0x0000000d000a7202 */ /* 0x000fce0000000f00 */
[----:B------:R-:W-:Y:S05]  /*1e90*/  WARPSYNC.COLLECTIVE R15, `(.L_x_1638) ;  /* 0x000000000f087348 */ /* 0x000fea0003c00000 */
[----:B------:R0:W1:Y:S02]  /*1ea0*/  SHFL.BFLY P0, R14, R10, R16, R17 ;  /* 0x0c0000100a0e7389 */ /* 0x0000640000000011 */
[----:B01----:R-:W-:Y:S05]  /*1eb0*/  ENDCOLLECTIVE ;  /* 0x000000000000791b */ /* 0x003fea0003800000 */
.L_x_1638:
[----:B------:R-:W-:Y:S05]  /*1ec0*/  BRA `(.L_x_1639) ;  /* 0xfffffff000407947 */ /* 0x000fea000383ffff */
        .weak           $__internal_27_$__cuda_sm3x_div_rn_noftz_f32_slowpath
        .type           $__internal_27_$__cuda_sm3x_div_rn_noftz_f32_slowpath,@function
        .size           $__internal_27_$__cuda_sm3x_div_rn_noftz_f32_slowpath,(.L_x_1856 - $__internal_27_$__cuda_sm3x_div_rn_noftz_f32_slowpath)
$__internal_27_$__cuda_sm3x_div_rn_noftz_f32_slowpath:
        /* <DEDUP_REMOVED lines=35> */
.L_x_1641:
        /* <DEDUP_REMOVED lines=51> */
.L_x_1648:
[----:B------:R-:W-:-:S04]  /*2430*/  LOP3.LUT R10, R10, 0x80000000, RZ, 0xc0, !PT ;  /* 0x800000000a0a7812 */ /* 0x000fc800078ec0ff */
[----:B------:R-:W-:Y:S01]  /*2440*/  LOP3.LUT R10, R10, 0x7f800000, RZ, 0xfc, !PT ;  /* 0x7f8000000a0a7812 */ /* 0x000fe200078efcff */
[----:B------:R-:W-:Y:S06]  /*2450*/  BRA `(.L_x_1649) ;  /* 0x0000000000047947 */ /* 0x000fec0003800000 */
.L_x_1647:
[----:B------:R-:W-:-:S07]  /*2460*/  LEA R10, R16, R10, 0x17 ;  /* 0x0000000a100a7211 */ /* 0x000fce00078eb8ff */
.L_x_1649:
[----:B------:R-:W-:Y:S05]  /*2470*/  BSYNC.RECONVERGENT B2 ;  /* 0x0000000000027941 */ /* 0x000fea0003800200 */
.L_x_1646:
[----:B------:R-:W-:Y:S05]  /*2480*/  BRA `(.L_x_1650) ;  /* 0x0000000000207947 */ /* 0x000fea0003800000 */
.L_x_1645:
[----:B------:R-:W-:-:S04]  /*2490*/  LOP3.LUT R10, R15, 0x80000000, R10, 0x48, !PT ;  /* 0x800000000f0a7812 */ /* 0x000fc800078e480a */
[----:B------:R-:W-:Y:S01]  /*24a0*/  LOP3.LUT R10, R10, 0x7f800000, RZ, 0xfc, !PT ;  /* 0x7f8000000a0a7812 */ /* 0x000fe200078efcff */
[----:B------:R-:W-:Y:S06]  /*24b0*/  BRA `(.L_x_1650) ;  /* 0x0000000000147947 */ /* 0x000fec0003800000 */
.L_x_1644:
[----:B------:R-:W-:Y:S01]  /*24c0*/  LOP3.LUT R10, R15, 0x80000000, R10, 0x48, !PT ;  /* 0x800000000f0a7812 */ /* 0x000fe200078e480a */
[----:B------:R-:W-:Y:S06]  /*24d0*/  BRA `(.L_x_1650) ;  /* 0x00000000000c7947 */ /* 0x000fec0003800000 */
.L_x_1643:
[----:B------:R-:W0:Y:S01]  /*24e0*/  MUFU.RSQ R10, -QNAN ;  /* 0xffc00000000a7908 */ /* 0x000e220000001400 */
[----:B------:R-:W-:Y:S05]  /*24f0*/  BRA `(.L_x_1650) ;  /* 0x0000000000047947 */ /* 0x000fea0003800000 */
.L_x_1642:
[----:B------:R-:W-:-:S07]  /*2500*/  FADD.FTZ R10, R10, R21 ;  /* 0x000000150a0a7221 */ /* 0x000fce0000010000 */
.L_x_1650:
[----:B------:R-:W-:Y:S05]  /*2510*/  BSYNC.RECONVERGENT B1 ;  /* 0x0000000000017941 */ /* 0x000fea0003800200 */
.L_x_1640:
[----:B------:R-:W-:-:S04]  /*2520*/  HFMA2 R13, -RZ, RZ, 0, 0 ;  /* 0x00000000ff0d7431 */ /* 0x000fc800000001ff */
[----:B0-----:R-:W-:Y:S05]  /*2530*/  RET.REL.NODEC R12 `(_Z16layer_norm_floatILi32ELi5EEvPfS0_S0_S0_ii) ;  /* 0xffffffd80cb07950 */ /* 0x001fea0003c3ffff */
.L_x_1651:
        /* <DEDUP_REMOVED lines=12> */
.L_x_1856:


//--------------------- .text._Z16layer_norm_floatILi32ELi4EEvPfS0_S0_S0_ii --------------------------
	.section	.text._Z16layer_norm_floatILi32ELi4EEvPfS0_S0_S0_ii,"ax",@progbits
	.align	128
        .global         _Z16layer_norm_floatILi32ELi4EEvPfS0_S0_S0_ii
        .type           _Z16layer_norm_floatILi32ELi4EEvPfS0_S0_S0_ii,@function
        .size           _Z16layer_norm_floatILi32ELi4EEvPfS0_S0_S0_ii,(.L_x_1857 - _Z16layer_norm_floatILi32ELi4EEvPfS0_S0_S0_ii)
        .other          _Z16layer_norm_floatILi32ELi4EEvPfS0_S0_S0_ii,@"STO_CUDA_ENTRY STV_DEFAULT"
_Z16layer_norm_floatILi32ELi4EEvPfS0_S0_S0_ii:
.text._Z16layer_norm_floatILi32ELi4EEvPfS0_S0_S0_ii:
        /* <DEDUP_REMOVED lines=19> */
.L_x_1684:
        /* <DEDUP_REMOVED lines=28> */
.L_x_1657:
        /* <DEDUP_REMOVED lines=19> */
.L_x_1656:
[----:B------:R-:W-:-:S07]  /*0420*/  IMAD.MOV.U32 R6, RZ, RZ, R3 ;  /* 0x000000ffff067224 */ /* 0x000fce00078e0003 */
.L_x_1655:
[----:B------:R-:W-:Y:S05]  /*0430*/  BSYNC.RECONVERGENT B1 ;  /* 0x0000000000017941 */ /* 0x000fea0003800200 */
.L_x_1654:
        /* <DEDUP_REMOVED lines=26> */
.L_x_1653:
[----:B------:R-:W-:Y:S05]  /*05e0*/  BSYNC.RECONVERGENT B0 ;  /* 0x0000000000007941 */ /* 0x000fea0003800200 */
.L_x_1652:
        /* <DEDUP_REMOVED lines=11> */
.L_x_1691:
        /* <DEDUP_REMOVED lines=11> */
[----:B0-----:R-:W-:Y:S05]  /*0750*/  CALL.REL.NOINC `($__internal_28_$__cuda_sm3x_div_rn_noftz_f32_slowpath) ;  /* 0x0000001400b07944 */ /* 0x001fea0003c00000 */
[----:B------:R-:W-:-:S07]  /*0760*/  MOV R24, R4 ;  /* 0x0000000400187202 */ /* 0x000fce0000000f00 */
.L_x_1660:
[----:B------:R-:W-:Y:S05]  /*0770*/  BSYNC.RECONVERGENT B0 ;  /* 0x0000000000007941 */ /* 0x000fea0003800200 */
.L_x_1659:
        /* <DEDUP_REMOVED lines=14> */
.L_x_1665:
        /* <DEDUP_REMOVED lines=40> */
.L_x_1664:
[----:B------:R-:W-:Y:S05]  /*0ae0*/  BSYNC.RECONVERGENT B1 ;  /* 0x0000000000017941 */ /* 0x000fea0003800200 */
.L_x_1663:
        /* <DEDUP_REMOVED lines=26> */
.L_x_1667:
[----:B------:R-:W-:Y:S05]  /*0c90*/  BSYNC.RECONVERGENT B1 ;  /* 0x0000000000017941 */ /* 0x000fea0003800200 */
.L_x_1666:
        /* <DEDUP_REMOVED lines=17> */
.L_x_1669:
[----:B------:R-:W-:Y:S05]  /*0db0*/  BSYNC.RECONVERGENT B1 ;  /* 0x0000000000017941 */ /* 0x000fea0003800200 */
.L_x_1668:
        /* <DEDUP_REMOVED lines=13> */
.L_x_1662:
[----:B------:R-:W-:Y:S05]  /*0e90*/  BSYNC.RECONVERGENT B0 ;  /* 0x0000000000007941 */ /* 0x000fea0003800200 */
.L_x_1661:
        /* <DEDUP_REMOVED lines=11> */
.L_x_1698:
        /* <DEDUP_REMOVED lines=12> */
[----:B------:R-:W-:Y:S05]  /*1010*/  CALL.REL.NOINC `($__internal_28_$__cuda_sm3x_div_rn_noftz_f32_slowpath) ;  /* 0x0000000c00807944 */ /* 0x000fea0003c00000 */
.L_x_1672:
[----:B------:R-:W-:Y:S05]  /*1020*/  BSYNC.RECONVERGENT B0 ;  /* 0x0000000000007941 */ /* 0x000fea0003800200 */
.L_x_1671:
        /* <DEDUP_REMOVED lines=15> */
.L_x_1677:
        /* <DEDUP_REMOVED lines=37> */
.L_x_1676:
[----:B------:R-:W-:Y:S05]  /*1370*/  BSYNC.RECONVERGENT B1 ;  /* 0x0000000000017941 */ /* 0x000fea0003800200 */
.L_x_1675:
        /* <DEDUP_REMOVED lines=37> */
.L_x_1674:
[----:B------:R-:W-:Y:S05]  /*15d0*/  BSYNC.RECONVERGENT B0 ;  /* 0x0000000000007941 */ /* 0x000fea0003800200 */
.L_x_1673:
        /* <DEDUP_REMOVED lines=12> */
.L_x_1683:
        /* <DEDUP_REMOVED lines=16> */
.L_x_1682:
[----:B0-----:R-:W-:-:S07]  /*17a0*/  MOV R4, R3 ;  /* 0x0000000300047202 */ /* 0x001fce0000000f00 */
.L_x_1681:
[----:B------:R-:W-:Y:S05]  /*17b0*/  BSYNC.RECONVERGENT B1 ;  /* 0x0000000000017941 */ /* 0x000fea0003800200 */
.L_x_1680:
        /* <DEDUP_REMOVED lines=18> */
.L_x_1679:
[----:B------:R-:W-:Y:S05]  /*18e0*/  BSYNC.RECONVERGENT B0 ;  /* 0x0000000000007941 */ /* 0x000fea0003800200 */
.L_x_1678:
[----:B------:R-:W-:Y:S05]  /*18f0*/  @!P2 BRA `(.L_x_1684) ;  /* 0xffffffe8000ca947 */ /* 0x000fea000383ffff */
[----:B------:R-:W-:Y:S05]  /*1900*/  EXIT ;  /* 0x000000000000794d */ /* 0x000fea0003800000 */
.L_x_1658:
        /* <DEDUP_REMOVED lines=8> */
.L_x_1686:
[----:B------:R-:W-:Y:S05]  /*1990*/  BSYNC B0 ;  /* 0x0000000000007941 */ /* 0x000fea0003800000 */
.L_x_1685:
        /* <DEDUP_REMOVED lines=9> */
.L_x_1687:
[----:B------:R-:W-:Y:S01]  /*1a30*/  IMAD.MOV.U32 R13, RZ, RZ, 0x4 ;  /* 0x00000004ff0d7424 */ /* 0x000fe200078e00ff */
[----:B------:R-:W-:-:S05]  /*1a40*/  MOV R5, R8 ;  /* 0x0000000800057202 */ /* 0x000fca0000000f00 */
[----:B------:R-:W-:-:S05]  /*1a50*/  FADD R5, R4, R5 ;  /* 0x0000000504057221 */ /* 0x000fca0000000000 */
[----:B------:R-:W-:-:S07]  /*1a60*/  MOV R11, R5 ;  /* 0x00000005000b7202 */ /* 0x000fce0000000f00 */
[----:B------:R-:W-:Y:S05]  /*1a70*/  WARPSYNC.COLLECTIVE R10, `(.L_x_1688) ;  /* 0x000000000a087348 */ /* 0x000fea0003c00000 */
[----:B------:R0:W1:Y:S02]  /*1a80*/  SHFL.BFLY P0, R8, R11, R13, R14 ;  /* 0x0c00000d0b087389 */ /* 0x000064000000000e */
[----:B01----:R-:W-:Y:S05]  /*1a90*/  ENDCOLLECTIVE ;  /* 0x000000000000791b */ /* 0x003fea0003800000 */
.L_x_1688:
[----:B------:R-:W-:Y:S01]  /*1aa0*/  IMAD.MOV.U32 R13, RZ, RZ, 0x2 ;  /* 0x00000002ff0d7424 */ /* 0x000fe200078e00ff */
[----:B------:R-:W-:-:S05]  /*1ab0*/  MOV R6, R8 ;  /* 0x0000000800067202 */ /* 0x000fca0000000f00 */
[----:B------:R-:W-:-:S05]  /*1ac0*/  FADD R6, R5, R6 ;  /* 0x0000000605067221 */ /* 0x000fca0000000000 */
[----:B------:R-:W-:-:S07]  /*1ad0*/  MOV R11, R6 ;  /* 0x00000006000b7202 */ /* 0x000fce0000000f00 */
[----:B------:R-:W-:Y:S05]  /*1ae0*/  WARPSYNC.COLLECTIVE R10, `(.L_x_1689) ;  /* 0x000000000a087348 */ /* 0x000fea0003c00000 */
[----:B------:R0:W1:Y:S02]  /*1af0*/  SHFL.BFLY P0, R8, R11, R13, R14 ;  /* 0x0c00000d0b087389 */ /* 0x000064000000000e */
[----:B01----:R-:W-:Y:S05]  /*1b00*/  ENDCOLLECTIVE ;  /* 0x000000000000791b */ /* 0x003fea0003800000 */
.L_x_1689:
[----:B------:R-:W-:Y:S01]  /*1b10*/  IMAD.MOV.U32 R13, RZ, RZ, 0x1 ;  /* 0x00000001ff0d7424 */ /* 0x000fe200078e00ff */
[----:B------:R-:W-:-:S05]  /*1b20*/  MOV R7, R8 ;  /* 0x0000000800077202 */ /* 0x000fca0000000f00 */
[----:B------:R-:W-:-:S05]  /*1b30*/  FADD R7, R6, R7 ;  /* 0x0000000706077221 */ /* 0x000fca0000000000 */
[----:B------:R-:W-:-:S07]  /*1b40*/  MOV R11, R7 ;  /* 0x00000007000b7202 */ /* 0x000fce0000000f00 */
[----:B------:R-:W-:Y:S05]  /*1b50*/  WARPSYNC.COLLECTIVE R10, `(.L_x_1690) ;  /* 0x000000000a087348 */ /* 0x000fea0003c00000 */
[----:B------:R0:W1:Y:S02]  /*1b60*/  SHFL.BFLY P0, R8, R11, R13, R14 ;  /* 0x0c00000d0b087389 */ /* 0x000064000000000e */
[----:B01----:R-:W-:Y:S05]  /*1b70*/  ENDCOLLECTIVE ;  /* 0x000000000000791b */ /* 0x003fea0003800000 */
.L_x_1690:
[----:B------:R-:W-:Y:S05]  /*1b80*/  BRA `(.L_x_1691) ;  /* 0xffffffe800c47947 */ /* 0x000fea000383ffff */
.L_x_1670:
        /* <DEDUP_REMOVED lines=8> */
.L_x_1693:
[----:B------:R-:W-:Y:S05]  /*1c10*/  BSYNC B0 ;  /* 0x0000000000007941 */ /* 0x000fea0003800000 */
.L_x_1692:
        /* <DEDUP_REMOVED lines=9> */
.L_x_1694:
[----:B------:R-:W-:Y:S01]  /*1cb0*/  IMAD.MOV.U32 R13, RZ, RZ, 0x4 ;  /* 0x00000004ff0d7424 */ /* 0x000fe200078e00ff */
[----:B------:R-:W-:-:S05]  /*1cc0*/  MOV R4, R8 ;  /* 0x0000000800047202 */ /* 0x000fca0000000f00 */
[----:B------:R-:W-:-:S05]  /*1cd0*/  FADD R4, R5, R4 ;  /* 0x0000000405047221 */ /* 0x000fca0000000000 */
[----:B------:R-:W-:-:S07]  /*1ce0*/  MOV R11, R4 ;  /* 0x00000004000b7202 */ /* 0x000fce0000000f00 */
[----:B------:R-:W-:Y:S05]  /*1cf0*/  WARPSYNC.COLLECTIVE R10, `(.L_x_1695) ;  /* 0x000000000a087348 */ /* 0x000fea0003c00000 */
[----:B------:R0:W1:Y:S02]  /*1d00*/  SHFL.BFLY P0, R8, R11, R13, R14 ;  /* 0x0c00000d0b087389 */ /* 0x000064000000000e */
[----:B01----:R-:W-:Y:S05]  /*1d10*/  ENDCOLLECTIVE ;  /* 0x000000000000791b */ /* 0x003fea0003800000 */
.L_x_1695:
[----:B------:R-:W-:Y:S01]  /*1d20*/  IMAD.MOV.U32 R13, RZ, RZ, 0x2 ;  /* 0x00000002ff0d7424 */ /* 0x000fe200078e00ff */
[----:B------:R-:W-:-:S05]  /*1d30*/  MOV R7, R8 ;  /* 0x0000000800077202 */ /* 0x000fca0000000f00 */
[----:B------:R-:W-:-:S05]  /*1d40*/  FADD R7, R4, R7 ;  /* 0x0000000704077221 */ /* 0x000fca0000000000 */
[----:B------:R-:W-:-:S07]  /*1d50*/  MOV R11, R7 ;  /* 0x00000007000b7202 */ /* 0x000fce0000000f00 */
[----:B------:R-:W-:Y:S05]  /*1d60*/  WARPSYNC.COLLECTIVE R10, `(.L_x_1696) ;  /* 0x000000000a087348 */ /* 0x000fea0003c00000 */
[----:B------:R0:W1:Y:S02]  /*1d70*/  SHFL.BFLY P0, R8, R11, R13, R14 ;  /* 0x0c00000d0b087389 */ /* 0x000064000000000e */
[----:B01----:R-:W-:Y:S05]  /*1d80*/  ENDCOLLECTIVE ;  /* 0x000000000000791b */ /* 0x003fea0003800000 */
.L_x_1696:
[----:B------:R-:W-:Y:S01]  /*1d90*/  IMAD.MOV.U32 R13, RZ, RZ, 0x1 ;  /* 0x00000001ff0d7424 */ /* 0x000fe200078e00ff */
[----:B------:R-:W-:-:S05]  /*1da0*/  MOV R6, R8 ;  /* 0x0000000800067202 */ /* 0x000fca0000000f00 */
[----:B------:R-:W-:-:S05]  /*1db0*/  FADD R6, R7, R6 ;  /* 0x0000000607067221 */ /* 0x000fca0000000000 */
[----:B------:R-:W-:-:S07]  /*1dc0*/  MOV R11, R6 ;  /* 0x00000006000b7202 */ /* 0x000fce0000000f00 */
[----:B------:R-:W-:Y:S05]  /*1dd0*/  WARPSYNC.COLLECTIVE R10, `(.L_x_1697) ;  /* 0x000000000a087348 */ /* 0x000fea0003c00000 */
[----:B------:R0:W1:Y:S02]  /*1de0*/  SHFL.BFLY P0, R8, R11, R13, R14 ;  /* 0x0c00000d0b087389 */ /* 0x000064000000000e */
[----:B01----:R-:W-:Y:S05]  /*1df0*/  ENDCOLLECTIVE ;  /* 0x000000000000791b */ /* 0x003fea0003800000 */
.L_x_1697:
[----:B------:R-:W-:Y:S01]  /*1e00*/  MOV R9, R8 ;  /* 0x0000000800097202 */ /* 0x000fe20000000f00 */
[----:B------:R-:W-:Y:S06]  /*1e10*/  BRA `(.L_x_1698) ;  /* 0xfffffff0004c7947 */ /* 0x000fec000383ffff */
        .weak           $__internal_28_$__cuda_sm3x_div_rn_noftz_f32_slowpath
        .type           $__internal_28_$__cuda_sm3x_div_rn_noftz_f32_slowpath,@function
        .size           $__internal_28_$__cuda_sm3x_div_rn_noftz_f32_slowpath,(.L_x_1857 - $__internal_28_$__cuda_sm3x_div_rn_noftz_f32_slowpath)
$__internal_28_$__cuda_sm3x_div_rn_noftz_f32_slowpath:
        /* <DEDUP_REMOVED lines=35> */
.L_x_1700:
        /* <DEDUP_REMOVED lines=51> */
.L_x_1707:
[----:B------:R-:W-:-:S04]  /*2380*/  LOP3.LUT R4, R4, 0x80000000, RZ, 0xc0, !PT ;  /* 0x8000000004047812 */ /* 0x000fc800078ec0ff */
[----:B------:R-:W-:Y:S01]  /*2390*/  LOP3.LUT R4, R4, 0x7f800000, RZ, 0xfc, !PT ;  /* 0x7f80000004047812 */ /* 0x000fe200078efcff */
[----:B------:R-:W-:Y:S06]  /*23a0*/  BRA `(.L_x_1708) ;  /* 0x0000000000047947 */ /* 0x000fec0003800000 */
.L_x_1706:
[----:B------:R-:W-:-:S07]  /*23b0*/  LEA R4, R10, R4, 0x17 ;  /* 0x000000040a047211 */ /* 0x000fce00078eb8ff */
.L_x_1708:
[----:B------:R-:W-:Y:S05]  /*23c0*/  BSYNC.RECONVERGENT B2 ;  /* 0x0000000000027941 */ /* 0x000fea0003800200 */
.L_x_1705:
[----:B------:R-:W-:Y:S05]  /*23d0*/  BRA `(.L_x_1709) ;  /* 0x0000000000207947 */ /* 0x000fea0003800000 */
.L_x_1704:
[----:B------:R-:W-:-:S04]  /*23e0*/  LOP3.LUT R4, R9, 0x80000000, R4, 0x48, !PT ;  /* 0x8000000009047812 */ /* 0x000fc800078e4804 */
[----:B------:R-:W-:Y:S01]  /*23f0*/  LOP3.LUT R4, R4, 0x7f800000, RZ, 0xfc, !PT ;  /* 0x7f80000004047812 */ /* 0x000fe200078efcff */
[----:B------:R-:W-:Y:S06]  /*2400*/  BRA `(.L_x_1709) ;  /* 0x0000000000147947 */ /* 0x000fec0003800000 */
.L_x_1703:
[----:B------:R-:W-:Y:S01]  /*2410*/  LOP3.LUT R4, R9, 0x80000000, R4, 0x48, !PT ;  /* 0x8000000009047812 */ /* 0x000fe200078e4804 */
[----:B------:R-:W-:Y:S06]  /*2420*/  BRA `(.L_x_1709) ;  /* 0x00000000000c7947 */ /* 0x000fec0003800000 */
.L_x_1702:
[----:B------:R-:W0:Y:S01]  /*2430*/  MUFU.RSQ R4, -QNAN ;  /* 0xffc0000000047908 */ /* 0x000e220000001400 */
[----:B------:R-:W-:Y:S05]  /*2440*/  BRA `(.L_x_1709) ;  /* 0x0000000000047947 */ /* 0x000fea0003800000 */
.L_x_1701:
[----:B------:R-:W-:-:S07]  /*2450*/  FADD.FTZ R4, R4, R23 ;  /* 0x0000001704047221 */ /* 0x000fce0000010000 */
.L_x_1709:
[----:B------:R-:W-:Y:S05]  /*2460*/  BSYNC.RECONVERGENT B1 ;  /* 0x0000000000017941 */ /* 0x000fea0003800200 */
.L_x_1699:
[----:B------:R-:W-:-:S04]  /*2470*/  HFMA2 R7, -RZ, RZ, 0, 0 ;  /* 0x00000000ff077431 */ /* 0x000fc800000001ff */
[----:B0-----:R-:W-:Y:S05]  /*2480*/  RET.REL.NODEC R6 `(_Z16layer_norm_floatILi32ELi4EEvPfS0_S0_S0_ii) ;  /* 0xffffffd806dc7950 */ /* 0x001fea0003c3ffff */
.L_x_1710:
        /* <DEDUP_REMOVED lines=15> */
.L_x_1857:


//--------------------- .text._Z16layer_norm_floatILi32ELi3EEvPfS0_S0_S0_ii --------------------------
	.section	.text._Z16layer_norm_floatILi32ELi3EEvPfS0_S0_S0_ii,"ax",@progbits
	.align	128
        .global         _Z16layer_norm_floatILi32ELi3EEvPfS0_S0_S0_ii
        .type           _Z16layer_norm_floatILi32ELi3EEvPfS0_S0_S0_ii,@function
        .size           _Z16layer_norm_floatILi32ELi3EEvPfS0_S0_S0_ii,(.L_x_1858 - _Z16layer_norm_floatILi32ELi3EEvPfS0_S0_S0_ii)
        .other          _Z16layer_norm_floatILi32ELi3EEvPfS0_S0_S0_ii,@"STO_CUDA_ENTRY STV_DEFAULT"
_Z16layer_norm_floatILi32ELi3EEvPfS0_S0_S0_ii:
.text._Z16layer_norm_floatILi32ELi3EEvPfS0_S0_S0_ii:
        /* <DEDUP_REMOVED lines=23> */
.L_x_1743:
        /* <DEDUP_REMOVED lines=25> */
.L_x_1716:
        /* <DEDUP_REMOVED lines=20> */
.L_x_1715:
[----:B------:R-:W-:-:S07]  /*0440*/  MOV R12, R5 ;  /* 0x00000005000c7202 */ /* 0x000fce0000000f00 */
.L_x_1714:
[----:B------:R-:W-:Y:S05]  /*0450*/  BSYNC.RECONVERGENT B1 ;  /* 0x0000000000017941 */ /* 0x000fea0003800200 */
.L_x_1713:
        /* <DEDUP_REMOVED lines=24> */
.L_x_1712:
[----:B------:R-:W-:Y:S05]  /*05e0*/  BSYNC.RECONVERGENT B0 ;  /* 0x0000000000007941 */ /* 0x000fea0003800200 */
.L_x_1711:
        /* <DEDUP_REMOVED lines=11> */
.L_x_1750:
        /* <DEDUP_REMOVED lines=11> */
[----:B0-----:R-:W-:Y:S05]  /*0750*/  CALL.REL.NOINC `($__internal_29_$__cuda_sm3x_div_rn_noftz_f32_slowpath) ;  /* 0x0000001400dc7944 */ /* 0x001fea0003c00000 */
[----:B------:R-:W-:-:S07]  /*0760*/  IMAD.MOV.U32 R9, RZ, RZ, R10 ;  /* 0x000000ffff097224 */ /* 0x000fce00078e000a */
.L_x_1719:
[----:B------:R-:W-:Y:S05]  /*0770*/  BSYNC.RECONVERGENT B0 ;  /* 0x0000000000007941 */ /* 0x000fea0003800200 */
.L_x_1718:
        /* <DEDUP_REMOVED lines=14> */
.L_x_1724:
        /* <DEDUP_REMOVED lines=44> */
.L_x_1723:
[----:B------:R-:W-:Y:S05]  /*0b20*/  BSYNC.RECONVERGENT B1 ;  /* 0x0000000000017941 */ /* 0x000fea0003800200 */
.L_x_1722:
        /* <DEDUP_REMOVED lines=28> */
.L_x_1726:
[----:B------:R-:W-:Y:S05]  /*0cf0*/  BSYNC.RECONVERGENT B1 ;  /* 0x0000000000017941 */ /* 0x000fea0003800200 */
.L_x_1725:
        /* <DEDUP_REMOVED lines=18> */
.L_x_1728:
[----:B------:R-:W-:Y:S05]  /*0e20*/  BSYNC.RECONVERGENT B1 ;  /* 0x0000000000017941 */ /* 0x000fea0003800200 */
.L_x_1727:
        /* <DEDUP_REMOVED lines=14> */
.L_x_1721:
[----:B------:R-:W-:Y:S05]  /*0f10*/  BSYNC.RECONVERGENT B0 ;  /* 0x0000000000007941 */ /* 0x000fea0003800200 */
.L_x_1720:
        /* <DEDUP_REMOVED lines=11> */
.L_x_1757:
        /* <DEDUP_REMOVED lines=12> */
[----:B0-----:R-:W-:Y:S05]  /*1090*/  CALL.REL.NOINC `($__internal_29_$__cuda_sm3x_div_rn_noftz_f32_slowpath) ;  /* 0x0000000c008c7944 */ /* 0x001fea0003c00000 */
.L_x_1731:
[----:B------:R-:W-:Y:S05]  /*10a0*/  BSYNC.RECONVERGENT B0 ;  /* 0x0000000000007941 */ /* 0x000fea0003800200 */
.L_x_1730:
        /* <DEDUP_REMOVED lines=15> */
.L_x_1736:
        /* <DEDUP_REMOVED lines=43> */
.L_x_1735:
[----:B------:R-:W-:Y:S05]  /*1450*/  BSYNC.RECONVERGENT B1 ;  /* 0x0000000000017941 */ /* 0x000fea0003800200 */
.L_x_1734:
        /* <DEDUP_REMOVED lines=37> */
.L_x_1733:
[----:B------:R-:W-:Y:S05]  /*16b0*/  BSYNC.RECONVERGENT B0 ;  /* 0x0000000000007941 */ /* 0x000fea0003800200 */
.L_x_1732:
        /* <DEDUP_REMOVED lines=12> */
.L_x_1742:
        /* <DEDUP_REMOVED lines=17> */
.L_x_1741:
[----:B------:R-:W-:-:S07]  /*1890*/  IMAD.MOV.U32 R6, RZ, RZ, R5 ;  /* 0x000000ffff067224 */ /* 0x000fce00078e0005 */
.L_x_1740:
[----:B------:R-:W-:Y:S05]  /*18a0*/  BSYNC.RECONVERGENT B1 ;  /* 0x0000000000017941 */ /* 0x000fea0003800200 */
.L_x_1739:
        /* <DEDUP_REMOVED lines=17> */
.L_x_1738:
[----:B------:R-:W-:Y:S05]  /*19c0*/  BSYNC.RECONVERGENT B0 ;  /* 0x0000000000007941 */ /* 0x000fea0003800200 */
.L_x_1737:
[----:B------:R-:W-:Y:S05]  /*19d0*/  @!P2 BRA `(.L_x_1743) ;  /* 0xffffffe400e4a947 */ /* 0x000fea000383ffff */
[----:B------:R-:W-:Y:S05]  /*19e0*/  EXIT ;  /* 0x000000000000794d */ /* 0x000fea0003800000 */
.L_x_1717:
        /* <DEDUP_REMOVED lines=8> */
.L_x_1745:
[----:B------:R-:W-:Y:S05]  /*1a70*/  BSYNC B0 ;  /* 0x0000000000007941 */ /* 0x000fea0003800000 */
.L_x_1744:
        /* <DEDUP_REMOVED lines=8> */
.L_x_1746:
[----:B------:R-:W-:Y:S01]  /*1b00*/  HFMA2 R16, -RZ, RZ, 0, 2.384185791015625e-07 ;  /* 0x00000004ff107431 */ /* 0x000fe200000001ff */
[----:B------:R-:W-:-:S05]  /*1b10*/  MOV R11, R14 ;  /* 0x0000000e000b7202 */ /* 0x000fca0000000f00 */
[----:B------:R-:W-:-:S05]  /*1b20*/  FADD R11, R10, R11 ;  /* 0x0000000b0a0b7221 */ /* 0x000fca0000000000 */
[----:B------:R-:W-:-:S07]  /*1b30*/  MOV R10, R11 ;  /* 0x0000000b000a7202 */ /* 0x000fce0000000f00 */
[----:B------:R-:W-:Y:S05]  /*1b40*/  WARPSYNC.COLLECTIVE R15, `(.L_x_1747) ;  /* 0x000000000f087348 */ /* 0x000fea0003c00000 */
[----:B------:R0:W1:Y:S02]  /*1b50*/  SHFL.BFLY P0, R14, R10, R16, R17 ;  /* 0x0c0000100a0e7389 */ /* 0x0000640000000011 */
[----:B01----:R-:W-:Y:S05]  /*1b60*/  ENDCOLLECTIVE ;  /* 0x000000000000791b */ /* 0x003fea0003800000 */
.L_x_1747:
[----:B------:R-:W-:Y:S02]  /*1b70*/  HFMA2 R16, -RZ, RZ, 0, 1.1920928955078125e-07 ;  /* 0x00000002ff107431 */ /* 0x000fe400000001ff */
[----:B------:R-:W-:-:S04]  /*1b80*/  IMAD.MOV.U32 R12, RZ, RZ, R14 ;  /* 0x000000ffff0c7224 */ /* 0x000fc800078e000e */
[----:B------:R-:W-:-:S05]  /*1b90*/  FADD R12, R11, R12 ;  /* 0x0000000c0b0c7221 */ /* 0x000fca0000000000 */
[----:B------:R-:W-:-:S07]  /*1ba0*/  MOV R10, R12 ;  /* 0x0000000c000a7202 */ /* 0x000fce0000000f00 */
[----:B------:R-:W-:Y:S05]  /*1bb0*/  WARPSYNC.COLLECTIVE R15, `(.L_x_1748) ;  /* 0x000000000f087348 */ /* 0x000fea0003c00000 */
[----:B------:R0:W1:Y:S02]  /*1bc0*/  SHFL.BFLY P0, R14, R10, R16, R17 ;  /* 0x0c0000100a0e7389 */ /* 0x0000640000000011 */
[----:B01----:R-:W-:Y:S05]  /*1bd0*/  ENDCOLLECTIVE ;  /* 0x000000000000791b */ /* 0x003fea0003800000 */
.L_x_1748:
[----:B------:R-:W-:Y:S01]  /*1be0*/  HFMA2 R16, -RZ, RZ, 0, 5.9604644775390625e-08 ;  /* 0x00000001ff107431 */ /* 0x000fe200000001ff */
[----:B------:R-:W-:-:S05]  /*1bf0*/  MOV R13, R14 ;  /* 0x0000000e000d7202 */ /* 0x000fca0000000f00 */
[----:B------:R-:W-:-:S04]  /*1c00*/  FADD R13, R12, R13 ;  /* 0x0000000d0c0d7221 */ /* 0x000fc80000000000 */
[----:B------:R-:W-:-:S07]  /*1c10*/  IMAD.MOV.U32 R10, RZ, RZ, R13 ;  /* 0x000000ffff0a7224 */ /* 0x000fce00078e000d */
[----:B------:R-:W-:Y:S05]  /*1c20*/  WARPSYNC.COLLECTIVE R15, `(.L_x_1749) ;  /* 0x000000000f087348 */ /* 0x000fea0003c00000 */
[----:B------:R0:W1:Y:S02]  /*1c30*/  SHFL.BFLY P0, R14, R10, R16, R17 ;  /* 0x0c0000100a0e7389 */ /* 0x0000640000000011 */
[----:B01----:R-:W-:Y:S05]  /*1c40*/  ENDCOLLECTIVE ;  /* 0x000000000000791b */ /* 0x003fea0003800000 */
.L_x_1749:
[----:B------:R-:W-:Y:S05]  /*1c50*/  BRA `(.L_x_1750) ;  /* 0xffffffe800907947 */ /* 0x000fea000383ffff */
.L_x_1729:
        /* <DEDUP_REMOVED lines=8> */
.L_x_1752:
[----:B------:R-:W-:Y:S05]  /*1ce0*/  BSYNC B0 ;  /* 0x0000000000007941 */ /* 0x000fea0003800000 */
.L_x_1751:
        /* <DEDUP_REMOVED lines=8> */
.L_x_1753:
[----:B------:R-:W-:Y:S01]  /*1d70*/  IMAD.MOV.U32 R16, RZ, RZ, 0x4 ;  /* 0x00000004ff107424 */ /* 0x000fe200078e00ff */
[----:B------:R-:W-:-:S05]  /*1d80*/  MOV R11, R14 ;  /* 0x0000000e000b7202 */ /* 0x000fca0000000f00 */
[----:B------:R-:W-:-:S05]  /*1d90*/  FADD R11, R10, R11 ;  /* 0x0000000b0a0b7221 */ /* 0x000fca0000000000 */
[----:B------:R-:W-:-:S07]  /*1da0*/  MOV R10, R11 ;  /* 0x0000000b000a7202 */ /* 0x000fce0000000f00 */
[----:B------:R-:W-:Y:S05]  /*1db0*/  WARPSYNC.COLLECTIVE R15, `(.L_x_1754) ;  /* 0x000000000f087348 */ /* 0x000fea0003c00000 */
[----:B------:R0:W1:Y:S02]  /*1dc0*/  SHFL.BFLY P0, R14, R10, R16, R17 ;  /* 0x0c0000100a0e7389 */ /* 0x0000640000000011 */
[----:B01----:R-:W-:Y:S05]  /*1dd0*/  ENDCOLLECTIVE ;  /* 0x000000000000791b */ /* 0x003fea0003800000 */
.L_x_1754:
[----:B------:R-:W-:Y:S01]  /*1de0*/  HFMA2 R16, -RZ, RZ, 0, 1.1920928955078125e-07 ;  /* 0x00000002ff107431 */ /* 0x000fe200000001ff */
[----:B------:R-:W-:-:S05]  /*1df0*/  MOV R12, R14 ;  /* 0x0000000e000c7202 */ /* 0x000fca0000000f00 */
[----:B------:R-:W-:-:S05]  /*1e00*/  FADD R12, R11, R12 ;  /* 0x0000000c0b0c7221 */ /* 0x000fca0000000000 */
[----:B------:R-:W-:-:S07]  /*1e10*/  MOV R10, R12 ;  /* 0x0000000c000a7202 */ /* 0x000fce0000000f00 */
[----:B------:R-:W-:Y:S05]  /*1e20*/  WARPSYNC.COLLECTIVE R15, `(.L_x_1755) ;  /* 0x000000000f087348 */ /* 0x000fea0003c00000 */
[----:B------:R0:W1:Y:S02]  /*1e30*/  SHFL.BFLY P0, R14, R10, R16, R17 ;  /* 0x0c0000100a0e7389 */ /* 0x0000640000000011 */
[----:B01----:R-:W-:Y:S05]  /*1e40*/  ENDCOLLECTIVE ;  /* 0x000000000000791b */ /* 0x003fea0003800000 */
.L_x_1755:
[----:B------:R-:W-:Y:S02]  /*1e50*/  HFMA2 R16, -RZ, RZ, 0, 5.9604644775390625e-08 ;  /* 0x00000001ff107431 */ /* 0x000fe400000001ff */
[----:B------:R-:W-:-:S04]  /*1e60*/  IMAD.MOV.U32 R13, RZ, RZ, R14 ;  /* 0x000000ffff0d7224 */ /* 0x000fc800078e000e */
[----:B------:R-:W-:-:S05]  /*1e70*/  FADD R13, R12, R13 ;  /* 0x0000000d0c0d7221 */ /* 0x000fca0000000000 */
[----:B------:R-:W-:-:S07]  /*1e80*/  MOV R10, R13 ;  /* 0x0000000d000a7202 */ /* 0x000fce0000000f00 */
[----:B------:R-:W-:Y:S05]  /*1e90*/  WARPSYNC.COLLECTIVE R15, `(.L_x_1756) ;  /* 0x000000000f087348 */ /* 0x000fea0003c00000 */
[----:B------:R0:W1:Y:S02]  /*1ea0*/  SHFL.BFLY P0, R14, R10, R16, R17 ;  /* 0x0c0000100a0e7389 */ /* 0x0000640000000011 */
[----:B01----:R-:W-:Y:S05]  /*1eb0*/  ENDCOLLECTIVE ;  /* 0x000000000000791b */ /* 0x003fea0003800000 */
.L_x_1756:
[----:B------:R-:W-:Y:S05]  /*1ec0*/  BRA `(.L_x_1757) ;  /* 0xfffffff000407947 */ /* 0x000fea000383ffff */
        .weak           $__internal_29_$__cuda_sm3x_div_rn_noftz_f32_slowpath
        .type           $__internal_29_$__cuda_sm3x_div_rn_noftz_f32_slowpath,@function
        .size           $__internal_29_$__cuda_sm3x_div_rn_noftz_f32_slowpath,(.L_x_1858 - $__internal_29_$__cuda_sm3x_div_rn_noftz_f32_slowpath)
$__internal_29_$__cuda_sm3x_div_rn_noftz_f32_slowpath:
        /* <DEDUP_REMOVED lines=35> */
.L_x_1759:
        /* <DEDUP_REMOVED lines=51> */
.L_x_1766:
[----:B------:R-:W-:-:S04]  /*2430*/  LOP3.LUT R10, R10, 0x80000000, RZ, 0xc0, !PT ;  /* 0x800000000a0a7812 */ /* 0x000fc800078ec0ff */
[----:B------:R-:W-:Y:S01]  /*2440*/  LOP3.LUT R10, R10, 0x7f800000, RZ, 0xfc, !PT ;  /* 0x7f8000000a0a7812 */ /* 0x000fe200078efcff */
[----:B------:R-:W-:Y:S06]  /*2450*/  BRA `(.L_x_1767) ;  /* 0x0000000000047947 */ /* 0x000fec0003800000 */
.L_x_1765:
[----:B------:R-:W-:-:S07]  /*2460*/  LEA R10, R16, R10, 0x17 ;  /* 0x0000000a100a7211 */ /* 0x000fce00078eb8ff */
.L_x_1767:
[----:B------:R-:W-:Y:S05]  /*2470*/  BSYNC.RECONVERGENT B2 ;  /* 0x0000000000027941 */ /* 0x000fea0003800200 */
.L_x_1764:
[----:B------:R-:W-:Y:S05]  /*2480*/  BRA `(.L_x_1768) ;  /* 0x0000000000207947 */ /* 0x000fea0003800000 */
.L_x_1763:
[----:B------:R-:W-:-:S04]  /*2490*/  LOP3.LUT R10, R15, 0x80000000, R10, 0x48, !PT ;  /* 0x800000000f0a7812 */ /* 0x000fc800078e480a */
[----:B------:R-:W-:Y:S01]  /*24a0*/  LOP3.LUT R10, R10, 0x7f800000, RZ, 0xfc, !PT ;  /* 0x7f8000000a0a7812 */ /* 0x000fe200078efcff */
[----:B------:R-:W-:Y:S06]  /*24b0*/  BRA `(.L_x_1768) ;  /* 0x0000000000147947 */ /* 0x000fec0003800000 */
.L_x_1762:
[----:B------:R-:W-:Y:S01]  /*24c0*/  LOP3.LUT R10, R15, 0x80000000, R10, 0x48, !PT ;  /* 0x800000000f0a7812 */ /* 0x000fe200078e480a */
[----:B------:R-:W-:Y:S06]  /*24d0*/  BRA `(.L_x_1768) ;  /* 0x00000000000c7947 */ /* 0x000fec0003800000 */
.L_x_1761:
[----:B------:R-:W0:Y:S01]  /*24e0*/  MUFU.RSQ R10, -QNAN ;  /* 0xffc00000000a7908 */ /* 0x000e220000001400 */
[----:B------:R-:W-:Y:S05]  /*24f0*/  BRA `(.L_x_1768) ;  /* 0x0000000000047947 */ /* 0x000fea0003800000 */
.L_x_1760:
[----:B------:R-:W-:-:S07]  /*2500*/  FADD.FTZ R10, R10, R21 ;  /* 0x000000150a0a7221 */ /* 0x000fce0000010000 */
.L_x_1768:
[----:B------:R-:W-:Y:S05]  /*2510*/  BSYNC.RECONVERGENT B1 ;  /* 0x0000000000017941 */ /* 0x000fea0003800200 */
.L_x_1758:
[----:B------:R-:W-:-:S04]  /*2520*/  HFMA2 R13, -RZ, RZ, 0, 0 ;  /* 0x00000000ff0d7431 */ /* 0x000fc800000001ff */
[----:B0-----:R-:W-:Y:S05]  /*2530*/  RET.REL.NODEC R12 `(_Z16layer_norm_floatILi32ELi3EEvPfS0_S0_S0_ii) ;  /* 0xffffffd80cb07950 */ /* 0x001fea0003c3ffff */
.L_x_1769:
        /* <DEDUP_REMOVED lines=12> */
.L_x_1858:


//--------------------- .text._Z16layer_norm_floatILi32ELi2EEvPfS0_S0_S0_ii --------------------------
	.section	.text._Z16layer_norm_floatILi32ELi2EEvPfS0_S0_S0_ii,"ax",@progbits
	.align	128
        .global         _Z16layer_norm_floatILi32ELi2EEvPfS0_S0_S0_ii
        .type           _Z16layer_norm_floatILi32ELi2EEvPfS0_S0_S0_ii,@function
        .size           _Z16layer_norm_floatILi32ELi2EEvPfS0_S0_S0_ii,(.L_x_1859 - _Z16layer_norm_floatILi32ELi2EEvPfS0_S0_S0_ii)
        .other          _Z16layer_norm_floatILi32ELi2EEvPfS0_S0_S0_ii,@"STO_CUDA_ENTRY STV_DEFAULT"
_Z16layer_norm_floatILi32ELi2EEvPfS0_S0_S0_ii:
.text._Z16layer_norm_floatILi32ELi2EEvPfS0_S0_S0_ii:
        /* <DEDUP_REMOVED lines=22> */
.L_x_1802:
        /* <DEDUP_REMOVED lines=25> */
.L_x_1775:
        /* <DEDUP_REMOVED lines=20> */
.L_x_1774:
[----:B------:R-:W-:-:S07]  /*0430*/  MOV R12, R5 ;  /* 0x00000005000c7202 */ /* 0x000fce0000000f00 */
.L_x_1773:
[----:B------:R-:W-:Y:S05]  /*0440*/  BSYNC.RECONVERGENT B1 ;  /* 0x0000000000017941 */ /* 0x000fea0003800200 */
.L_x_1772:
        /* <DEDUP_REMOVED lines=26> */
.L_x_1771:
[----:B------:R-:W-:Y:S05]  /*05f0*/  BSYNC.RECONVERGENT B0 ;  /* 0x0000000000007941 */ /* 0x000fea0003800200 */
.L_x_1770:
        /* <DEDUP_REMOVED lines=11> */
.L_x_1809:
        /* <DEDUP_REMOVED lines=11> */
[----:B0-----:R-:W-:Y:S05]  /*0760*/  CALL.REL.NOINC `($__internal_30_$__cuda_sm3x_div_rn_noftz_f32_slowpath) ;  /* 0x0000001400e07944 */ /* 0x001fea0003c00000 */
[----:B------:R-:W-:-:S07]  /*0770*/  IMAD.MOV.U32 R9, RZ, RZ, R10 ;  /* 0x000000ffff097224 */ /* 0x000fce00078e000a */
.L_x_1778:
[----:B------:R-:W-:Y:S05]  /*0780*/  BSYNC.RECONVERGENT B0 ;  /* 0x0000000000007941 */ /* 0x000fea0003800200 */
.L_x_1777:
        /* <DEDUP_REMOVED lines=14> */
.L_x_1783:
        /* <DEDUP_REMOVED lines=44> */
.L_x_1782:
[----:B------:R-:W-:Y:S05]  /*0b30*/  BSYNC.RECONVERGENT B1 ;  /* 0x0000000000017941 */ /* 0x000fea0003800200 */
.L_x_1781:
        /* <DEDUP_REMOVED lines=28> */
.L_x_1785:
[----:B------:R-:W-:Y:S05]  /*0d00*/  BSYNC.RECONVERGENT B1 ;  /* 0x0000000000017941 */ /* 0x000fea0003800200 */
.L_x_1784:
        /* <DEDUP_REMOVED lines=18> */
.L_x_1787:
[----:B------:R-:W-:Y:S05]  /*0e30*/  BSYNC.RECONVERGENT B1 ;  /* 0x0000000000017941 */ /* 0x000fea0003800200 */
.L_x_1786:
        /* <DEDUP_REMOVED lines=14> */
.L_x_1780:
[----:B------:R-:W-:Y:S05]  /*0f20*/  BSYNC.RECONVERGENT B0 ;  /* 0x0000000000007941 */ /* 0x000fea0003800200 */
.L_x_1779:
        /* <DEDUP_REMOVED lines=11> */
.L_x_1816:
        /* <DEDUP_REMOVED lines=12> */
[----:B------:R-:W-:Y:S05]  /*10a0*/  CALL.REL.NOINC `($__internal_30_$__cuda_sm3x_div_rn_noftz_f32_slowpath) ;  /* 0x0000000c00907944 */ /* 0x000fea0003c00000 */
.L_x_1790:
[----:B------:R-:W-:Y:S05]  /*10b0*/  BSYNC.RECONVERGENT B0 ;  /* 0x0000000000007941 */ /* 0x000fea0003800200 */
.L_x_1789:
        /* <DEDUP_REMOVED lines=15> */
.L_x_1795:
        /* <DEDUP_REMOVED lines=39> */
.L_x_1794:
[----:B------:R-:W-:Y:S05]  /*1420*/  BSYNC.RECONVERGENT B1 ;  /* 0x0000000000017941 */ /* 0x000fea0003800200 */
.L_x_1793:
        /* <DEDUP_REMOVED lines=37> */
.L_x_1792:
[----:B------:R-:W-:Y:S05]  /*1680*/  BSYNC.RECONVERGENT B0 ;  /* 0x0000000000007941 */ /* 0x000fea0003800200 */
.L_x_1791:
        /* <DEDUP_REMOVED lines=12> */
.L_x_1801:
        /* <DEDUP_REMOVED lines=17> */
.L_x_1800:
[----:B------:R-:W-:-:S07]  /*1860*/  IMAD.MOV.U32 R6, RZ, RZ, R5 ;  /* 0x000000ffff067224 */ /* 0x000fce00078e0005 */
.L_x_1799:
[----:B------:R-:W-:Y:S05]  /*1870*/  BSYNC.RECONVERGENT B1 ;  /* 0x0000000000017941 */ /* 0x000fea0003800200 */
.L_x_1798:
        /* <DEDUP_REMOVED lines=19> */
.L_x_1797:
[----:B------:R-:W-:Y:S05]  /*19b0*/  BSYNC.RECONVERGENT B0 ;  /* 0x0000000000007941 */ /* 0x000fea0003800200 */
.L_x_1796:
[----:B------:R-:W-:Y:S05]  /*19c0*/  @!P2 BRA `(.L_x_1802) ;  /* 0xffffffe400e4a947 */ /* 0x000fea000383ffff */
[----:B------:R-:W-:Y:S05]  /*19d0*/  EXIT ;  /* 0x000000000000794d */ /* 0x000fea0003800000 */
.L_x_1776:
        /* <DEDUP_REMOVED lines=8> */
.L_x_1804:
[----:B------:R-:W-:Y:S05]  /*1a60*/  BSYNC B0 ;  /* 0x0000000000007941 */ /* 0x000fea0003800000 */
.L_x_1803:
        /* <DEDUP_REMOVED lines=9> */
.L_x_1805:
[----:B------:R-:W-:Y:S02]  /*1b00*/  HFMA2 R18, -RZ, RZ, 0, 2.384185791015625e-07 ;  /* 0x00000004ff127431 */ /* 0x000fe400000001ff */
[----:B------:R-:W-:-:S04]  /*1b10*/  IMAD.MOV.U32 R11, RZ, RZ, R14 ;  /* 0x000000ffff0b7224 */ /* 0x000fc800078e000e */
[----:B------:R-:W-:-:S05]  /*1b20*/  FADD R11, R10, R11 ;  /* 0x0000000b0a0b7221 */ /* 0x000fca0000000000 */
[----:B------:R-:W-:-:S07]  /*1b30*/  MOV R17, R11 ;  /* 0x0000000b00117202 */ /* 0x000fce0000000f00 */
[----:B------:R-:W-:Y:S05]  /*1b40*/  WARPSYNC.COLLECTIVE R16, `(.L_x_1806) ;  /* 0x0000000010087348 */ /* 0x000fea0003c00000 */
[----:B------:R0:W1:Y:S02]  /*1b50*/  SHFL.BFLY P0, R14, R17, R18, R19 ;  /* 0x0c000012110e7389 */ /* 0x0000640000000013 */
[----:B01----:R-:W-:Y:S05]  /*1b60*/  ENDCOLLECTIVE ;  /* 0x000000000000791b */ /* 0x003fea0003800000 */
.L_x_1806:
[----:B------:R-:W-:Y:S02]  /*1b70*/  HFMA2 R18, -RZ, RZ, 0, 1.1920928955078125e-07 ;  /* 0x00000002ff127431 */ /* 0x000fe400000001ff */
[----:B------:R-:W-:-:S04]  /*1b80*/  IMAD.MOV.U32 R12, RZ, RZ, R14 ;  /* 0x000000ffff0c7224 */ /* 0x000fc800078e000e */
[----:B------:R-:W-:-:S05]  /*1b90*/  FADD R12, R11, R12 ;  /* 0x0000000c0b0c7221 */ /* 0x000fca0000000000 */
[----:B------:R-:W-:-:S07]  /*1ba0*/  MOV R17, R12 ;  /* 0x0000000c00117202 */ /* 0x000fce0000000f00 */
[----:B------:R-:W-:Y:S05]  /*1bb0*/  WARPSYNC.COLLECTIVE R16, `(.L_x_1807) ;  /* 0x0000000010087348 */ /* 0x000fea0003c00000 */
[----:B------:R0:W1:Y:S02]  /*1bc0*/  SHFL.BFLY P0, R14, R17, R18, R19 ;  /* 0x0c000012110e7389 */ /* 0x0000640000000013 */
[----:B01----:R-:W-:Y:S05]  /*1bd0*/  ENDCOLLECTIVE ;  /* 0x000000000000791b */ /* 0x003fea0003800000 */
.L_x_1807:
[----:B------:R-:W-:Y:S02]  /*1be0*/  HFMA2 R18, -RZ, RZ, 0, 5.9604644775390625e-08 ;  /* 0x00000001ff127431 */ /* 0x000fe400000001ff */
[----:B------:R-:W-:-:S04]  /*1bf0*/  IMAD.MOV.U32 R13, RZ, RZ, R14 ;  /* 0x000000ffff0d7224 */ /* 0x000fc800078e000e */
[----:B------:R-:W-:-:S05]  /*1c00*/  FADD R13, R12, R13 ;  /* 0x0000000d0c0d7221 */ /* 0x000fca0000000000 */
[----:B------:R-:W-:-:S07]  /*1c10*/  MOV R17, R13 ;  /* 0x0000000d00117202 */ /* 0x000fce0000000f00 */
[----:B------:R-:W-:Y:S05]  /*1c20*/  WARPSYNC.COLLECTIVE R16, `(.L_x_1808) ;  /* 0x0000000010087348 */ /* 0x000fea0003c00000 */
[----:B------:R0:W1:Y:S02]  /*1c30*/  SHFL.BFLY P0, R14, R17, R18, R19 ;  /* 0x0c000012110e7389 */ /* 0x0000640000000013 */
[----:B01----:R-:W-:Y:S05]  /*1c40*/  ENDCOLLECTIVE ;  /* 0x000000000000791b */ /* 0x003fea0003800000 */
.L_x_1808:
[----:B------:R-:W-:Y:S05]  /*1c50*/  BRA `(.L_x_1809) ;  /* 0xffffffe800947947 */ /* 0x000fea000383ffff */
.L_x_1788:
        /* <DEDUP_REMOVED lines=8> */
.L_x_1811:
[----:B------:R-:W-:Y:S05]  /*1ce0*/  BSYNC B0 ;  /* 0x0000000000007941 */ /* 0x000fea0003800000 */
.L_x_1810:
        /* <DEDUP_REMOVED lines=9> */
.L_x_1812:
[----:B------:R-:W-:Y:S02]  /*1d80*/  HFMA2 R18, -RZ, RZ, 0, 2.384185791015625e-07 ;  /* 0x00000004ff127431 */ /* 0x000fe400000001ff */
[----:B------:R-:W-:-:S04]  /*1d90*/  IMAD.MOV.U32 R10, RZ, RZ, R14 ;  /* 0x000000ffff0a7224 */ /* 0x000fc800078e000e */
[----:B------:R-:W-:-:S05]  /*1da0*/  FADD R10, R11, R10 ;  /* 0x0000000a0b0a7221 */ /* 0x000fca0000000000 */
[----:B------:R-:W-:-:S07]  /*1db0*/  MOV R17, R10 ;  /* 0x0000000a00117202 */ /* 0x000fce0000000f00 */
[----:B------:R-:W-:Y:S05]  /*1dc0*/  WARPSYNC.COLLECTIVE R16, `(.L_x_1813) ;  /* 0x0000000010087348 */ /* 0x000fea0003c00000 */
[----:B------:R0:W1:Y:S02]  /*1dd0*/  SHFL.BFLY P0, R14, R17, R18, R19 ;  /* 0x0c000012110e7389 */ /* 0x0000640000000013 */
[----:B01----:R-:W-:Y:S05]  /*1de0*/  ENDCOLLECTIVE ;  /* 0x000000000000791b */ /* 0x003fea0003800000 */
.L_x_1813:
[----:B------:R-:W-:Y:S02]  /*1df0*/  HFMA2 R18, -RZ, RZ, 0, 1.1920928955078125e-07 ;  /* 0x00000002ff127431 */ /* 0x000fe400000001ff */
[----:B------:R-:W-:-:S04]  /*1e00*/  IMAD.MOV.U32 R13, RZ, RZ, R14 ;  /* 0x000000ffff0d7224 */ /* 0x000fc800078e000e */
[----:B------:R-:W-:-:S05]  /*1e10*/  FADD R13, R10, R13 ;  /* 0x0000000d0a0d7221 */ /* 0x000fca0000000000 */
[----:B------:R-:W-:-:S07]  /*1e20*/  MOV R17, R13 ;  /* 0x0000000d00117202 */ /* 0x000fce0000000f00 */
[----:B------:R-:W-:Y:S05]  /*1e30*/  WARPSYNC.COLLECTIVE R16, `(.L_x_1814) ;  /* 0x0000000010087348 */ /* 0x000fea0003c00000 */
[----:B------:R0:W1:Y:S02]  /*1e40*/  SHFL.BFLY P0, R14, R17, R18, R19 ;  /* 0x0c000012110e7389 */ /* 0x0000640000000013 */
[----:B01----:R-:W-:Y:S05]  /*1e50*/  ENDCOLLECTIVE ;  /* 0x000000000000791b */ /* 0x003fea0003800000 */
.L_x_1814:
[----:B------:R-:W-:Y:S01]  /*1e60*/  HFMA2 R18, -RZ, RZ, 0, 5.9604644775390625e-08 ;  /* 0x00000001ff127431 */ /* 0x000fe200000001ff */
[----:B------:R-:W-:-:S05]  /*1e70*/  MOV R12, R14 ;  /* 0x0000000e000c7202 */ /* 0x000fca0000000f00 */
[----:B------:R-:W-:-:S04]  /*1e80*/  FADD R12, R13, R12 ;  /* 0x0000000c0d0c7221 */ /* 0x000fc80000000000 */
[----:B------:R-:W-:-:S07]  /*1e90*/  IMAD.MOV.U32 R17, RZ, RZ, R12 ;  /* 0x000000ffff117224 */ /* 0x000fce00078e000c */
[----:B------:R-:W-:Y:S05]  /*1ea0*/  WARPSYNC.COLLECTIVE R16, `(.L_x_1815) ;  /* 0x0000000010087348 */ /* 0x000fea0003c00000 */
[----:B------:R0:W1:Y:S02]  /*1eb0*/  SHFL.BFLY P0, R14, R17, R18, R19 ;  /* 0x0c000012110e7389 */ /* 0x0000640000000013 */
[----:B01----:R-:W-:Y:S05]  /*1ec0*/  ENDCOLLECTIVE ;  /* 0x000000000000791b */ /* 0x003fea0003800000 */
.L_x_1815:
[----:B------:R-:W-:Y:S01]  /*1ed0*/  MOV R15, R14 ;  /* 0x0000000e000f7202 */ /* 0x000fe20000000f00 */
[----:B------:R-:W-:Y:S06]  /*1ee0*/  BRA `(.L_x_1816) ;  /* 0xfffffff0003c7947 */ /* 0x000fec000383ffff */
        .weak           $__internal_30_$__cuda_sm3x_div_rn_noftz_f32_slowpath
        .type           $__internal_30_$__cuda_sm3x_div_rn_noftz_f32_slowpath,@function
        .size           $__internal_30_$__cuda_sm3x_div_rn_noftz_f32_slowpath,(.L_x_1859 - $__internal_30_$__cuda_sm3x_div_rn_noftz_f32_slowpath)
$__internal_30_$__cuda_sm3x_div_rn_noftz_f32_slowpath:
        /* <DEDUP_REMOVED lines=35> */
.L_x_1818:
        /* <DEDUP_REMOVED lines=51> */
.L_x_1825:
[----:B------:R-:W-:-:S04]  /*2450*/  LOP3.LUT R10, R10, 0x80000000, RZ, 0xc0, !PT ;  /* 0x800000000a0a7812 */ /* 0x000fc800078ec0ff */
[----:B------:R-:W-:Y:S01]  /*2460*/  LOP3.LUT R10, R10, 0x7f800000, RZ, 0xfc, !PT ;  /* 0x7f8000000a0a7812 */ /* 0x000fe200078efcff */
[----:B------:R-:W-:Y:S06]  /*2470*/  BRA `(.L_x_1826) ;  /* 0x0000000000047947 */ /* 0x000fec0003800000 */
.L_x_1824:
[----:B------:R-:W-:-:S07]  /*2480*/  LEA R10, R16, R10, 0x17 ;  /* 0x0000000a100a7211 */ /* 0x000fce00078eb8ff */
.L_x_1826:
[----:B------:R-:W-:Y:S05]  /*2490*/  BSYNC.RECONVERGENT B2 ;  /* 0x0000000000027941 */ /* 0x000fea0003800200 */
.L_x_1823:
[----:B------:R-:W-:Y:S05]  /*24a0*/  BRA `(.L_x_1827) ;  /* 0x0000000000207947 */ /* 0x000fea0003800000 */
.L_x_1822:
[----:B------:R-:W-:-:S04]  /*24b0*/  LOP3.LUT R10, R15, 0x80000000, R10, 0x48, !PT ;  /* 0x800000000f0a7812 */ /* 0x000fc800078e480a */
[----:B------:R-:W-:Y:S01]  /*24c0*/  LOP3.LUT R10, R10, 0x7f800000, RZ, 0xfc, !PT ;  /* 0x7f8000000a0a7812 */ /* 0x000fe200078efcff */
[----:B------:R-:W-:Y:S06]  /*24d0*/  BRA `(.L_x_1827) ;  /* 0x0000000000147947 */ /* 0x000fec0003800000 */
.L_x_1821:
[----:B------:R-:W-:Y:S01]  /*24e0*/  LOP3.LUT R10, R15, 0x80000000, R10, 0x48, !PT ;  /* 0x800000000f0a7812 */ /* 0x000fe200078e480a */
[----:B------:R-:W-:Y:S06]  /*24f0*/  BRA `(.L_x_1827) ;  /* 0x00000000000c7947 */ /* 0x000fec0003800000 */
.L_x_1820:
[----:B------:R-:W0:Y:S01]  /*2500*/  MUFU.RSQ R10, -QNAN ;  /* 0xffc00000000a7908 */ /* 0x000e220000001400 */
[----:B------:R-:W-:Y:S05]  /*2510*/  BRA `(.L_x_1827) ;  /* 0x0000000000047947 */ /* 0x000fea0003800000 */
.L_x_1819:
[----:B------:R-:W-:-:S07]  /*2520*/  FADD.FTZ R10, R10, R4 ;  /* 0x000000040a0a7221 */ /* 0x000fce0000010000 */
.L_x_1827:
[----:B------:R-:W-:Y:S05]  /*2530*/  BSYNC.RECONVERGENT B1 ;  /* 0x0000000000017941 */ /* 0x000fea0003800200 */
.L_x_1817:
[----:B------:R-:W-:-:S04]  /*2540*/  HFMA2 R13, -RZ, RZ, 0, 0 ;  /* 0x00000000ff0d7431 */ /* 0x000fc800000001ff */
[----:B0-----:R-:W-:Y:S05]  /*2550*/  RET.REL.NODEC R12 `(_Z16layer_norm_floatILi32ELi2EEvPfS0_S0_S0_ii) ;  /* 0xffffffd80ca87950 */ /* 0x001fea0003c3ffff */
.L_x_1828:
        /* <DEDUP_REMOVED lines=10> */
.L_x_1859:


//--------------------- .nv.shared.reserved.0     --------------------------
	.section	.nv.shared.reserved.0,"aw",@nobits
	.weak		__nv_reservedSMEM_offset_0_alias
	.size		__nv_reservedSMEM_offset_0_alias, 0, 64
	.other		__nv_reservedSMEM_offset_0_alias,@"STO_CUDA_RESERVED_SHARED STV_DEFAULT"
__nv_reservedSMEM_offset_0_alias:
	.zero		0
	.zero		64


//--------------------- .nv.constant0._Z16layer_norm_floatILi32ELi32EEvPfS0_S0_S0_ii --------------------------
	.section	.nv.constant0._Z16layer_norm_floatILi32ELi32EEvPfS0_S0_S0_ii,"a",@progbits
	.sectionflags	@""
	.align	4
.nv.constant0._Z16layer_norm_floatILi32ELi32EEvPfS0_S0_S0_ii:
	.zero		936


//--------------------- .nv.constant0._Z16layer_norm_floatILi32ELi31EEvPfS0_S0_S0_ii --------------------------
	.section	.nv.constant0._Z16layer_norm_floatILi32ELi31EEvPfS0_S0_S0_ii,"a",@progbits
	.sectionflags	@""
	.align	4
.nv.constant0._Z16layer_norm_floatILi32ELi31EEvPfS0_S0_S0_ii:
	.zero		936


//--------------------- .nv.constant0._Z16layer_norm_floatILi32ELi30EEvPfS0_S0_S0_ii --------------------------
	.section	.nv.constant0._Z16layer_norm_floatILi32ELi30EEvPfS0_S0_S0_ii,"a",@progbits
	.sectionflags	@""
	.align	4
.nv.constant0._Z16layer_norm_floatILi32ELi30EEvPfS0_S0_S0_ii:
	.zero		936


//--------------------- .nv.constant0._Z16layer_norm_floatILi32ELi29EEvPfS0_S0_S0_ii --------------------------
	.section	.nv.constant0._Z16layer_norm_floatILi32ELi29EEvPfS0_S0_S0_ii,"a",@progbits
	.sectionflags	@""
	.align	4
.nv.constant0._Z16layer_norm_floatILi32ELi29EEvPfS0_S0_S0_ii:
	.zero		936


//--------------------- .nv.constant0._Z16layer_norm_floatILi32ELi28EEvPfS0_S0_S0_ii --------------------------
	.section	.nv.constant0._Z16layer_norm_floatILi32ELi28EEvPfS0_S0_S0_ii,"a",@progbits
	.sectionflags	@""
	.align	4
.nv.constant0._Z16layer_norm_floatILi32ELi28EEvPfS0_S0_S0_ii:
	.zero		936


//--------------------- .nv.constant0._Z16layer_norm_floatILi32ELi27EEvPfS0_S0_S0_ii --------------------------
	.section	.nv.constant0._Z16layer_norm_floatILi32ELi27EEvPfS0_S0_S0_ii,"a",@progbits
	.sectionflags	@""
	.align	4
.nv.constant0._Z16layer_norm_floatILi32ELi27EEvPfS0_S0_S0_ii:
	.zero		936


//--------------------- .nv.constant0._Z16layer_norm_floatILi32ELi26EEvPfS0_S0_S0_ii --------------------------
	.section	.nv.constant0._Z16layer_norm_floatILi32ELi26EEvPfS0_S0_S0_ii,"a",@progbits
	.sectionflags	@""
	.align	4
.nv.constant0._Z16layer_norm_floatILi32ELi26EEvPfS0_S0_S0_ii:
	.zero		936


//--------------------- .nv.constant0._Z16layer_norm_floatILi32ELi25EEvPfS0_S0_S0_ii --------------------------
	.section	.nv.constant0._Z16layer_norm_floatILi32ELi25EEvPfS0_S0_S0_ii,"a",@progbits
	.sectionflags	@""
	.align	4
.nv.constant0._Z16layer_norm_floatILi32ELi25EEvPfS0_S0_S0_ii:
	.zero		936


//--------------------- .nv.constant0._Z16layer_norm_floatILi32ELi24EEvPfS0_S0_S0_ii --------------------------
	.section	.nv.constant0._Z16layer_norm_floatILi32ELi24EEvPfS0_S0_S0_ii,"a",@progbits
	.sectionflags	@""
	.align	4
.nv.constant0._Z16layer_norm_floatILi32ELi24EEvPfS0_S0_S0_ii:
	.zero		936


//--------------------- .nv.constant0._Z16layer_norm_floatILi32ELi23EEvPfS0_S0_S0_ii --------------------------
	.section	.nv.constant0._Z16layer_norm_floatILi32ELi23EEvPfS0_S0_S0_ii,"a",@progbits
	.sectionflags	@""
	.align	4
.nv.constant0._Z16layer_norm_floatILi32ELi23EEvPfS0_S0_S0_ii:
	.zero		936


//--------------------- .nv.constant0._Z16layer_norm_floatILi32ELi22EEvPfS0_S0_S0_ii --------------------------
	.section	.nv.constant0._Z16layer_norm_floatILi32ELi22EEvPfS0_S0_S0_ii,"a",@progbits
	.sectionflags	@""
	.align	4
.nv.constant0._Z16layer_norm_floatILi32ELi22EEvPfS0_S0_S0_ii:
	.zero		936


//--------------------- .nv.constant0._Z16layer_norm_floatILi32ELi21EEvPfS0_S0_S0_ii --------------------------
	.section	.nv.constant0._Z16layer_norm_floatILi32ELi21EEvPfS0_S0_S0_ii,"a",@progbits
	.sectionflags	@""
	.align	4
.nv.constant0._Z16layer_norm_floatILi32ELi21EEvPfS0_S0_S0_ii:
	.zero		936


//--------------------- .nv.constant0._Z16layer_norm_floatILi32ELi20EEvPfS0_S0_S0_ii --------------------------
	.section	.nv.constant0._Z16layer_norm_floatILi32ELi20EEvPfS0_S0_S0_ii,"a",@progbits
	.sectionflags	@""
	.align	4
.nv.constant0._Z16layer_norm_floatILi32ELi20EEvPfS0_S0_S0_ii:
	.zero		936


//--------------------- .nv.constant0._Z16layer_norm_floatILi32ELi19EEvPfS0_S0_S0_ii --------------------------
	.section	.nv.constant0._Z16layer_norm_floatILi32ELi19EEvPfS0_S0_S0_ii,"a",@progbits
	.sectionflags	@""
	.align	4
.nv.constant0._Z16layer_norm_floatILi32ELi19EEvPfS0_S0_S0_ii:
	.zero		936


//--------------------- .nv.constant0._Z16layer_norm_floatILi32ELi18EEvPfS0_S0_S0_ii --------------------------
	.section	.nv.constant0._Z16layer_norm_floatILi32ELi18EEvPfS0_S0_S0_ii,"a",@progbits
	.sectionflags	@""
	.align	4
.nv.constant0._Z16layer_norm_floatILi32ELi18EEvPfS0_S0_S0_ii:
	.zero		936


//--------------------- .nv.constant0._Z16layer_norm_floatILi32ELi17EEvPfS0_S0_S0_ii --------------------------
	.section	.nv.constant0._Z16layer_norm_floatILi32ELi17EEvPfS0_S0_S0_ii,"a",@progbits
	.sectionflags	@""
	.align	4
.nv.constant0._Z16layer_norm_floatILi32ELi17EEvPfS0_S0_S0_ii:
	.zero		936


//--------------------- .nv.constant0._Z16layer_norm_floatILi32ELi16EEvPfS0_S0_S0_ii --------------------------
	.section	.nv.constant0._Z16layer_norm_floatILi32ELi16EEvPfS0_S0_S0_ii,"a",@progbits
	.sectionflags	@""
	.align	4
.nv.constant0._Z16layer_norm_floatILi32ELi16EEvPfS0_S0_S0_ii:
	.zero		936


//--------------------- .nv.constant0._Z16layer_norm_floatILi32ELi15EEvPfS0_S0_S0_ii --------------------------
	.section	.nv.constant0._Z16layer_norm_floatILi32ELi15EEvPfS0_S0_S0_ii,"a",@progbits
	.sectionflags	@""
	.align	4
.nv.constant0._Z16layer_norm_floatILi32ELi15EEvPfS0_S0_S0_ii:
	.zero		936


//--------------------- .nv.constant0._Z16layer_norm_floatILi32ELi14EEvPfS0_S0_S0_ii --------------------------
	.section	.nv.constant0._Z16layer_norm_floatILi32ELi14EEvPfS0_S0_S0_ii,"a",@progbits
	.sectionflags	@""
	.align	4
.nv.constant0._Z16layer_norm_floatILi32ELi14EEvPfS0_S0_S0_ii:
	.zero		936


//--------------------- .nv.constant0._Z16layer_norm_floatILi32ELi13EEvPfS0_S0_S0_ii --------------------------
	.section	.nv.constant0._Z16layer_norm_floatILi32ELi13EEvPfS0_S0_S0_ii,"a",@progbits
	.sectionflags	@""
	.align	4
.nv.constant0._Z16layer_norm_floatILi32ELi13EEvPfS0_S0_S0_ii:
	.zero		936


//--------------------- .nv.constant0._Z16layer_norm_floatILi32ELi12EEvPfS0_S0_S0_ii --------------------------
	.section	.nv.constant0._Z16layer_norm_floatILi32ELi12EEvPfS0_S0_S0_ii,"a",@progbits
	.sectionflags	@""
	.align	4
.nv.constant0._Z16layer_norm_floatILi32ELi12EEvPfS0_S0_S0_ii:
	.zero		936


//--------------------- .nv.constant0._Z16layer_norm_floatILi32ELi11EEvPfS0_S0_S0_ii --------------------------
	.section	.nv.constant0._Z16layer_norm_floatILi32ELi11EEvPfS0_S0_S0_ii,"a",@progbits
	.sectionflags	@""
	.align	4
.nv.constant0._Z16layer_norm_floatILi32ELi11EEvPfS0_S0_S0_ii:
	.zero		936


//--------------------- .nv.constant0._Z16layer_norm_floatILi32ELi10EEvPfS0_S0_S0_ii --------------------------
	.section	.nv.constant0._Z16layer_norm_floatILi32ELi10EEvPfS0_S0_S0_ii,"a",@progbits
	.sectionflags	@""
	.align	4
.nv.constant0._Z16layer_norm_floatILi32ELi10EEvPfS0_S0_S0_ii:
	.zero		936


//--------------------- .nv.constant0._Z16layer_norm_floatILi32ELi9EEvPfS0_S0_S0_ii --------------------------
	.section	.nv.constant0._Z16layer_norm_floatILi32ELi9EEvPfS0_S0_S0_ii,"a",@progbits
	.sectionflags	@""
	.align	4
.nv.constant0._Z16layer_norm_floatILi32ELi9EEvPfS0_S0_S0_ii:
	.zero		936


//--------------------- .nv.constant0._Z16layer_norm_floatILi32ELi8EEvPfS0_S0_S0_ii --------------------------
	.section	.nv.constant0._Z16layer_norm_floatILi32ELi8EEvPfS0_S0_S0_ii,"a",@progbits
	.sectionflags	@""
	.align	4
.nv.constant0._Z16layer_norm_floatILi32ELi8EEvPfS0_S0_S0_ii:
	.zero		936


//--------------------- .nv.constant0._Z16layer_norm_floatILi32ELi7EEvPfS0_S0_S0_ii --------------------------
	.section	.nv.constant0._Z16layer_norm_floatILi32ELi7EEvPfS0_S0_S0_ii,"a",@progbits
	.sectionflags	@""
	.align	4
.nv.constant0._Z16layer_norm_floatILi32ELi7EEvPfS0_S0_S0_ii:
	.zero		936


//--------------------- .nv.constant0._Z16layer_norm_floatILi32ELi6EEvPfS0_S0_S0_ii --------------------------
	.section	.nv.constant0._Z16layer_norm_floatILi32ELi6EEvPfS0_S0_S0_ii,"a",@progbits
	.sectionflags	@""
	.align	4
.nv.constant0._Z16layer_norm_floatILi32ELi6EEvPfS0_S0_S0_ii:
	.zero		936


//--------------------- .nv.constant0._Z16layer_norm_floatILi32ELi5EEvPfS0_S0_S0_ii --------------------------
	.section	.nv.constant0._Z16layer_norm_floatILi32ELi5EEvPfS0_S0_S0_ii,"a",@progbits
	.sectionflags	@""
	.align	4
.nv.constant0._Z16layer_norm_floatILi32ELi5EEvPfS0_S0_S0_ii:
	.zero		936


//--------------------- .nv.constant0._Z16layer_norm_floatILi32ELi4EEvPfS0_S0_S0_ii --------------------------
	.section	.nv.constant0._Z16layer_norm_floatILi32ELi4EEvPfS0_S0_S0_ii,"a",@progbits
	.sectionflags	@""
	.align	4
.nv.constant0._Z16layer_norm_floatILi32ELi4EEvPfS0_S0_S0_ii:
	.zero		936


//--------------------- .nv.constant0._Z16layer_norm_floatILi32ELi3EEvPfS0_S0_S0_ii --------------------------
	.section	.nv.constant0._Z16layer_norm_floatILi32ELi3EEvPfS0_S0_S0_ii,"a",@progbits
	.sectionflags	@""
	.align	4
.nv.constant0._Z16layer_norm_floatILi32ELi3EEvPfS0_S0_S0_ii:
	.zero		936


//--------------------- .nv.constant0._Z16layer_norm_floatILi32ELi2EEvPfS0_S0_S0_ii --------------------------
	.section	.nv.constant0._Z16layer_norm_floatILi32ELi2EEvPfS0_S0_S0_ii,"a",@progbits
	.sectionflags	@""
	.align	4
.nv.constant0._Z16layer_norm_floatILi32ELi2EEvPfS0_S0_S0_ii:
	.zero		936


//--------------------- SYMBOLS --------------------------

	.type		.nv.reservedSmem.offset0,@object
	.size		.nv.reservedSmem.offset0,0x4
